//
// Generated by NVIDIA NVVM Compiler
//
// Compiler Build ID: CL-36424714
// Cuda compilation tools, release 13.0, V13.0.88
// Based on NVVM 20.0.0
//

.version 9.0
.target sm_100
.address_size 64

	// .globl	_Z9runSolverPKiP13possibleBoard
.extern .func  (.param .b64 func_retval0) malloc
(
	.param .b64 malloc_param_0
)
;
.extern .func free
(
	.param .b64 free_param_0
)
;

.visible .entry _Z9runSolverPKiP13possibleBoard(
	.param .u64 .ptr .align 1 _Z9runSolverPKiP13possibleBoard_param_0,
	.param .u64 .ptr .align 1 _Z9runSolverPKiP13possibleBoard_param_1
)
{
	.local .align 4 .b8 	__local_depot0[432];
	.reg .b64 	%SP;
	.reg .b64 	%SPL;
	.reg .pred 	%p<440>;
	.reg .b16 	%rs<8>;
	.reg .b32 	%r<2507>;
	.reg .b64 	%rd<981>;

	mov.u64 	%SPL, __local_depot0;
	ld.param.u64 	%rd74, [_Z9runSolverPKiP13possibleBoard_param_0];
	cvta.to.global.u64 	%rd76, %rd74;
	add.u64 	%rd1, %SPL, 396;
	add.u64 	%rd2, %SPL, 360;
	add.u64 	%rd3, %SPL, 324;
	add.u64 	%rd979, %SPL, 0;
	mov.b32 	%r352, 0;
	st.local.u32 	[%rd979], %r352;
	st.local.u32 	[%rd979+4], %r352;
	st.local.u32 	[%rd979+8], %r352;
	st.local.u32 	[%rd979+12], %r352;
	st.local.u32 	[%rd979+16], %r352;
	st.local.u32 	[%rd979+20], %r352;
	st.local.u32 	[%rd979+24], %r352;
	st.local.u32 	[%rd979+28], %r352;
	st.local.u32 	[%rd979+32], %r352;
	st.local.u32 	[%rd979+36], %r352;
	st.local.u32 	[%rd979+40], %r352;
	st.local.u32 	[%rd979+44], %r352;
	st.local.u32 	[%rd979+48], %r352;
	st.local.u32 	[%rd979+52], %r352;
	st.local.u32 	[%rd979+56], %r352;
	st.local.u32 	[%rd979+60], %r352;
	st.local.u32 	[%rd979+64], %r352;
	st.local.u32 	[%rd979+68], %r352;
	st.local.u32 	[%rd979+72], %r352;
	st.local.u32 	[%rd979+76], %r352;
	st.local.u32 	[%rd979+80], %r352;
	st.local.u32 	[%rd979+84], %r352;
	st.local.u32 	[%rd979+88], %r352;
	st.local.u32 	[%rd979+92], %r352;
	st.local.u32 	[%rd979+96], %r352;
	st.local.u32 	[%rd979+100], %r352;
	st.local.u32 	[%rd979+104], %r352;
	st.local.u32 	[%rd979+108], %r352;
	st.local.u32 	[%rd979+112], %r352;
	st.local.u32 	[%rd979+116], %r352;
	st.local.u32 	[%rd979+120], %r352;
	st.local.u32 	[%rd979+124], %r352;
	st.local.u32 	[%rd979+128], %r352;
	st.local.u32 	[%rd979+132], %r352;
	st.local.u32 	[%rd979+136], %r352;
	st.local.u32 	[%rd979+140], %r352;
	st.local.u32 	[%rd979+144], %r352;
	st.local.u32 	[%rd979+148], %r352;
	st.local.u32 	[%rd979+152], %r352;
	st.local.u32 	[%rd979+156], %r352;
	st.local.u32 	[%rd979+160], %r352;
	st.local.u32 	[%rd979+164], %r352;
	st.local.u32 	[%rd979+168], %r352;
	st.local.u32 	[%rd979+172], %r352;
	st.local.u32 	[%rd979+176], %r352;
	st.local.u32 	[%rd979+180], %r352;
	st.local.u32 	[%rd979+184], %r352;
	st.local.u32 	[%rd979+188], %r352;
	st.local.u32 	[%rd979+192], %r352;
	st.local.u32 	[%rd979+196], %r352;
	st.local.u32 	[%rd979+200], %r352;
	st.local.u32 	[%rd979+204], %r352;
	st.local.u32 	[%rd979+208], %r352;
	st.local.u32 	[%rd979+212], %r352;
	st.local.u32 	[%rd979+216], %r352;
	st.local.u32 	[%rd979+220], %r352;
	st.local.u32 	[%rd979+224], %r352;
	st.local.u32 	[%rd979+228], %r352;
	st.local.u32 	[%rd979+232], %r352;
	st.local.u32 	[%rd979+236], %r352;
	st.local.u32 	[%rd979+240], %r352;
	st.local.u32 	[%rd979+244], %r352;
	st.local.u32 	[%rd979+248], %r352;
	st.local.u32 	[%rd979+252], %r352;
	st.local.u32 	[%rd979+256], %r352;
	st.local.u32 	[%rd979+260], %r352;
	st.local.u32 	[%rd979+264], %r352;
	st.local.u32 	[%rd979+268], %r352;
	st.local.u32 	[%rd979+272], %r352;
	st.local.u32 	[%rd979+276], %r352;
	st.local.u32 	[%rd979+280], %r352;
	st.local.u32 	[%rd979+284], %r352;
	st.local.u32 	[%rd979+288], %r352;
	st.local.u32 	[%rd979+292], %r352;
	st.local.u32 	[%rd979+296], %r352;
	st.local.u32 	[%rd979+300], %r352;
	st.local.u32 	[%rd979+304], %r352;
	st.local.u32 	[%rd979+308], %r352;
	st.local.u32 	[%rd979+312], %r352;
	st.local.u32 	[%rd979+316], %r352;
	st.local.u32 	[%rd979+320], %r352;
	mov.u32 	%r353, %tid.x;
	mul.lo.s32 	%r354, %r353, 81;
	mul.wide.u32 	%rd81, %r354, 4;
	add.s64 	%rd5, %rd76, %rd81;
	st.local.u32 	[%rd3], %r352;
	st.local.u32 	[%rd3+4], %r352;
	st.local.u32 	[%rd3+8], %r352;
	st.local.u32 	[%rd3+12], %r352;
	st.local.u32 	[%rd3+16], %r352;
	st.local.u32 	[%rd3+20], %r352;
	st.local.u32 	[%rd3+24], %r352;
	st.local.u32 	[%rd3+28], %r352;
	st.local.u32 	[%rd3+32], %r352;
	ld.global.u32 	%r1, [%rd5];
	setp.lt.s32 	%p2, %r1, 1;
	@%p2 bra 	$L__BB0_2;
	add.s32 	%r355, %r1, -1;
	mul.wide.u32 	%rd82, %r355, 4;
	add.s64 	%rd83, %rd3, %rd82;
	ld.local.u32 	%r356, [%rd83];
	add.s32 	%r357, %r356, 1;
	st.local.u32 	[%rd83], %r357;
$L__BB0_2:
	ld.global.u32 	%r2, [%rd5+4];
	setp.lt.s32 	%p3, %r2, 1;
	@%p3 bra 	$L__BB0_4;
	add.s32 	%r358, %r2, -1;
	mul.wide.u32 	%rd84, %r358, 4;
	add.s64 	%rd85, %rd3, %rd84;
	ld.local.u32 	%r359, [%rd85];
	add.s32 	%r360, %r359, 1;
	st.local.u32 	[%rd85], %r360;
$L__BB0_4:
	ld.global.u32 	%r3, [%rd5+8];
	setp.lt.s32 	%p4, %r3, 1;
	@%p4 bra 	$L__BB0_6;
	add.s32 	%r361, %r3, -1;
	mul.wide.u32 	%rd86, %r361, 4;
	add.s64 	%rd87, %rd3, %rd86;
	ld.local.u32 	%r362, [%rd87];
	add.s32 	%r363, %r362, 1;
	st.local.u32 	[%rd87], %r363;
$L__BB0_6:
	ld.global.u32 	%r4, [%rd5+12];
	setp.lt.s32 	%p5, %r4, 1;
	@%p5 bra 	$L__BB0_8;
	add.s32 	%r364, %r4, -1;
	mul.wide.u32 	%rd88, %r364, 4;
	add.s64 	%rd89, %rd3, %rd88;
	ld.local.u32 	%r365, [%rd89];
	add.s32 	%r366, %r365, 1;
	st.local.u32 	[%rd89], %r366;
$L__BB0_8:
	ld.global.u32 	%r5, [%rd5+16];
	setp.lt.s32 	%p6, %r5, 1;
	@%p6 bra 	$L__BB0_10;
	add.s32 	%r367, %r5, -1;
	mul.wide.u32 	%rd90, %r367, 4;
	add.s64 	%rd91, %rd3, %rd90;
	ld.local.u32 	%r368, [%rd91];
	add.s32 	%r369, %r368, 1;
	st.local.u32 	[%rd91], %r369;
$L__BB0_10:
	ld.global.u32 	%r6, [%rd5+20];
	setp.lt.s32 	%p7, %r6, 1;
	@%p7 bra 	$L__BB0_12;
	add.s32 	%r370, %r6, -1;
	mul.wide.u32 	%rd92, %r370, 4;
	add.s64 	%rd93, %rd3, %rd92;
	ld.local.u32 	%r371, [%rd93];
	add.s32 	%r372, %r371, 1;
	st.local.u32 	[%rd93], %r372;
$L__BB0_12:
	ld.global.u32 	%r7, [%rd5+24];
	setp.lt.s32 	%p8, %r7, 1;
	@%p8 bra 	$L__BB0_14;
	add.s32 	%r373, %r7, -1;
	mul.wide.u32 	%rd94, %r373, 4;
	add.s64 	%rd95, %rd3, %rd94;
	ld.local.u32 	%r374, [%rd95];
	add.s32 	%r375, %r374, 1;
	st.local.u32 	[%rd95], %r375;
$L__BB0_14:
	ld.global.u32 	%r8, [%rd5+28];
	setp.lt.s32 	%p9, %r8, 1;
	@%p9 bra 	$L__BB0_16;
	add.s32 	%r376, %r8, -1;
	mul.wide.u32 	%rd96, %r376, 4;
	add.s64 	%rd97, %rd3, %rd96;
	ld.local.u32 	%r377, [%rd97];
	add.s32 	%r378, %r377, 1;
	st.local.u32 	[%rd97], %r378;
$L__BB0_16:
	ld.global.u32 	%r9, [%rd5+32];
	setp.lt.s32 	%p10, %r9, 1;
	@%p10 bra 	$L__BB0_18;
	add.s32 	%r379, %r9, -1;
	mul.wide.u32 	%rd98, %r379, 4;
	add.s64 	%rd99, %rd3, %rd98;
	ld.local.u32 	%r380, [%rd99];
	add.s32 	%r381, %r380, 1;
	st.local.u32 	[%rd99], %r381;
$L__BB0_18:
	ld.local.u32 	%r382, [%rd3];
	ld.local.u32 	%r383, [%rd3+4];
	max.s32 	%r385, %r382, %r383;
	ld.local.u32 	%r386, [%rd3+8];
	max.s32 	%r388, %r385, %r386;
	ld.local.u32 	%r389, [%rd3+12];
	max.s32 	%r391, %r388, %r389;
	ld.local.u32 	%r392, [%rd3+16];
	max.s32 	%r394, %r391, %r392;
	ld.local.u32 	%r395, [%rd3+20];
	max.s32 	%r397, %r394, %r395;
	ld.local.u32 	%r398, [%rd3+24];
	max.s32 	%r400, %r397, %r398;
	ld.local.u32 	%r401, [%rd3+28];
	max.s32 	%r403, %r400, %r401;
	ld.local.u32 	%r404, [%rd3+32];
	max.s32 	%r406, %r403, %r404;
	setp.gt.s32 	%p11, %r406, 1;
	@%p11 bra 	$L__BB0_788;
	mov.b32 	%r407, 0;
	st.local.u32 	[%rd3], %r407;
	st.local.u32 	[%rd3+4], %r407;
	st.local.u32 	[%rd3+8], %r407;
	st.local.u32 	[%rd3+12], %r407;
	st.local.u32 	[%rd3+16], %r407;
	st.local.u32 	[%rd3+20], %r407;
	st.local.u32 	[%rd3+24], %r407;
	st.local.u32 	[%rd3+28], %r407;
	st.local.u32 	[%rd3+32], %r407;
	ld.global.u32 	%r10, [%rd5+36];
	setp.lt.s32 	%p12, %r10, 1;
	@%p12 bra 	$L__BB0_21;
	add.s32 	%r408, %r10, -1;
	mul.wide.u32 	%rd100, %r408, 4;
	add.s64 	%rd101, %rd3, %rd100;
	ld.local.u32 	%r409, [%rd101];
	add.s32 	%r410, %r409, 1;
	st.local.u32 	[%rd101], %r410;
$L__BB0_21:
	ld.global.u32 	%r11, [%rd5+40];
	setp.lt.s32 	%p13, %r11, 1;
	@%p13 bra 	$L__BB0_23;
	add.s32 	%r411, %r11, -1;
	mul.wide.u32 	%rd102, %r411, 4;
	add.s64 	%rd103, %rd3, %rd102;
	ld.local.u32 	%r412, [%rd103];
	add.s32 	%r413, %r412, 1;
	st.local.u32 	[%rd103], %r413;
$L__BB0_23:
	ld.global.u32 	%r12, [%rd5+44];
	setp.lt.s32 	%p14, %r12, 1;
	@%p14 bra 	$L__BB0_25;
	add.s32 	%r414, %r12, -1;
	mul.wide.u32 	%rd104, %r414, 4;
	add.s64 	%rd105, %rd3, %rd104;
	ld.local.u32 	%r415, [%rd105];
	add.s32 	%r416, %r415, 1;
	st.local.u32 	[%rd105], %r416;
$L__BB0_25:
	ld.global.u32 	%r13, [%rd5+48];
	setp.lt.s32 	%p15, %r13, 1;
	@%p15 bra 	$L__BB0_27;
	add.s32 	%r417, %r13, -1;
	mul.wide.u32 	%rd106, %r417, 4;
	add.s64 	%rd107, %rd3, %rd106;
	ld.local.u32 	%r418, [%rd107];
	add.s32 	%r419, %r418, 1;
	st.local.u32 	[%rd107], %r419;
$L__BB0_27:
	ld.global.u32 	%r14, [%rd5+52];
	setp.lt.s32 	%p16, %r14, 1;
	@%p16 bra 	$L__BB0_29;
	add.s32 	%r420, %r14, -1;
	mul.wide.u32 	%rd108, %r420, 4;
	add.s64 	%rd109, %rd3, %rd108;
	ld.local.u32 	%r421, [%rd109];
	add.s32 	%r422, %r421, 1;
	st.local.u32 	[%rd109], %r422;
$L__BB0_29:
	ld.global.u32 	%r15, [%rd5+56];
	setp.lt.s32 	%p17, %r15, 1;
	@%p17 bra 	$L__BB0_31;
	add.s32 	%r423, %r15, -1;
	mul.wide.u32 	%rd110, %r423, 4;
	add.s64 	%rd111, %rd3, %rd110;
	ld.local.u32 	%r424, [%rd111];
	add.s32 	%r425, %r424, 1;
	st.local.u32 	[%rd111], %r425;
$L__BB0_31:
	ld.global.u32 	%r16, [%rd5+60];
	setp.lt.s32 	%p18, %r16, 1;
	@%p18 bra 	$L__BB0_33;
	add.s32 	%r426, %r16, -1;
	mul.wide.u32 	%rd112, %r426, 4;
	add.s64 	%rd113, %rd3, %rd112;
	ld.local.u32 	%r427, [%rd113];
	add.s32 	%r428, %r427, 1;
	st.local.u32 	[%rd113], %r428;
$L__BB0_33:
	ld.global.u32 	%r17, [%rd5+64];
	setp.lt.s32 	%p19, %r17, 1;
	@%p19 bra 	$L__BB0_35;
	add.s32 	%r429, %r17, -1;
	mul.wide.u32 	%rd114, %r429, 4;
	add.s64 	%rd115, %rd3, %rd114;
	ld.local.u32 	%r430, [%rd115];
	add.s32 	%r431, %r430, 1;
	st.local.u32 	[%rd115], %r431;
$L__BB0_35:
	ld.global.u32 	%r18, [%rd5+68];
	setp.lt.s32 	%p20, %r18, 1;
	@%p20 bra 	$L__BB0_37;
	add.s32 	%r432, %r18, -1;
	mul.wide.u32 	%rd116, %r432, 4;
	add.s64 	%rd117, %rd3, %rd116;
	ld.local.u32 	%r433, [%rd117];
	add.s32 	%r434, %r433, 1;
	st.local.u32 	[%rd117], %r434;
$L__BB0_37:
	ld.local.u32 	%r435, [%rd3];
	ld.local.u32 	%r436, [%rd3+4];
	max.s32 	%r438, %r435, %r436;
	ld.local.u32 	%r439, [%rd3+8];
	max.s32 	%r441, %r438, %r439;
	ld.local.u32 	%r442, [%rd3+12];
	max.s32 	%r444, %r441, %r442;
	ld.local.u32 	%r445, [%rd3+16];
	max.s32 	%r447, %r444, %r445;
	ld.local.u32 	%r448, [%rd3+20];
	max.s32 	%r450, %r447, %r448;
	ld.local.u32 	%r451, [%rd3+24];
	max.s32 	%r453, %r450, %r451;
	ld.local.u32 	%r454, [%rd3+28];
	max.s32 	%r456, %r453, %r454;
	ld.local.u32 	%r457, [%rd3+32];
	max.s32 	%r459, %r456, %r457;
	setp.gt.s32 	%p21, %r459, 1;
	@%p21 bra 	$L__BB0_788;
	mov.b32 	%r460, 0;
	st.local.u32 	[%rd3], %r460;
	st.local.u32 	[%rd3+4], %r460;
	st.local.u32 	[%rd3+8], %r460;
	st.local.u32 	[%rd3+12], %r460;
	st.local.u32 	[%rd3+16], %r460;
	st.local.u32 	[%rd3+20], %r460;
	st.local.u32 	[%rd3+24], %r460;
	st.local.u32 	[%rd3+28], %r460;
	st.local.u32 	[%rd3+32], %r460;
	ld.global.u32 	%r19, [%rd5+72];
	setp.lt.s32 	%p22, %r19, 1;
	@%p22 bra 	$L__BB0_40;
	add.s32 	%r461, %r19, -1;
	mul.wide.u32 	%rd118, %r461, 4;
	add.s64 	%rd119, %rd3, %rd118;
	ld.local.u32 	%r462, [%rd119];
	add.s32 	%r463, %r462, 1;
	st.local.u32 	[%rd119], %r463;
$L__BB0_40:
	ld.global.u32 	%r20, [%rd5+76];
	setp.lt.s32 	%p23, %r20, 1;
	@%p23 bra 	$L__BB0_42;
	add.s32 	%r464, %r20, -1;
	mul.wide.u32 	%rd120, %r464, 4;
	add.s64 	%rd121, %rd3, %rd120;
	ld.local.u32 	%r465, [%rd121];
	add.s32 	%r466, %r465, 1;
	st.local.u32 	[%rd121], %r466;
$L__BB0_42:
	ld.global.u32 	%r21, [%rd5+80];
	setp.lt.s32 	%p24, %r21, 1;
	@%p24 bra 	$L__BB0_44;
	add.s32 	%r467, %r21, -1;
	mul.wide.u32 	%rd122, %r467, 4;
	add.s64 	%rd123, %rd3, %rd122;
	ld.local.u32 	%r468, [%rd123];
	add.s32 	%r469, %r468, 1;
	st.local.u32 	[%rd123], %r469;
$L__BB0_44:
	ld.global.u32 	%r22, [%rd5+84];
	setp.lt.s32 	%p25, %r22, 1;
	@%p25 bra 	$L__BB0_46;
	add.s32 	%r470, %r22, -1;
	mul.wide.u32 	%rd124, %r470, 4;
	add.s64 	%rd125, %rd3, %rd124;
	ld.local.u32 	%r471, [%rd125];
	add.s32 	%r472, %r471, 1;
	st.local.u32 	[%rd125], %r472;
$L__BB0_46:
	ld.global.u32 	%r23, [%rd5+88];
	setp.lt.s32 	%p26, %r23, 1;
	@%p26 bra 	$L__BB0_48;
	add.s32 	%r473, %r23, -1;
	mul.wide.u32 	%rd126, %r473, 4;
	add.s64 	%rd127, %rd3, %rd126;
	ld.local.u32 	%r474, [%rd127];
	add.s32 	%r475, %r474, 1;
	st.local.u32 	[%rd127], %r475;
$L__BB0_48:
	ld.global.u32 	%r24, [%rd5+92];
	setp.lt.s32 	%p27, %r24, 1;
	@%p27 bra 	$L__BB0_50;
	add.s32 	%r476, %r24, -1;
	mul.wide.u32 	%rd128, %r476, 4;
	add.s64 	%rd129, %rd3, %rd128;
	ld.local.u32 	%r477, [%rd129];
	add.s32 	%r478, %r477, 1;
	st.local.u32 	[%rd129], %r478;
$L__BB0_50:
	ld.global.u32 	%r25, [%rd5+96];
	setp.lt.s32 	%p28, %r25, 1;
	@%p28 bra 	$L__BB0_52;
	add.s32 	%r479, %r25, -1;
	mul.wide.u32 	%rd130, %r479, 4;
	add.s64 	%rd131, %rd3, %rd130;
	ld.local.u32 	%r480, [%rd131];
	add.s32 	%r481, %r480, 1;
	st.local.u32 	[%rd131], %r481;
$L__BB0_52:
	ld.global.u32 	%r26, [%rd5+100];
	setp.lt.s32 	%p29, %r26, 1;
	@%p29 bra 	$L__BB0_54;
	add.s32 	%r482, %r26, -1;
	mul.wide.u32 	%rd132, %r482, 4;
	add.s64 	%rd133, %rd3, %rd132;
	ld.local.u32 	%r483, [%rd133];
	add.s32 	%r484, %r483, 1;
	st.local.u32 	[%rd133], %r484;
$L__BB0_54:
	ld.global.u32 	%r27, [%rd5+104];
	setp.lt.s32 	%p30, %r27, 1;
	@%p30 bra 	$L__BB0_56;
	add.s32 	%r485, %r27, -1;
	mul.wide.u32 	%rd134, %r485, 4;
	add.s64 	%rd135, %rd3, %rd134;
	ld.local.u32 	%r486, [%rd135];
	add.s32 	%r487, %r486, 1;
	st.local.u32 	[%rd135], %r487;
$L__BB0_56:
	ld.local.u32 	%r488, [%rd3];
	ld.local.u32 	%r489, [%rd3+4];
	max.s32 	%r491, %r488, %r489;
	ld.local.u32 	%r492, [%rd3+8];
	max.s32 	%r494, %r491, %r492;
	ld.local.u32 	%r495, [%rd3+12];
	max.s32 	%r497, %r494, %r495;
	ld.local.u32 	%r498, [%rd3+16];
	max.s32 	%r500, %r497, %r498;
	ld.local.u32 	%r501, [%rd3+20];
	max.s32 	%r503, %r500, %r501;
	ld.local.u32 	%r504, [%rd3+24];
	max.s32 	%r506, %r503, %r504;
	ld.local.u32 	%r507, [%rd3+28];
	max.s32 	%r509, %r506, %r507;
	ld.local.u32 	%r510, [%rd3+32];
	max.s32 	%r512, %r509, %r510;
	setp.gt.s32 	%p31, %r512, 1;
	@%p31 bra 	$L__BB0_788;
	mov.b32 	%r513, 0;
	st.local.u32 	[%rd3], %r513;
	st.local.u32 	[%rd3+4], %r513;
	st.local.u32 	[%rd3+8], %r513;
	st.local.u32 	[%rd3+12], %r513;
	st.local.u32 	[%rd3+16], %r513;
	st.local.u32 	[%rd3+20], %r513;
	st.local.u32 	[%rd3+24], %r513;
	st.local.u32 	[%rd3+28], %r513;
	st.local.u32 	[%rd3+32], %r513;
	ld.global.u32 	%r28, [%rd5+108];
	setp.lt.s32 	%p32, %r28, 1;
	@%p32 bra 	$L__BB0_59;
	add.s32 	%r514, %r28, -1;
	mul.wide.u32 	%rd136, %r514, 4;
	add.s64 	%rd137, %rd3, %rd136;
	ld.local.u32 	%r515, [%rd137];
	add.s32 	%r516, %r515, 1;
	st.local.u32 	[%rd137], %r516;
$L__BB0_59:
	ld.global.u32 	%r29, [%rd5+112];
	setp.lt.s32 	%p33, %r29, 1;
	@%p33 bra 	$L__BB0_61;
	add.s32 	%r517, %r29, -1;
	mul.wide.u32 	%rd138, %r517, 4;
	add.s64 	%rd139, %rd3, %rd138;
	ld.local.u32 	%r518, [%rd139];
	add.s32 	%r519, %r518, 1;
	st.local.u32 	[%rd139], %r519;
$L__BB0_61:
	ld.global.u32 	%r30, [%rd5+116];
	setp.lt.s32 	%p34, %r30, 1;
	@%p34 bra 	$L__BB0_63;
	add.s32 	%r520, %r30, -1;
	mul.wide.u32 	%rd140, %r520, 4;
	add.s64 	%rd141, %rd3, %rd140;
	ld.local.u32 	%r521, [%rd141];
	add.s32 	%r522, %r521, 1;
	st.local.u32 	[%rd141], %r522;
$L__BB0_63:
	ld.global.u32 	%r31, [%rd5+120];
	setp.lt.s32 	%p35, %r31, 1;
	@%p35 bra 	$L__BB0_65;
	add.s32 	%r523, %r31, -1;
	mul.wide.u32 	%rd142, %r523, 4;
	add.s64 	%rd143, %rd3, %rd142;
	ld.local.u32 	%r524, [%rd143];
	add.s32 	%r525, %r524, 1;
	st.local.u32 	[%rd143], %r525;
$L__BB0_65:
	ld.global.u32 	%r32, [%rd5+124];
	setp.lt.s32 	%p36, %r32, 1;
	@%p36 bra 	$L__BB0_67;
	add.s32 	%r526, %r32, -1;
	mul.wide.u32 	%rd144, %r526, 4;
	add.s64 	%rd145, %rd3, %rd144;
	ld.local.u32 	%r527, [%rd145];
	add.s32 	%r528, %r527, 1;
	st.local.u32 	[%rd145], %r528;
$L__BB0_67:
	ld.global.u32 	%r33, [%rd5+128];
	setp.lt.s32 	%p37, %r33, 1;
	@%p37 bra 	$L__BB0_69;
	add.s32 	%r529, %r33, -1;
	mul.wide.u32 	%rd146, %r529, 4;
	add.s64 	%rd147, %rd3, %rd146;
	ld.local.u32 	%r530, [%rd147];
	add.s32 	%r531, %r530, 1;
	st.local.u32 	[%rd147], %r531;
$L__BB0_69:
	ld.global.u32 	%r34, [%rd5+132];
	setp.lt.s32 	%p38, %r34, 1;
	@%p38 bra 	$L__BB0_71;
	add.s32 	%r532, %r34, -1;
	mul.wide.u32 	%rd148, %r532, 4;
	add.s64 	%rd149, %rd3, %rd148;
	ld.local.u32 	%r533, [%rd149];
	add.s32 	%r534, %r533, 1;
	st.local.u32 	[%rd149], %r534;
$L__BB0_71:
	ld.global.u32 	%r35, [%rd5+136];
	setp.lt.s32 	%p39, %r35, 1;
	@%p39 bra 	$L__BB0_73;
	add.s32 	%r535, %r35, -1;
	mul.wide.u32 	%rd150, %r535, 4;
	add.s64 	%rd151, %rd3, %rd150;
	ld.local.u32 	%r536, [%rd151];
	add.s32 	%r537, %r536, 1;
	st.local.u32 	[%rd151], %r537;
$L__BB0_73:
	ld.global.u32 	%r36, [%rd5+140];
	setp.lt.s32 	%p40, %r36, 1;
	@%p40 bra 	$L__BB0_75;
	add.s32 	%r538, %r36, -1;
	mul.wide.u32 	%rd152, %r538, 4;
	add.s64 	%rd153, %rd3, %rd152;
	ld.local.u32 	%r539, [%rd153];
	add.s32 	%r540, %r539, 1;
	st.local.u32 	[%rd153], %r540;
$L__BB0_75:
	ld.local.u32 	%r541, [%rd3];
	ld.local.u32 	%r542, [%rd3+4];
	max.s32 	%r544, %r541, %r542;
	ld.local.u32 	%r545, [%rd3+8];
	max.s32 	%r547, %r544, %r545;
	ld.local.u32 	%r548, [%rd3+12];
	max.s32 	%r550, %r547, %r548;
	ld.local.u32 	%r551, [%rd3+16];
	max.s32 	%r553, %r550, %r551;
	ld.local.u32 	%r554, [%rd3+20];
	max.s32 	%r556, %r553, %r554;
	ld.local.u32 	%r557, [%rd3+24];
	max.s32 	%r559, %r556, %r557;
	ld.local.u32 	%r560, [%rd3+28];
	max.s32 	%r562, %r559, %r560;
	ld.local.u32 	%r563, [%rd3+32];
	max.s32 	%r565, %r562, %r563;
	setp.gt.s32 	%p41, %r565, 1;
	@%p41 bra 	$L__BB0_788;
	mov.b32 	%r566, 0;
	st.local.u32 	[%rd3], %r566;
	st.local.u32 	[%rd3+4], %r566;
	st.local.u32 	[%rd3+8], %r566;
	st.local.u32 	[%rd3+12], %r566;
	st.local.u32 	[%rd3+16], %r566;
	st.local.u32 	[%rd3+20], %r566;
	st.local.u32 	[%rd3+24], %r566;
	st.local.u32 	[%rd3+28], %r566;
	st.local.u32 	[%rd3+32], %r566;
	ld.global.u32 	%r37, [%rd5+144];
	setp.lt.s32 	%p42, %r37, 1;
	@%p42 bra 	$L__BB0_78;
	add.s32 	%r567, %r37, -1;
	mul.wide.u32 	%rd154, %r567, 4;
	add.s64 	%rd155, %rd3, %rd154;
	ld.local.u32 	%r568, [%rd155];
	add.s32 	%r569, %r568, 1;
	st.local.u32 	[%rd155], %r569;
$L__BB0_78:
	ld.global.u32 	%r38, [%rd5+148];
	setp.lt.s32 	%p43, %r38, 1;
	@%p43 bra 	$L__BB0_80;
	add.s32 	%r570, %r38, -1;
	mul.wide.u32 	%rd156, %r570, 4;
	add.s64 	%rd157, %rd3, %rd156;
	ld.local.u32 	%r571, [%rd157];
	add.s32 	%r572, %r571, 1;
	st.local.u32 	[%rd157], %r572;
$L__BB0_80:
	ld.global.u32 	%r39, [%rd5+152];
	setp.lt.s32 	%p44, %r39, 1;
	@%p44 bra 	$L__BB0_82;
	add.s32 	%r573, %r39, -1;
	mul.wide.u32 	%rd158, %r573, 4;
	add.s64 	%rd159, %rd3, %rd158;
	ld.local.u32 	%r574, [%rd159];
	add.s32 	%r575, %r574, 1;
	st.local.u32 	[%rd159], %r575;
$L__BB0_82:
	ld.global.u32 	%r40, [%rd5+156];
	setp.lt.s32 	%p45, %r40, 1;
	@%p45 bra 	$L__BB0_84;
	add.s32 	%r576, %r40, -1;
	mul.wide.u32 	%rd160, %r576, 4;
	add.s64 	%rd161, %rd3, %rd160;
	ld.local.u32 	%r577, [%rd161];
	add.s32 	%r578, %r577, 1;
	st.local.u32 	[%rd161], %r578;
$L__BB0_84:
	ld.global.u32 	%r41, [%rd5+160];
	setp.lt.s32 	%p46, %r41, 1;
	@%p46 bra 	$L__BB0_86;
	add.s32 	%r579, %r41, -1;
	mul.wide.u32 	%rd162, %r579, 4;
	add.s64 	%rd163, %rd3, %rd162;
	ld.local.u32 	%r580, [%rd163];
	add.s32 	%r581, %r580, 1;
	st.local.u32 	[%rd163], %r581;
$L__BB0_86:
	ld.global.u32 	%r42, [%rd5+164];
	setp.lt.s32 	%p47, %r42, 1;
	@%p47 bra 	$L__BB0_88;
	add.s32 	%r582, %r42, -1;
	mul.wide.u32 	%rd164, %r582, 4;
	add.s64 	%rd165, %rd3, %rd164;
	ld.local.u32 	%r583, [%rd165];
	add.s32 	%r584, %r583, 1;
	st.local.u32 	[%rd165], %r584;
$L__BB0_88:
	ld.global.u32 	%r43, [%rd5+168];
	setp.lt.s32 	%p48, %r43, 1;
	@%p48 bra 	$L__BB0_90;
	add.s32 	%r585, %r43, -1;
	mul.wide.u32 	%rd166, %r585, 4;
	add.s64 	%rd167, %rd3, %rd166;
	ld.local.u32 	%r586, [%rd167];
	add.s32 	%r587, %r586, 1;
	st.local.u32 	[%rd167], %r587;
$L__BB0_90:
	ld.global.u32 	%r44, [%rd5+172];
	setp.lt.s32 	%p49, %r44, 1;
	@%p49 bra 	$L__BB0_92;
	add.s32 	%r588, %r44, -1;
	mul.wide.u32 	%rd168, %r588, 4;
	add.s64 	%rd169, %rd3, %rd168;
	ld.local.u32 	%r589, [%rd169];
	add.s32 	%r590, %r589, 1;
	st.local.u32 	[%rd169], %r590;
$L__BB0_92:
	ld.global.u32 	%r45, [%rd5+176];
	setp.lt.s32 	%p50, %r45, 1;
	@%p50 bra 	$L__BB0_94;
	add.s32 	%r591, %r45, -1;
	mul.wide.u32 	%rd170, %r591, 4;
	add.s64 	%rd171, %rd3, %rd170;
	ld.local.u32 	%r592, [%rd171];
	add.s32 	%r593, %r592, 1;
	st.local.u32 	[%rd171], %r593;
$L__BB0_94:
	ld.local.u32 	%r594, [%rd3];
	ld.local.u32 	%r595, [%rd3+4];
	max.s32 	%r597, %r594, %r595;
	ld.local.u32 	%r598, [%rd3+8];
	max.s32 	%r600, %r597, %r598;
	ld.local.u32 	%r601, [%rd3+12];
	max.s32 	%r603, %r600, %r601;
	ld.local.u32 	%r604, [%rd3+16];
	max.s32 	%r606, %r603, %r604;
	ld.local.u32 	%r607, [%rd3+20];
	max.s32 	%r609, %r606, %r607;
	ld.local.u32 	%r610, [%rd3+24];
	max.s32 	%r612, %r609, %r610;
	ld.local.u32 	%r613, [%rd3+28];
	max.s32 	%r615, %r612, %r613;
	ld.local.u32 	%r616, [%rd3+32];
	max.s32 	%r618, %r615, %r616;
	setp.gt.s32 	%p51, %r618, 1;
	@%p51 bra 	$L__BB0_788;
	mov.b32 	%r619, 0;
	st.local.u32 	[%rd3], %r619;
	st.local.u32 	[%rd3+4], %r619;
	st.local.u32 	[%rd3+8], %r619;
	st.local.u32 	[%rd3+12], %r619;
	st.local.u32 	[%rd3+16], %r619;
	st.local.u32 	[%rd3+20], %r619;
	st.local.u32 	[%rd3+24], %r619;
	st.local.u32 	[%rd3+28], %r619;
	st.local.u32 	[%rd3+32], %r619;
	ld.global.u32 	%r46, [%rd5+180];
	setp.lt.s32 	%p52, %r46, 1;
	@%p52 bra 	$L__BB0_97;
	add.s32 	%r620, %r46, -1;
	mul.wide.u32 	%rd172, %r620, 4;
	add.s64 	%rd173, %rd3, %rd172;
	ld.local.u32 	%r621, [%rd173];
	add.s32 	%r622, %r621, 1;
	st.local.u32 	[%rd173], %r622;
$L__BB0_97:
	ld.global.u32 	%r47, [%rd5+184];
	setp.lt.s32 	%p53, %r47, 1;
	@%p53 bra 	$L__BB0_99;
	add.s32 	%r623, %r47, -1;
	mul.wide.u32 	%rd174, %r623, 4;
	add.s64 	%rd175, %rd3, %rd174;
	ld.local.u32 	%r624, [%rd175];
	add.s32 	%r625, %r624, 1;
	st.local.u32 	[%rd175], %r625;
$L__BB0_99:
	ld.global.u32 	%r48, [%rd5+188];
	setp.lt.s32 	%p54, %r48, 1;
	@%p54 bra 	$L__BB0_101;
	add.s32 	%r626, %r48, -1;
	mul.wide.u32 	%rd176, %r626, 4;
	add.s64 	%rd177, %rd3, %rd176;
	ld.local.u32 	%r627, [%rd177];
	add.s32 	%r628, %r627, 1;
	st.local.u32 	[%rd177], %r628;
$L__BB0_101:
	ld.global.u32 	%r49, [%rd5+192];
	setp.lt.s32 	%p55, %r49, 1;
	@%p55 bra 	$L__BB0_103;
	add.s32 	%r629, %r49, -1;
	mul.wide.u32 	%rd178, %r629, 4;
	add.s64 	%rd179, %rd3, %rd178;
	ld.local.u32 	%r630, [%rd179];
	add.s32 	%r631, %r630, 1;
	st.local.u32 	[%rd179], %r631;
$L__BB0_103:
	ld.global.u32 	%r50, [%rd5+196];
	setp.lt.s32 	%p56, %r50, 1;
	@%p56 bra 	$L__BB0_105;
	add.s32 	%r632, %r50, -1;
	mul.wide.u32 	%rd180, %r632, 4;
	add.s64 	%rd181, %rd3, %rd180;
	ld.local.u32 	%r633, [%rd181];
	add.s32 	%r634, %r633, 1;
	st.local.u32 	[%rd181], %r634;
$L__BB0_105:
	ld.global.u32 	%r51, [%rd5+200];
	setp.lt.s32 	%p57, %r51, 1;
	@%p57 bra 	$L__BB0_107;
	add.s32 	%r635, %r51, -1;
	mul.wide.u32 	%rd182, %r635, 4;
	add.s64 	%rd183, %rd3, %rd182;
	ld.local.u32 	%r636, [%rd183];
	add.s32 	%r637, %r636, 1;
	st.local.u32 	[%rd183], %r637;
$L__BB0_107:
	ld.global.u32 	%r52, [%rd5+204];
	setp.lt.s32 	%p58, %r52, 1;
	@%p58 bra 	$L__BB0_109;
	add.s32 	%r638, %r52, -1;
	mul.wide.u32 	%rd184, %r638, 4;
	add.s64 	%rd185, %rd3, %rd184;
	ld.local.u32 	%r639, [%rd185];
	add.s32 	%r640, %r639, 1;
	st.local.u32 	[%rd185], %r640;
$L__BB0_109:
	ld.global.u32 	%r53, [%rd5+208];
	setp.lt.s32 	%p59, %r53, 1;
	@%p59 bra 	$L__BB0_111;
	add.s32 	%r641, %r53, -1;
	mul.wide.u32 	%rd186, %r641, 4;
	add.s64 	%rd187, %rd3, %rd186;
	ld.local.u32 	%r642, [%rd187];
	add.s32 	%r643, %r642, 1;
	st.local.u32 	[%rd187], %r643;
$L__BB0_111:
	ld.global.u32 	%r54, [%rd5+212];
	setp.lt.s32 	%p60, %r54, 1;
	@%p60 bra 	$L__BB0_113;
	add.s32 	%r644, %r54, -1;
	mul.wide.u32 	%rd188, %r644, 4;
	add.s64 	%rd189, %rd3, %rd188;
	ld.local.u32 	%r645, [%rd189];
	add.s32 	%r646, %r645, 1;
	st.local.u32 	[%rd189], %r646;
$L__BB0_113:
	ld.local.u32 	%r647, [%rd3];
	ld.local.u32 	%r648, [%rd3+4];
	max.s32 	%r650, %r647, %r648;
	ld.local.u32 	%r651, [%rd3+8];
	max.s32 	%r653, %r650, %r651;
	ld.local.u32 	%r654, [%rd3+12];
	max.s32 	%r656, %r653, %r654;
	ld.local.u32 	%r657, [%rd3+16];
	max.s32 	%r659, %r656, %r657;
	ld.local.u32 	%r660, [%rd3+20];
	max.s32 	%r662, %r659, %r660;
	ld.local.u32 	%r663, [%rd3+24];
	max.s32 	%r665, %r662, %r663;
	ld.local.u32 	%r666, [%rd3+28];
	max.s32 	%r668, %r665, %r666;
	ld.local.u32 	%r669, [%rd3+32];
	max.s32 	%r671, %r668, %r669;
	setp.gt.s32 	%p61, %r671, 1;
	@%p61 bra 	$L__BB0_788;
	mov.b32 	%r672, 0;
	st.local.u32 	[%rd3], %r672;
	st.local.u32 	[%rd3+4], %r672;
	st.local.u32 	[%rd3+8], %r672;
	st.local.u32 	[%rd3+12], %r672;
	st.local.u32 	[%rd3+16], %r672;
	st.local.u32 	[%rd3+20], %r672;
	st.local.u32 	[%rd3+24], %r672;
	st.local.u32 	[%rd3+28], %r672;
	st.local.u32 	[%rd3+32], %r672;
	ld.global.u32 	%r55, [%rd5+216];
	setp.lt.s32 	%p62, %r55, 1;
	@%p62 bra 	$L__BB0_116;
	add.s32 	%r673, %r55, -1;
	mul.wide.u32 	%rd190, %r673, 4;
	add.s64 	%rd191, %rd3, %rd190;
	ld.local.u32 	%r674, [%rd191];
	add.s32 	%r675, %r674, 1;
	st.local.u32 	[%rd191], %r675;
$L__BB0_116:
	ld.global.u32 	%r56, [%rd5+220];
	setp.lt.s32 	%p63, %r56, 1;
	@%p63 bra 	$L__BB0_118;
	add.s32 	%r676, %r56, -1;
	mul.wide.u32 	%rd192, %r676, 4;
	add.s64 	%rd193, %rd3, %rd192;
	ld.local.u32 	%r677, [%rd193];
	add.s32 	%r678, %r677, 1;
	st.local.u32 	[%rd193], %r678;
$L__BB0_118:
	ld.global.u32 	%r57, [%rd5+224];
	setp.lt.s32 	%p64, %r57, 1;
	@%p64 bra 	$L__BB0_120;
	add.s32 	%r679, %r57, -1;
	mul.wide.u32 	%rd194, %r679, 4;
	add.s64 	%rd195, %rd3, %rd194;
	ld.local.u32 	%r680, [%rd195];
	add.s32 	%r681, %r680, 1;
	st.local.u32 	[%rd195], %r681;
$L__BB0_120:
	ld.global.u32 	%r58, [%rd5+228];
	setp.lt.s32 	%p65, %r58, 1;
	@%p65 bra 	$L__BB0_122;
	add.s32 	%r682, %r58, -1;
	mul.wide.u32 	%rd196, %r682, 4;
	add.s64 	%rd197, %rd3, %rd196;
	ld.local.u32 	%r683, [%rd197];
	add.s32 	%r684, %r683, 1;
	st.local.u32 	[%rd197], %r684;
$L__BB0_122:
	ld.global.u32 	%r59, [%rd5+232];
	setp.lt.s32 	%p66, %r59, 1;
	@%p66 bra 	$L__BB0_124;
	add.s32 	%r685, %r59, -1;
	mul.wide.u32 	%rd198, %r685, 4;
	add.s64 	%rd199, %rd3, %rd198;
	ld.local.u32 	%r686, [%rd199];
	add.s32 	%r687, %r686, 1;
	st.local.u32 	[%rd199], %r687;
$L__BB0_124:
	ld.param.u64 	%rd934, [_Z9runSolverPKiP13possibleBoard_param_0];
	cvta.to.global.u64 	%rd200, %rd934;
	add.s64 	%rd202, %rd200, %rd81;
	ld.global.u32 	%r60, [%rd202+236];
	setp.lt.s32 	%p67, %r60, 1;
	@%p67 bra 	$L__BB0_126;
	add.s32 	%r690, %r60, -1;
	mul.wide.u32 	%rd203, %r690, 4;
	add.s64 	%rd204, %rd3, %rd203;
	ld.local.u32 	%r691, [%rd204];
	add.s32 	%r692, %r691, 1;
	st.local.u32 	[%rd204], %r692;
$L__BB0_126:
	ld.param.u64 	%rd935, [_Z9runSolverPKiP13possibleBoard_param_0];
	cvta.to.global.u64 	%rd205, %rd935;
	add.s64 	%rd207, %rd205, %rd81;
	ld.global.u32 	%r61, [%rd207+240];
	setp.lt.s32 	%p68, %r61, 1;
	@%p68 bra 	$L__BB0_128;
	add.s32 	%r695, %r61, -1;
	mul.wide.u32 	%rd208, %r695, 4;
	add.s64 	%rd209, %rd3, %rd208;
	ld.local.u32 	%r696, [%rd209];
	add.s32 	%r697, %r696, 1;
	st.local.u32 	[%rd209], %r697;
$L__BB0_128:
	ld.param.u64 	%rd936, [_Z9runSolverPKiP13possibleBoard_param_0];
	cvta.to.global.u64 	%rd210, %rd936;
	add.s64 	%rd212, %rd210, %rd81;
	ld.global.u32 	%r62, [%rd212+244];
	setp.lt.s32 	%p69, %r62, 1;
	@%p69 bra 	$L__BB0_130;
	add.s32 	%r700, %r62, -1;
	mul.wide.u32 	%rd213, %r700, 4;
	add.s64 	%rd214, %rd3, %rd213;
	ld.local.u32 	%r701, [%rd214];
	add.s32 	%r702, %r701, 1;
	st.local.u32 	[%rd214], %r702;
$L__BB0_130:
	ld.param.u64 	%rd937, [_Z9runSolverPKiP13possibleBoard_param_0];
	cvta.to.global.u64 	%rd215, %rd937;
	add.s64 	%rd217, %rd215, %rd81;
	ld.global.u32 	%r63, [%rd217+248];
	setp.lt.s32 	%p70, %r63, 1;
	@%p70 bra 	$L__BB0_132;
	add.s32 	%r705, %r63, -1;
	mul.wide.u32 	%rd218, %r705, 4;
	add.s64 	%rd219, %rd3, %rd218;
	ld.local.u32 	%r706, [%rd219];
	add.s32 	%r707, %r706, 1;
	st.local.u32 	[%rd219], %r707;
$L__BB0_132:
	ld.local.u32 	%r708, [%rd3];
	ld.local.u32 	%r709, [%rd3+4];
	max.s32 	%r711, %r708, %r709;
	ld.local.u32 	%r712, [%rd3+8];
	max.s32 	%r714, %r711, %r712;
	ld.local.u32 	%r715, [%rd3+12];
	max.s32 	%r717, %r714, %r715;
	ld.local.u32 	%r718, [%rd3+16];
	max.s32 	%r720, %r717, %r718;
	ld.local.u32 	%r721, [%rd3+20];
	max.s32 	%r723, %r720, %r721;
	ld.local.u32 	%r724, [%rd3+24];
	max.s32 	%r726, %r723, %r724;
	ld.local.u32 	%r727, [%rd3+28];
	max.s32 	%r729, %r726, %r727;
	ld.local.u32 	%r730, [%rd3+32];
	max.s32 	%r732, %r729, %r730;
	setp.gt.s32 	%p71, %r732, 1;
	@%p71 bra 	$L__BB0_788;
	ld.param.u64 	%rd938, [_Z9runSolverPKiP13possibleBoard_param_0];
	mov.b32 	%r733, 0;
	st.local.u32 	[%rd3], %r733;
	st.local.u32 	[%rd3+4], %r733;
	st.local.u32 	[%rd3+8], %r733;
	st.local.u32 	[%rd3+12], %r733;
	st.local.u32 	[%rd3+16], %r733;
	st.local.u32 	[%rd3+20], %r733;
	st.local.u32 	[%rd3+24], %r733;
	st.local.u32 	[%rd3+28], %r733;
	st.local.u32 	[%rd3+32], %r733;
	cvta.to.global.u64 	%rd220, %rd938;
	add.s64 	%rd222, %rd220, %rd81;
	ld.global.u32 	%r64, [%rd222+252];
	setp.lt.s32 	%p72, %r64, 1;
	@%p72 bra 	$L__BB0_135;
	add.s32 	%r736, %r64, -1;
	mul.wide.u32 	%rd223, %r736, 4;
	add.s64 	%rd224, %rd3, %rd223;
	ld.local.u32 	%r737, [%rd224];
	add.s32 	%r738, %r737, 1;
	st.local.u32 	[%rd224], %r738;
$L__BB0_135:
	ld.param.u64 	%rd939, [_Z9runSolverPKiP13possibleBoard_param_0];
	cvta.to.global.u64 	%rd225, %rd939;
	mul.wide.u32 	%rd226, %r354, 4;
	add.s64 	%rd227, %rd225, %rd226;
	ld.global.u32 	%r65, [%rd227+256];
	setp.lt.s32 	%p73, %r65, 1;
	@%p73 bra 	$L__BB0_137;
	add.s32 	%r741, %r65, -1;
	mul.wide.u32 	%rd228, %r741, 4;
	add.s64 	%rd229, %rd3, %rd228;
	ld.local.u32 	%r742, [%rd229];
	add.s32 	%r743, %r742, 1;
	st.local.u32 	[%rd229], %r743;
$L__BB0_137:
	ld.param.u64 	%rd940, [_Z9runSolverPKiP13possibleBoard_param_0];
	cvta.to.global.u64 	%rd230, %rd940;
	mov.u32 	%r744, %tid.x;
	mul.lo.s32 	%r745, %r744, 81;
	mul.wide.u32 	%rd231, %r745, 4;
	add.s64 	%rd232, %rd230, %rd231;
	ld.global.u32 	%r66, [%rd232+260];
	setp.lt.s32 	%p74, %r66, 1;
	@%p74 bra 	$L__BB0_139;
	add.s32 	%r746, %r66, -1;
	mul.wide.u32 	%rd233, %r746, 4;
	add.s64 	%rd234, %rd3, %rd233;
	ld.local.u32 	%r747, [%rd234];
	add.s32 	%r748, %r747, 1;
	st.local.u32 	[%rd234], %r748;
$L__BB0_139:
	ld.param.u64 	%rd941, [_Z9runSolverPKiP13possibleBoard_param_0];
	cvta.to.global.u64 	%rd235, %rd941;
	mov.u32 	%r749, %tid.x;
	mul.lo.s32 	%r750, %r749, 81;
	mul.wide.u32 	%rd236, %r750, 4;
	add.s64 	%rd237, %rd235, %rd236;
	ld.global.u32 	%r67, [%rd237+264];
	setp.lt.s32 	%p75, %r67, 1;
	@%p75 bra 	$L__BB0_141;
	add.s32 	%r751, %r67, -1;
	mul.wide.u32 	%rd238, %r751, 4;
	add.s64 	%rd239, %rd3, %rd238;
	ld.local.u32 	%r752, [%rd239];
	add.s32 	%r753, %r752, 1;
	st.local.u32 	[%rd239], %r753;
$L__BB0_141:
	ld.param.u64 	%rd942, [_Z9runSolverPKiP13possibleBoard_param_0];
	cvta.to.global.u64 	%rd240, %rd942;
	mov.u32 	%r754, %tid.x;
	mul.lo.s32 	%r755, %r754, 81;
	mul.wide.u32 	%rd241, %r755, 4;
	add.s64 	%rd242, %rd240, %rd241;
	ld.global.u32 	%r68, [%rd242+268];
	setp.lt.s32 	%p76, %r68, 1;
	@%p76 bra 	$L__BB0_143;
	add.s32 	%r756, %r68, -1;
	mul.wide.u32 	%rd243, %r756, 4;
	add.s64 	%rd244, %rd3, %rd243;
	ld.local.u32 	%r757, [%rd244];
	add.s32 	%r758, %r757, 1;
	st.local.u32 	[%rd244], %r758;
$L__BB0_143:
	ld.param.u64 	%rd943, [_Z9runSolverPKiP13possibleBoard_param_0];
	cvta.to.global.u64 	%rd245, %rd943;
	mov.u32 	%r759, %tid.x;
	mul.lo.s32 	%r760, %r759, 81;
	mul.wide.u32 	%rd246, %r760, 4;
	add.s64 	%rd247, %rd245, %rd246;
	ld.global.u32 	%r69, [%rd247+272];
	setp.lt.s32 	%p77, %r69, 1;
	@%p77 bra 	$L__BB0_145;
	add.s32 	%r761, %r69, -1;
	mul.wide.u32 	%rd248, %r761, 4;
	add.s64 	%rd249, %rd3, %rd248;
	ld.local.u32 	%r762, [%rd249];
	add.s32 	%r763, %r762, 1;
	st.local.u32 	[%rd249], %r763;
$L__BB0_145:
	ld.param.u64 	%rd944, [_Z9runSolverPKiP13possibleBoard_param_0];
	cvta.to.global.u64 	%rd250, %rd944;
	mov.u32 	%r764, %tid.x;
	mul.lo.s32 	%r765, %r764, 81;
	mul.wide.u32 	%rd251, %r765, 4;
	add.s64 	%rd252, %rd250, %rd251;
	ld.global.u32 	%r70, [%rd252+276];
	setp.lt.s32 	%p78, %r70, 1;
	@%p78 bra 	$L__BB0_147;
	add.s32 	%r766, %r70, -1;
	mul.wide.u32 	%rd253, %r766, 4;
	add.s64 	%rd254, %rd3, %rd253;
	ld.local.u32 	%r767, [%rd254];
	add.s32 	%r768, %r767, 1;
	st.local.u32 	[%rd254], %r768;
$L__BB0_147:
	ld.param.u64 	%rd945, [_Z9runSolverPKiP13possibleBoard_param_0];
	cvta.to.global.u64 	%rd255, %rd945;
	mov.u32 	%r769, %tid.x;
	mul.lo.s32 	%r770, %r769, 81;
	mul.wide.u32 	%rd256, %r770, 4;
	add.s64 	%rd257, %rd255, %rd256;
	ld.global.u32 	%r71, [%rd257+280];
	setp.lt.s32 	%p79, %r71, 1;
	@%p79 bra 	$L__BB0_149;
	add.s32 	%r771, %r71, -1;
	mul.wide.u32 	%rd258, %r771, 4;
	add.s64 	%rd259, %rd3, %rd258;
	ld.local.u32 	%r772, [%rd259];
	add.s32 	%r773, %r772, 1;
	st.local.u32 	[%rd259], %r773;
$L__BB0_149:
	ld.param.u64 	%rd946, [_Z9runSolverPKiP13possibleBoard_param_0];
	cvta.to.global.u64 	%rd260, %rd946;
	mov.u32 	%r774, %tid.x;
	mul.lo.s32 	%r775, %r774, 81;
	mul.wide.u32 	%rd261, %r775, 4;
	add.s64 	%rd262, %rd260, %rd261;
	ld.global.u32 	%r72, [%rd262+284];
	setp.lt.s32 	%p80, %r72, 1;
	@%p80 bra 	$L__BB0_151;
	add.s32 	%r776, %r72, -1;
	mul.wide.u32 	%rd263, %r776, 4;
	add.s64 	%rd264, %rd3, %rd263;
	ld.local.u32 	%r777, [%rd264];
	add.s32 	%r778, %r777, 1;
	st.local.u32 	[%rd264], %r778;
$L__BB0_151:
	ld.local.u32 	%r779, [%rd3];
	ld.local.u32 	%r780, [%rd3+4];
	max.s32 	%r782, %r779, %r780;
	ld.local.u32 	%r783, [%rd3+8];
	max.s32 	%r785, %r782, %r783;
	ld.local.u32 	%r786, [%rd3+12];
	max.s32 	%r788, %r785, %r786;
	ld.local.u32 	%r789, [%rd3+16];
	max.s32 	%r791, %r788, %r789;
	ld.local.u32 	%r792, [%rd3+20];
	max.s32 	%r794, %r791, %r792;
	ld.local.u32 	%r795, [%rd3+24];
	max.s32 	%r797, %r794, %r795;
	ld.local.u32 	%r798, [%rd3+28];
	max.s32 	%r800, %r797, %r798;
	ld.local.u32 	%r801, [%rd3+32];
	max.s32 	%r803, %r800, %r801;
	setp.gt.s32 	%p81, %r803, 1;
	@%p81 bra 	$L__BB0_788;
	ld.param.u64 	%rd947, [_Z9runSolverPKiP13possibleBoard_param_0];
	mov.b32 	%r804, 0;
	st.local.u32 	[%rd3], %r804;
	st.local.u32 	[%rd3+4], %r804;
	st.local.u32 	[%rd3+8], %r804;
	st.local.u32 	[%rd3+12], %r804;
	st.local.u32 	[%rd3+16], %r804;
	st.local.u32 	[%rd3+20], %r804;
	st.local.u32 	[%rd3+24], %r804;
	st.local.u32 	[%rd3+28], %r804;
	st.local.u32 	[%rd3+32], %r804;
	cvta.to.global.u64 	%rd265, %rd947;
	mov.u32 	%r805, %tid.x;
	mul.lo.s32 	%r806, %r805, 81;
	mul.wide.u32 	%rd266, %r806, 4;
	add.s64 	%rd267, %rd265, %rd266;
	ld.global.u32 	%r73, [%rd267+288];
	setp.lt.s32 	%p82, %r73, 1;
	@%p82 bra 	$L__BB0_154;
	add.s32 	%r807, %r73, -1;
	mul.wide.u32 	%rd268, %r807, 4;
	add.s64 	%rd269, %rd3, %rd268;
	ld.local.u32 	%r808, [%rd269];
	add.s32 	%r809, %r808, 1;
	st.local.u32 	[%rd269], %r809;
$L__BB0_154:
	ld.param.u64 	%rd948, [_Z9runSolverPKiP13possibleBoard_param_0];
	cvta.to.global.u64 	%rd270, %rd948;
	mov.u32 	%r810, %tid.x;
	mul.lo.s32 	%r811, %r810, 81;
	mul.wide.u32 	%rd271, %r811, 4;
	add.s64 	%rd272, %rd270, %rd271;
	ld.global.u32 	%r74, [%rd272+292];
	setp.lt.s32 	%p83, %r74, 1;
	@%p83 bra 	$L__BB0_156;
	add.s32 	%r812, %r74, -1;
	mul.wide.u32 	%rd273, %r812, 4;
	add.s64 	%rd274, %rd3, %rd273;
	ld.local.u32 	%r813, [%rd274];
	add.s32 	%r814, %r813, 1;
	st.local.u32 	[%rd274], %r814;
$L__BB0_156:
	ld.param.u64 	%rd949, [_Z9runSolverPKiP13possibleBoard_param_0];
	cvta.to.global.u64 	%rd275, %rd949;
	mov.u32 	%r815, %tid.x;
	mul.lo.s32 	%r816, %r815, 81;
	mul.wide.u32 	%rd276, %r816, 4;
	add.s64 	%rd277, %rd275, %rd276;
	ld.global.u32 	%r75, [%rd277+296];
	setp.lt.s32 	%p84, %r75, 1;
	@%p84 bra 	$L__BB0_158;
	add.s32 	%r817, %r75, -1;
	mul.wide.u32 	%rd278, %r817, 4;
	add.s64 	%rd279, %rd3, %rd278;
	ld.local.u32 	%r818, [%rd279];
	add.s32 	%r819, %r818, 1;
	st.local.u32 	[%rd279], %r819;
$L__BB0_158:
	ld.param.u64 	%rd950, [_Z9runSolverPKiP13possibleBoard_param_0];
	cvta.to.global.u64 	%rd280, %rd950;
	mov.u32 	%r820, %tid.x;
	mul.lo.s32 	%r821, %r820, 81;
	mul.wide.u32 	%rd281, %r821, 4;
	add.s64 	%rd282, %rd280, %rd281;
	ld.global.u32 	%r76, [%rd282+300];
	setp.lt.s32 	%p85, %r76, 1;
	@%p85 bra 	$L__BB0_160;
	add.s32 	%r822, %r76, -1;
	mul.wide.u32 	%rd283, %r822, 4;
	add.s64 	%rd284, %rd3, %rd283;
	ld.local.u32 	%r823, [%rd284];
	add.s32 	%r824, %r823, 1;
	st.local.u32 	[%rd284], %r824;
$L__BB0_160:
	ld.param.u64 	%rd951, [_Z9runSolverPKiP13possibleBoard_param_0];
	cvta.to.global.u64 	%rd285, %rd951;
	mov.u32 	%r825, %tid.x;
	mul.lo.s32 	%r826, %r825, 81;
	mul.wide.u32 	%rd286, %r826, 4;
	add.s64 	%rd287, %rd285, %rd286;
	ld.global.u32 	%r77, [%rd287+304];
	setp.lt.s32 	%p86, %r77, 1;
	@%p86 bra 	$L__BB0_162;
	add.s32 	%r827, %r77, -1;
	mul.wide.u32 	%rd288, %r827, 4;
	add.s64 	%rd289, %rd3, %rd288;
	ld.local.u32 	%r828, [%rd289];
	add.s32 	%r829, %r828, 1;
	st.local.u32 	[%rd289], %r829;
$L__BB0_162:
	ld.param.u64 	%rd952, [_Z9runSolverPKiP13possibleBoard_param_0];
	cvta.to.global.u64 	%rd290, %rd952;
	mov.u32 	%r830, %tid.x;
	mul.lo.s32 	%r831, %r830, 81;
	mul.wide.u32 	%rd291, %r831, 4;
	add.s64 	%rd292, %rd290, %rd291;
	ld.global.u32 	%r78, [%rd292+308];
	setp.lt.s32 	%p87, %r78, 1;
	@%p87 bra 	$L__BB0_164;
	add.s32 	%r832, %r78, -1;
	mul.wide.u32 	%rd293, %r832, 4;
	add.s64 	%rd294, %rd3, %rd293;
	ld.local.u32 	%r833, [%rd294];
	add.s32 	%r834, %r833, 1;
	st.local.u32 	[%rd294], %r834;
$L__BB0_164:
	ld.param.u64 	%rd953, [_Z9runSolverPKiP13possibleBoard_param_0];
	cvta.to.global.u64 	%rd295, %rd953;
	mov.u32 	%r835, %tid.x;
	mul.lo.s32 	%r836, %r835, 81;
	mul.wide.u32 	%rd296, %r836, 4;
	add.s64 	%rd297, %rd295, %rd296;
	ld.global.u32 	%r79, [%rd297+312];
	setp.lt.s32 	%p88, %r79, 1;
	@%p88 bra 	$L__BB0_166;
	add.s32 	%r837, %r79, -1;
	mul.wide.u32 	%rd298, %r837, 4;
	add.s64 	%rd299, %rd3, %rd298;
	ld.local.u32 	%r838, [%rd299];
	add.s32 	%r839, %r838, 1;
	st.local.u32 	[%rd299], %r839;
$L__BB0_166:
	ld.param.u64 	%rd954, [_Z9runSolverPKiP13possibleBoard_param_0];
	cvta.to.global.u64 	%rd300, %rd954;
	mov.u32 	%r840, %tid.x;
	mul.lo.s32 	%r841, %r840, 81;
	mul.wide.u32 	%rd301, %r841, 4;
	add.s64 	%rd302, %rd300, %rd301;
	ld.global.u32 	%r80, [%rd302+316];
	setp.lt.s32 	%p89, %r80, 1;
	@%p89 bra 	$L__BB0_168;
	add.s32 	%r842, %r80, -1;
	mul.wide.u32 	%rd303, %r842, 4;
	add.s64 	%rd304, %rd3, %rd303;
	ld.local.u32 	%r843, [%rd304];
	add.s32 	%r844, %r843, 1;
	st.local.u32 	[%rd304], %r844;
$L__BB0_168:
	ld.param.u64 	%rd955, [_Z9runSolverPKiP13possibleBoard_param_0];
	cvta.to.global.u64 	%rd305, %rd955;
	mov.u32 	%r845, %tid.x;
	mul.lo.s32 	%r846, %r845, 81;
	mul.wide.u32 	%rd306, %r846, 4;
	add.s64 	%rd307, %rd305, %rd306;
	ld.global.u32 	%r81, [%rd307+320];
	setp.lt.s32 	%p90, %r81, 1;
	@%p90 bra 	$L__BB0_170;
	add.s32 	%r847, %r81, -1;
	mul.wide.u32 	%rd308, %r847, 4;
	add.s64 	%rd309, %rd3, %rd308;
	ld.local.u32 	%r848, [%rd309];
	add.s32 	%r849, %r848, 1;
	st.local.u32 	[%rd309], %r849;
$L__BB0_170:
	ld.local.u32 	%r850, [%rd3];
	ld.local.u32 	%r851, [%rd3+4];
	max.s32 	%r853, %r850, %r851;
	ld.local.u32 	%r854, [%rd3+8];
	max.s32 	%r856, %r853, %r854;
	ld.local.u32 	%r857, [%rd3+12];
	max.s32 	%r859, %r856, %r857;
	ld.local.u32 	%r860, [%rd3+16];
	max.s32 	%r862, %r859, %r860;
	ld.local.u32 	%r863, [%rd3+20];
	max.s32 	%r865, %r862, %r863;
	ld.local.u32 	%r866, [%rd3+24];
	max.s32 	%r868, %r865, %r866;
	ld.local.u32 	%r869, [%rd3+28];
	max.s32 	%r871, %r868, %r869;
	ld.local.u32 	%r872, [%rd3+32];
	max.s32 	%r874, %r871, %r872;
	setp.gt.s32 	%p91, %r874, 1;
	@%p91 bra 	$L__BB0_788;
	setp.gt.s32 	%p92, %r1, 0;
	mov.b32 	%r875, 0;
	st.local.u32 	[%rd3], %r875;
	st.local.u32 	[%rd3+4], %r875;
	st.local.u32 	[%rd3+8], %r875;
	st.local.u32 	[%rd3+12], %r875;
	st.local.u32 	[%rd3+16], %r875;
	st.local.u32 	[%rd3+20], %r875;
	st.local.u32 	[%rd3+24], %r875;
	st.local.u32 	[%rd3+28], %r875;
	st.local.u32 	[%rd3+32], %r875;
	@%p92 bra 	$L__BB0_172;
	bra.uni 	$L__BB0_173;
$L__BB0_172:
	add.s32 	%r876, %r1, -1;
	mul.wide.u32 	%rd310, %r876, 4;
	add.s64 	%rd311, %rd3, %rd310;
	ld.local.u32 	%r877, [%rd311];
	add.s32 	%r878, %r877, 1;
	st.local.u32 	[%rd311], %r878;
$L__BB0_173:
	setp.lt.s32 	%p93, %r10, 1;
	@%p93 bra 	$L__BB0_175;
	add.s32 	%r879, %r10, -1;
	mul.wide.u32 	%rd312, %r879, 4;
	add.s64 	%rd313, %rd3, %rd312;
	ld.local.u32 	%r880, [%rd313];
	add.s32 	%r881, %r880, 1;
	st.local.u32 	[%rd313], %r881;
$L__BB0_175:
	setp.lt.s32 	%p94, %r19, 1;
	@%p94 bra 	$L__BB0_177;
	add.s32 	%r882, %r19, -1;
	mul.wide.u32 	%rd314, %r882, 4;
	add.s64 	%rd315, %rd3, %rd314;
	ld.local.u32 	%r883, [%rd315];
	add.s32 	%r884, %r883, 1;
	st.local.u32 	[%rd315], %r884;
$L__BB0_177:
	setp.lt.s32 	%p95, %r28, 1;
	@%p95 bra 	$L__BB0_179;
	add.s32 	%r885, %r28, -1;
	mul.wide.u32 	%rd316, %r885, 4;
	add.s64 	%rd317, %rd3, %rd316;
	ld.local.u32 	%r886, [%rd317];
	add.s32 	%r887, %r886, 1;
	st.local.u32 	[%rd317], %r887;
$L__BB0_179:
	setp.lt.s32 	%p96, %r37, 1;
	@%p96 bra 	$L__BB0_181;
	add.s32 	%r888, %r37, -1;
	mul.wide.u32 	%rd318, %r888, 4;
	add.s64 	%rd319, %rd3, %rd318;
	ld.local.u32 	%r889, [%rd319];
	add.s32 	%r890, %r889, 1;
	st.local.u32 	[%rd319], %r890;
$L__BB0_181:
	setp.lt.s32 	%p97, %r46, 1;
	@%p97 bra 	$L__BB0_183;
	add.s32 	%r891, %r46, -1;
	mul.wide.u32 	%rd320, %r891, 4;
	add.s64 	%rd321, %rd3, %rd320;
	ld.local.u32 	%r892, [%rd321];
	add.s32 	%r893, %r892, 1;
	st.local.u32 	[%rd321], %r893;
$L__BB0_183:
	@%p62 bra 	$L__BB0_185;
	add.s32 	%r894, %r55, -1;
	mul.wide.u32 	%rd322, %r894, 4;
	add.s64 	%rd323, %rd3, %rd322;
	ld.local.u32 	%r895, [%rd323];
	add.s32 	%r896, %r895, 1;
	st.local.u32 	[%rd323], %r896;
$L__BB0_185:
	@%p72 bra 	$L__BB0_187;
	add.s32 	%r897, %r64, -1;
	mul.wide.u32 	%rd324, %r897, 4;
	add.s64 	%rd325, %rd3, %rd324;
	ld.local.u32 	%r898, [%rd325];
	add.s32 	%r899, %r898, 1;
	st.local.u32 	[%rd325], %r899;
$L__BB0_187:
	@%p82 bra 	$L__BB0_189;
	add.s32 	%r900, %r73, -1;
	mul.wide.u32 	%rd326, %r900, 4;
	add.s64 	%rd327, %rd3, %rd326;
	ld.local.u32 	%r901, [%rd327];
	add.s32 	%r902, %r901, 1;
	st.local.u32 	[%rd327], %r902;
$L__BB0_189:
	ld.local.u32 	%r903, [%rd3];
	ld.local.u32 	%r904, [%rd3+4];
	max.s32 	%r906, %r903, %r904;
	ld.local.u32 	%r907, [%rd3+8];
	max.s32 	%r909, %r906, %r907;
	ld.local.u32 	%r910, [%rd3+12];
	max.s32 	%r912, %r909, %r910;
	ld.local.u32 	%r913, [%rd3+16];
	max.s32 	%r915, %r912, %r913;
	ld.local.u32 	%r916, [%rd3+20];
	max.s32 	%r918, %r915, %r916;
	ld.local.u32 	%r919, [%rd3+24];
	max.s32 	%r921, %r918, %r919;
	ld.local.u32 	%r922, [%rd3+28];
	max.s32 	%r924, %r921, %r922;
	ld.local.u32 	%r925, [%rd3+32];
	max.s32 	%r927, %r924, %r925;
	setp.gt.s32 	%p101, %r927, 1;
	@%p101 bra 	$L__BB0_788;
	setp.lt.s32 	%p102, %r2, 1;
	mov.b32 	%r928, 0;
	st.local.u32 	[%rd3], %r928;
	st.local.u32 	[%rd3+4], %r928;
	st.local.u32 	[%rd3+8], %r928;
	st.local.u32 	[%rd3+12], %r928;
	st.local.u32 	[%rd3+16], %r928;
	st.local.u32 	[%rd3+20], %r928;
	st.local.u32 	[%rd3+24], %r928;
	st.local.u32 	[%rd3+28], %r928;
	st.local.u32 	[%rd3+32], %r928;
	@%p102 bra 	$L__BB0_192;
	add.s32 	%r929, %r2, -1;
	mul.wide.u32 	%rd328, %r929, 4;
	add.s64 	%rd329, %rd3, %rd328;
	ld.local.u32 	%r930, [%rd329];
	add.s32 	%r931, %r930, 1;
	st.local.u32 	[%rd329], %r931;
$L__BB0_192:
	setp.lt.s32 	%p103, %r11, 1;
	@%p103 bra 	$L__BB0_194;
	add.s32 	%r932, %r11, -1;
	mul.wide.u32 	%rd330, %r932, 4;
	add.s64 	%rd331, %rd3, %rd330;
	ld.local.u32 	%r933, [%rd331];
	add.s32 	%r934, %r933, 1;
	st.local.u32 	[%rd331], %r934;
$L__BB0_194:
	setp.lt.s32 	%p104, %r20, 1;
	@%p104 bra 	$L__BB0_196;
	add.s32 	%r935, %r20, -1;
	mul.wide.u32 	%rd332, %r935, 4;
	add.s64 	%rd333, %rd3, %rd332;
	ld.local.u32 	%r936, [%rd333];
	add.s32 	%r937, %r936, 1;
	st.local.u32 	[%rd333], %r937;
$L__BB0_196:
	setp.lt.s32 	%p105, %r29, 1;
	@%p105 bra 	$L__BB0_198;
	add.s32 	%r938, %r29, -1;
	mul.wide.u32 	%rd334, %r938, 4;
	add.s64 	%rd335, %rd3, %rd334;
	ld.local.u32 	%r939, [%rd335];
	add.s32 	%r940, %r939, 1;
	st.local.u32 	[%rd335], %r940;
$L__BB0_198:
	setp.lt.s32 	%p106, %r38, 1;
	@%p106 bra 	$L__BB0_200;
	add.s32 	%r941, %r38, -1;
	mul.wide.u32 	%rd336, %r941, 4;
	add.s64 	%rd337, %rd3, %rd336;
	ld.local.u32 	%r942, [%rd337];
	add.s32 	%r943, %r942, 1;
	st.local.u32 	[%rd337], %r943;
$L__BB0_200:
	setp.lt.s32 	%p107, %r47, 1;
	@%p107 bra 	$L__BB0_202;
	add.s32 	%r944, %r47, -1;
	mul.wide.u32 	%rd338, %r944, 4;
	add.s64 	%rd339, %rd3, %rd338;
	ld.local.u32 	%r945, [%rd339];
	add.s32 	%r946, %r945, 1;
	st.local.u32 	[%rd339], %r946;
$L__BB0_202:
	@%p63 bra 	$L__BB0_204;
	add.s32 	%r947, %r56, -1;
	mul.wide.u32 	%rd340, %r947, 4;
	add.s64 	%rd341, %rd3, %rd340;
	ld.local.u32 	%r948, [%rd341];
	add.s32 	%r949, %r948, 1;
	st.local.u32 	[%rd341], %r949;
$L__BB0_204:
	@%p73 bra 	$L__BB0_206;
	add.s32 	%r950, %r65, -1;
	mul.wide.u32 	%rd342, %r950, 4;
	add.s64 	%rd343, %rd3, %rd342;
	ld.local.u32 	%r951, [%rd343];
	add.s32 	%r952, %r951, 1;
	st.local.u32 	[%rd343], %r952;
$L__BB0_206:
	@%p83 bra 	$L__BB0_208;
	add.s32 	%r953, %r74, -1;
	mul.wide.u32 	%rd344, %r953, 4;
	add.s64 	%rd345, %rd3, %rd344;
	ld.local.u32 	%r954, [%rd345];
	add.s32 	%r955, %r954, 1;
	st.local.u32 	[%rd345], %r955;
$L__BB0_208:
	ld.local.u32 	%r956, [%rd3];
	ld.local.u32 	%r957, [%rd3+4];
	max.s32 	%r959, %r956, %r957;
	ld.local.u32 	%r960, [%rd3+8];
	max.s32 	%r962, %r959, %r960;
	ld.local.u32 	%r963, [%rd3+12];
	max.s32 	%r965, %r962, %r963;
	ld.local.u32 	%r966, [%rd3+16];
	max.s32 	%r968, %r965, %r966;
	ld.local.u32 	%r969, [%rd3+20];
	max.s32 	%r971, %r968, %r969;
	ld.local.u32 	%r972, [%rd3+24];
	max.s32 	%r974, %r971, %r972;
	ld.local.u32 	%r975, [%rd3+28];
	max.s32 	%r977, %r974, %r975;
	ld.local.u32 	%r978, [%rd3+32];
	max.s32 	%r980, %r977, %r978;
	setp.gt.s32 	%p111, %r980, 1;
	@%p111 bra 	$L__BB0_788;
	setp.lt.s32 	%p112, %r3, 1;
	mov.b32 	%r981, 0;
	st.local.u32 	[%rd3], %r981;
	st.local.u32 	[%rd3+4], %r981;
	st.local.u32 	[%rd3+8], %r981;
	st.local.u32 	[%rd3+12], %r981;
	st.local.u32 	[%rd3+16], %r981;
	st.local.u32 	[%rd3+20], %r981;
	st.local.u32 	[%rd3+24], %r981;
	st.local.u32 	[%rd3+28], %r981;
	st.local.u32 	[%rd3+32], %r981;
	@%p112 bra 	$L__BB0_211;
	add.s32 	%r982, %r3, -1;
	mul.wide.u32 	%rd346, %r982, 4;
	add.s64 	%rd347, %rd3, %rd346;
	ld.local.u32 	%r983, [%rd347];
	add.s32 	%r984, %r983, 1;
	st.local.u32 	[%rd347], %r984;
$L__BB0_211:
	setp.lt.s32 	%p113, %r12, 1;
	@%p113 bra 	$L__BB0_213;
	add.s32 	%r985, %r12, -1;
	mul.wide.u32 	%rd348, %r985, 4;
	add.s64 	%rd349, %rd3, %rd348;
	ld.local.u32 	%r986, [%rd349];
	add.s32 	%r987, %r986, 1;
	st.local.u32 	[%rd349], %r987;
$L__BB0_213:
	setp.lt.s32 	%p114, %r21, 1;
	@%p114 bra 	$L__BB0_215;
	add.s32 	%r988, %r21, -1;
	mul.wide.u32 	%rd350, %r988, 4;
	add.s64 	%rd351, %rd3, %rd350;
	ld.local.u32 	%r989, [%rd351];
	add.s32 	%r990, %r989, 1;
	st.local.u32 	[%rd351], %r990;
$L__BB0_215:
	setp.lt.s32 	%p115, %r30, 1;
	@%p115 bra 	$L__BB0_217;
	add.s32 	%r991, %r30, -1;
	mul.wide.u32 	%rd352, %r991, 4;
	add.s64 	%rd353, %rd3, %rd352;
	ld.local.u32 	%r992, [%rd353];
	add.s32 	%r993, %r992, 1;
	st.local.u32 	[%rd353], %r993;
$L__BB0_217:
	setp.lt.s32 	%p116, %r39, 1;
	@%p116 bra 	$L__BB0_219;
	add.s32 	%r994, %r39, -1;
	mul.wide.u32 	%rd354, %r994, 4;
	add.s64 	%rd355, %rd3, %rd354;
	ld.local.u32 	%r995, [%rd355];
	add.s32 	%r996, %r995, 1;
	st.local.u32 	[%rd355], %r996;
$L__BB0_219:
	setp.lt.s32 	%p117, %r48, 1;
	@%p117 bra 	$L__BB0_221;
	add.s32 	%r997, %r48, -1;
	mul.wide.u32 	%rd356, %r997, 4;
	add.s64 	%rd357, %rd3, %rd356;
	ld.local.u32 	%r998, [%rd357];
	add.s32 	%r999, %r998, 1;
	st.local.u32 	[%rd357], %r999;
$L__BB0_221:
	setp.lt.s32 	%p118, %r57, 1;
	@%p118 bra 	$L__BB0_223;
	add.s32 	%r1000, %r57, -1;
	mul.wide.u32 	%rd358, %r1000, 4;
	add.s64 	%rd359, %rd3, %rd358;
	ld.local.u32 	%r1001, [%rd359];
	add.s32 	%r1002, %r1001, 1;
	st.local.u32 	[%rd359], %r1002;
$L__BB0_223:
	setp.lt.s32 	%p119, %r66, 1;
	@%p119 bra 	$L__BB0_225;
	add.s32 	%r1003, %r66, -1;
	mul.wide.u32 	%rd360, %r1003, 4;
	add.s64 	%rd361, %rd3, %rd360;
	ld.local.u32 	%r1004, [%rd361];
	add.s32 	%r1005, %r1004, 1;
	st.local.u32 	[%rd361], %r1005;
$L__BB0_225:
	setp.lt.s32 	%p120, %r75, 1;
	@%p120 bra 	$L__BB0_227;
	add.s32 	%r1006, %r75, -1;
	mul.wide.u32 	%rd362, %r1006, 4;
	add.s64 	%rd363, %rd3, %rd362;
	ld.local.u32 	%r1007, [%rd363];
	add.s32 	%r1008, %r1007, 1;
	st.local.u32 	[%rd363], %r1008;
$L__BB0_227:
	ld.local.u32 	%r1009, [%rd3];
	ld.local.u32 	%r1010, [%rd3+4];
	max.s32 	%r1012, %r1009, %r1010;
	ld.local.u32 	%r1013, [%rd3+8];
	max.s32 	%r1015, %r1012, %r1013;
	ld.local.u32 	%r1016, [%rd3+12];
	max.s32 	%r1018, %r1015, %r1016;
	ld.local.u32 	%r1019, [%rd3+16];
	max.s32 	%r1021, %r1018, %r1019;
	ld.local.u32 	%r1022, [%rd3+20];
	max.s32 	%r1024, %r1021, %r1022;
	ld.local.u32 	%r1025, [%rd3+24];
	max.s32 	%r1027, %r1024, %r1025;
	ld.local.u32 	%r1028, [%rd3+28];
	max.s32 	%r1030, %r1027, %r1028;
	ld.local.u32 	%r1031, [%rd3+32];
	max.s32 	%r1033, %r1030, %r1031;
	setp.gt.s32 	%p121, %r1033, 1;
	@%p121 bra 	$L__BB0_788;
	setp.lt.s32 	%p122, %r4, 1;
	mov.b32 	%r1034, 0;
	st.local.u32 	[%rd3], %r1034;
	st.local.u32 	[%rd3+4], %r1034;
	st.local.u32 	[%rd3+8], %r1034;
	st.local.u32 	[%rd3+12], %r1034;
	st.local.u32 	[%rd3+16], %r1034;
	st.local.u32 	[%rd3+20], %r1034;
	st.local.u32 	[%rd3+24], %r1034;
	st.local.u32 	[%rd3+28], %r1034;
	st.local.u32 	[%rd3+32], %r1034;
	@%p122 bra 	$L__BB0_230;
	add.s32 	%r1035, %r4, -1;
	mul.wide.u32 	%rd364, %r1035, 4;
	add.s64 	%rd365, %rd3, %rd364;
	ld.local.u32 	%r1036, [%rd365];
	add.s32 	%r1037, %r1036, 1;
	st.local.u32 	[%rd365], %r1037;
$L__BB0_230:
	setp.lt.s32 	%p123, %r13, 1;
	@%p123 bra 	$L__BB0_232;
	add.s32 	%r1038, %r13, -1;
	mul.wide.u32 	%rd366, %r1038, 4;
	add.s64 	%rd367, %rd3, %rd366;
	ld.local.u32 	%r1039, [%rd367];
	add.s32 	%r1040, %r1039, 1;
	st.local.u32 	[%rd367], %r1040;
$L__BB0_232:
	setp.lt.s32 	%p124, %r22, 1;
	@%p124 bra 	$L__BB0_234;
	add.s32 	%r1041, %r22, -1;
	mul.wide.u32 	%rd368, %r1041, 4;
	add.s64 	%rd369, %rd3, %rd368;
	ld.local.u32 	%r1042, [%rd369];
	add.s32 	%r1043, %r1042, 1;
	st.local.u32 	[%rd369], %r1043;
$L__BB0_234:
	setp.lt.s32 	%p125, %r31, 1;
	@%p125 bra 	$L__BB0_236;
	add.s32 	%r1044, %r31, -1;
	mul.wide.u32 	%rd370, %r1044, 4;
	add.s64 	%rd371, %rd3, %rd370;
	ld.local.u32 	%r1045, [%rd371];
	add.s32 	%r1046, %r1045, 1;
	st.local.u32 	[%rd371], %r1046;
$L__BB0_236:
	setp.lt.s32 	%p126, %r40, 1;
	@%p126 bra 	$L__BB0_238;
	add.s32 	%r1047, %r40, -1;
	mul.wide.u32 	%rd372, %r1047, 4;
	add.s64 	%rd373, %rd3, %rd372;
	ld.local.u32 	%r1048, [%rd373];
	add.s32 	%r1049, %r1048, 1;
	st.local.u32 	[%rd373], %r1049;
$L__BB0_238:
	setp.lt.s32 	%p127, %r49, 1;
	@%p127 bra 	$L__BB0_240;
	add.s32 	%r1050, %r49, -1;
	mul.wide.u32 	%rd374, %r1050, 4;
	add.s64 	%rd375, %rd3, %rd374;
	ld.local.u32 	%r1051, [%rd375];
	add.s32 	%r1052, %r1051, 1;
	st.local.u32 	[%rd375], %r1052;
$L__BB0_240:
	setp.lt.s32 	%p128, %r58, 1;
	@%p128 bra 	$L__BB0_242;
	add.s32 	%r1053, %r58, -1;
	mul.wide.u32 	%rd376, %r1053, 4;
	add.s64 	%rd377, %rd3, %rd376;
	ld.local.u32 	%r1054, [%rd377];
	add.s32 	%r1055, %r1054, 1;
	st.local.u32 	[%rd377], %r1055;
$L__BB0_242:
	setp.lt.s32 	%p129, %r67, 1;
	@%p129 bra 	$L__BB0_244;
	add.s32 	%r1056, %r67, -1;
	mul.wide.u32 	%rd378, %r1056, 4;
	add.s64 	%rd379, %rd3, %rd378;
	ld.local.u32 	%r1057, [%rd379];
	add.s32 	%r1058, %r1057, 1;
	st.local.u32 	[%rd379], %r1058;
$L__BB0_244:
	setp.lt.s32 	%p130, %r76, 1;
	@%p130 bra 	$L__BB0_246;
	add.s32 	%r1059, %r76, -1;
	mul.wide.u32 	%rd380, %r1059, 4;
	add.s64 	%rd381, %rd3, %rd380;
	ld.local.u32 	%r1060, [%rd381];
	add.s32 	%r1061, %r1060, 1;
	st.local.u32 	[%rd381], %r1061;
$L__BB0_246:
	ld.local.u32 	%r1062, [%rd3];
	ld.local.u32 	%r1063, [%rd3+4];
	max.s32 	%r1065, %r1062, %r1063;
	ld.local.u32 	%r1066, [%rd3+8];
	max.s32 	%r1068, %r1065, %r1066;
	ld.local.u32 	%r1069, [%rd3+12];
	max.s32 	%r1071, %r1068, %r1069;
	ld.local.u32 	%r1072, [%rd3+16];
	max.s32 	%r1074, %r1071, %r1072;
	ld.local.u32 	%r1075, [%rd3+20];
	max.s32 	%r1077, %r1074, %r1075;
	ld.local.u32 	%r1078, [%rd3+24];
	max.s32 	%r1080, %r1077, %r1078;
	ld.local.u32 	%r1081, [%rd3+28];
	max.s32 	%r1083, %r1080, %r1081;
	ld.local.u32 	%r1084, [%rd3+32];
	max.s32 	%r1086, %r1083, %r1084;
	setp.gt.s32 	%p131, %r1086, 1;
	@%p131 bra 	$L__BB0_788;
	setp.lt.s32 	%p132, %r5, 1;
	mov.b32 	%r1087, 0;
	st.local.u32 	[%rd3], %r1087;
	st.local.u32 	[%rd3+4], %r1087;
	st.local.u32 	[%rd3+8], %r1087;
	st.local.u32 	[%rd3+12], %r1087;
	st.local.u32 	[%rd3+16], %r1087;
	st.local.u32 	[%rd3+20], %r1087;
	st.local.u32 	[%rd3+24], %r1087;
	st.local.u32 	[%rd3+28], %r1087;
	st.local.u32 	[%rd3+32], %r1087;
	@%p132 bra 	$L__BB0_249;
	add.s32 	%r1088, %r5, -1;
	mul.wide.u32 	%rd382, %r1088, 4;
	add.s64 	%rd383, %rd3, %rd382;
	ld.local.u32 	%r1089, [%rd383];
	add.s32 	%r1090, %r1089, 1;
	st.local.u32 	[%rd383], %r1090;
$L__BB0_249:
	setp.lt.s32 	%p133, %r14, 1;
	@%p133 bra 	$L__BB0_251;
	add.s32 	%r1091, %r14, -1;
	mul.wide.u32 	%rd384, %r1091, 4;
	add.s64 	%rd385, %rd3, %rd384;
	ld.local.u32 	%r1092, [%rd385];
	add.s32 	%r1093, %r1092, 1;
	st.local.u32 	[%rd385], %r1093;
$L__BB0_251:
	setp.lt.s32 	%p134, %r23, 1;
	@%p134 bra 	$L__BB0_253;
	add.s32 	%r1094, %r23, -1;
	mul.wide.u32 	%rd386, %r1094, 4;
	add.s64 	%rd387, %rd3, %rd386;
	ld.local.u32 	%r1095, [%rd387];
	add.s32 	%r1096, %r1095, 1;
	st.local.u32 	[%rd387], %r1096;
$L__BB0_253:
	setp.lt.s32 	%p135, %r32, 1;
	@%p135 bra 	$L__BB0_255;
	add.s32 	%r1097, %r32, -1;
	mul.wide.u32 	%rd388, %r1097, 4;
	add.s64 	%rd389, %rd3, %rd388;
	ld.local.u32 	%r1098, [%rd389];
	add.s32 	%r1099, %r1098, 1;
	st.local.u32 	[%rd389], %r1099;
$L__BB0_255:
	setp.lt.s32 	%p136, %r41, 1;
	@%p136 bra 	$L__BB0_257;
	add.s32 	%r1100, %r41, -1;
	mul.wide.u32 	%rd390, %r1100, 4;
	add.s64 	%rd391, %rd3, %rd390;
	ld.local.u32 	%r1101, [%rd391];
	add.s32 	%r1102, %r1101, 1;
	st.local.u32 	[%rd391], %r1102;
$L__BB0_257:
	setp.lt.s32 	%p137, %r50, 1;
	@%p137 bra 	$L__BB0_259;
	add.s32 	%r1103, %r50, -1;
	mul.wide.u32 	%rd392, %r1103, 4;
	add.s64 	%rd393, %rd3, %rd392;
	ld.local.u32 	%r1104, [%rd393];
	add.s32 	%r1105, %r1104, 1;
	st.local.u32 	[%rd393], %r1105;
$L__BB0_259:
	setp.lt.s32 	%p138, %r59, 1;
	@%p138 bra 	$L__BB0_261;
	add.s32 	%r1106, %r59, -1;
	mul.wide.u32 	%rd394, %r1106, 4;
	add.s64 	%rd395, %rd3, %rd394;
	ld.local.u32 	%r1107, [%rd395];
	add.s32 	%r1108, %r1107, 1;
	st.local.u32 	[%rd395], %r1108;
$L__BB0_261:
	setp.lt.s32 	%p139, %r68, 1;
	@%p139 bra 	$L__BB0_263;
	add.s32 	%r1109, %r68, -1;
	mul.wide.u32 	%rd396, %r1109, 4;
	add.s64 	%rd397, %rd3, %rd396;
	ld.local.u32 	%r1110, [%rd397];
	add.s32 	%r1111, %r1110, 1;
	st.local.u32 	[%rd397], %r1111;
$L__BB0_263:
	setp.lt.s32 	%p140, %r77, 1;
	@%p140 bra 	$L__BB0_265;
	add.s32 	%r1112, %r77, -1;
	mul.wide.u32 	%rd398, %r1112, 4;
	add.s64 	%rd399, %rd3, %rd398;
	ld.local.u32 	%r1113, [%rd399];
	add.s32 	%r1114, %r1113, 1;
	st.local.u32 	[%rd399], %r1114;
$L__BB0_265:
	ld.local.u32 	%r1115, [%rd3];
	ld.local.u32 	%r1116, [%rd3+4];
	max.s32 	%r1118, %r1115, %r1116;
	ld.local.u32 	%r1119, [%rd3+8];
	max.s32 	%r1121, %r1118, %r1119;
	ld.local.u32 	%r1122, [%rd3+12];
	max.s32 	%r1124, %r1121, %r1122;
	ld.local.u32 	%r1125, [%rd3+16];
	max.s32 	%r1127, %r1124, %r1125;
	ld.local.u32 	%r1128, [%rd3+20];
	max.s32 	%r1130, %r1127, %r1128;
	ld.local.u32 	%r1131, [%rd3+24];
	max.s32 	%r1133, %r1130, %r1131;
	ld.local.u32 	%r1134, [%rd3+28];
	max.s32 	%r1136, %r1133, %r1134;
	ld.local.u32 	%r1137, [%rd3+32];
	max.s32 	%r1139, %r1136, %r1137;
	setp.gt.s32 	%p141, %r1139, 1;
	@%p141 bra 	$L__BB0_788;
	setp.lt.s32 	%p142, %r6, 1;
	mov.b32 	%r1140, 0;
	st.local.u32 	[%rd3], %r1140;
	st.local.u32 	[%rd3+4], %r1140;
	st.local.u32 	[%rd3+8], %r1140;
	st.local.u32 	[%rd3+12], %r1140;
	st.local.u32 	[%rd3+16], %r1140;
	st.local.u32 	[%rd3+20], %r1140;
	st.local.u32 	[%rd3+24], %r1140;
	st.local.u32 	[%rd3+28], %r1140;
	st.local.u32 	[%rd3+32], %r1140;
	@%p142 bra 	$L__BB0_268;
	add.s32 	%r1141, %r6, -1;
	mul.wide.u32 	%rd400, %r1141, 4;
	add.s64 	%rd401, %rd3, %rd400;
	ld.local.u32 	%r1142, [%rd401];
	add.s32 	%r1143, %r1142, 1;
	st.local.u32 	[%rd401], %r1143;
$L__BB0_268:
	setp.lt.s32 	%p143, %r15, 1;
	@%p143 bra 	$L__BB0_270;
	add.s32 	%r1144, %r15, -1;
	mul.wide.u32 	%rd402, %r1144, 4;
	add.s64 	%rd403, %rd3, %rd402;
	ld.local.u32 	%r1145, [%rd403];
	add.s32 	%r1146, %r1145, 1;
	st.local.u32 	[%rd403], %r1146;
$L__BB0_270:
	setp.lt.s32 	%p144, %r24, 1;
	@%p144 bra 	$L__BB0_272;
	add.s32 	%r1147, %r24, -1;
	mul.wide.u32 	%rd404, %r1147, 4;
	add.s64 	%rd405, %rd3, %rd404;
	ld.local.u32 	%r1148, [%rd405];
	add.s32 	%r1149, %r1148, 1;
	st.local.u32 	[%rd405], %r1149;
$L__BB0_272:
	setp.lt.s32 	%p145, %r33, 1;
	@%p145 bra 	$L__BB0_274;
	add.s32 	%r1150, %r33, -1;
	mul.wide.u32 	%rd406, %r1150, 4;
	add.s64 	%rd407, %rd3, %rd406;
	ld.local.u32 	%r1151, [%rd407];
	add.s32 	%r1152, %r1151, 1;
	st.local.u32 	[%rd407], %r1152;
$L__BB0_274:
	setp.lt.s32 	%p146, %r42, 1;
	@%p146 bra 	$L__BB0_276;
	add.s32 	%r1153, %r42, -1;
	mul.wide.u32 	%rd408, %r1153, 4;
	add.s64 	%rd409, %rd3, %rd408;
	ld.local.u32 	%r1154, [%rd409];
	add.s32 	%r1155, %r1154, 1;
	st.local.u32 	[%rd409], %r1155;
$L__BB0_276:
	setp.lt.s32 	%p147, %r51, 1;
	@%p147 bra 	$L__BB0_278;
	add.s32 	%r1156, %r51, -1;
	mul.wide.u32 	%rd410, %r1156, 4;
	add.s64 	%rd411, %rd3, %rd410;
	ld.local.u32 	%r1157, [%rd411];
	add.s32 	%r1158, %r1157, 1;
	st.local.u32 	[%rd411], %r1158;
$L__BB0_278:
	setp.lt.s32 	%p148, %r60, 1;
	@%p148 bra 	$L__BB0_280;
	add.s32 	%r1159, %r60, -1;
	mul.wide.u32 	%rd412, %r1159, 4;
	add.s64 	%rd413, %rd3, %rd412;
	ld.local.u32 	%r1160, [%rd413];
	add.s32 	%r1161, %r1160, 1;
	st.local.u32 	[%rd413], %r1161;
$L__BB0_280:
	setp.lt.s32 	%p149, %r69, 1;
	@%p149 bra 	$L__BB0_282;
	add.s32 	%r1162, %r69, -1;
	mul.wide.u32 	%rd414, %r1162, 4;
	add.s64 	%rd415, %rd3, %rd414;
	ld.local.u32 	%r1163, [%rd415];
	add.s32 	%r1164, %r1163, 1;
	st.local.u32 	[%rd415], %r1164;
$L__BB0_282:
	setp.lt.s32 	%p150, %r78, 1;
	@%p150 bra 	$L__BB0_284;
	add.s32 	%r1165, %r78, -1;
	mul.wide.u32 	%rd416, %r1165, 4;
	add.s64 	%rd417, %rd3, %rd416;
	ld.local.u32 	%r1166, [%rd417];
	add.s32 	%r1167, %r1166, 1;
	st.local.u32 	[%rd417], %r1167;
$L__BB0_284:
	ld.local.u32 	%r1168, [%rd3];
	ld.local.u32 	%r1169, [%rd3+4];
	max.s32 	%r1171, %r1168, %r1169;
	ld.local.u32 	%r1172, [%rd3+8];
	max.s32 	%r1174, %r1171, %r1172;
	ld.local.u32 	%r1175, [%rd3+12];
	max.s32 	%r1177, %r1174, %r1175;
	ld.local.u32 	%r1178, [%rd3+16];
	max.s32 	%r1180, %r1177, %r1178;
	ld.local.u32 	%r1181, [%rd3+20];
	max.s32 	%r1183, %r1180, %r1181;
	ld.local.u32 	%r1184, [%rd3+24];
	max.s32 	%r1186, %r1183, %r1184;
	ld.local.u32 	%r1187, [%rd3+28];
	max.s32 	%r1189, %r1186, %r1187;
	ld.local.u32 	%r1190, [%rd3+32];
	max.s32 	%r1192, %r1189, %r1190;
	setp.gt.s32 	%p151, %r1192, 1;
	@%p151 bra 	$L__BB0_788;
	setp.lt.s32 	%p152, %r7, 1;
	mov.b32 	%r1193, 0;
	st.local.u32 	[%rd3], %r1193;
	st.local.u32 	[%rd3+4], %r1193;
	st.local.u32 	[%rd3+8], %r1193;
	st.local.u32 	[%rd3+12], %r1193;
	st.local.u32 	[%rd3+16], %r1193;
	st.local.u32 	[%rd3+20], %r1193;
	st.local.u32 	[%rd3+24], %r1193;
	st.local.u32 	[%rd3+28], %r1193;
	st.local.u32 	[%rd3+32], %r1193;
	@%p152 bra 	$L__BB0_287;
	mul.wide.u32 	%rd418, %r7, 4;
	add.s64 	%rd419, %rd3, %rd418;
	ld.local.u32 	%r1194, [%rd419+-4];
	add.s32 	%r1195, %r1194, 1;
	st.local.u32 	[%rd419+-4], %r1195;
$L__BB0_287:
	setp.lt.s32 	%p153, %r16, 1;
	@%p153 bra 	$L__BB0_289;
	add.s32 	%r1196, %r16, -1;
	mul.wide.u32 	%rd420, %r1196, 4;
	add.s64 	%rd421, %rd3, %rd420;
	ld.local.u32 	%r1197, [%rd421];
	add.s32 	%r1198, %r1197, 1;
	st.local.u32 	[%rd421], %r1198;
$L__BB0_289:
	setp.lt.s32 	%p154, %r25, 1;
	@%p154 bra 	$L__BB0_291;
	add.s32 	%r1199, %r25, -1;
	mul.wide.u32 	%rd422, %r1199, 4;
	add.s64 	%rd423, %rd3, %rd422;
	ld.local.u32 	%r1200, [%rd423];
	add.s32 	%r1201, %r1200, 1;
	st.local.u32 	[%rd423], %r1201;
$L__BB0_291:
	setp.lt.s32 	%p155, %r34, 1;
	@%p155 bra 	$L__BB0_293;
	add.s32 	%r1202, %r34, -1;
	mul.wide.u32 	%rd424, %r1202, 4;
	add.s64 	%rd425, %rd3, %rd424;
	ld.local.u32 	%r1203, [%rd425];
	add.s32 	%r1204, %r1203, 1;
	st.local.u32 	[%rd425], %r1204;
$L__BB0_293:
	setp.lt.s32 	%p156, %r43, 1;
	@%p156 bra 	$L__BB0_295;
	add.s32 	%r1205, %r43, -1;
	mul.wide.u32 	%rd426, %r1205, 4;
	add.s64 	%rd427, %rd3, %rd426;
	ld.local.u32 	%r1206, [%rd427];
	add.s32 	%r1207, %r1206, 1;
	st.local.u32 	[%rd427], %r1207;
$L__BB0_295:
	setp.lt.s32 	%p157, %r52, 1;
	@%p157 bra 	$L__BB0_297;
	add.s32 	%r1208, %r52, -1;
	mul.wide.u32 	%rd428, %r1208, 4;
	add.s64 	%rd429, %rd3, %rd428;
	ld.local.u32 	%r1209, [%rd429];
	add.s32 	%r1210, %r1209, 1;
	st.local.u32 	[%rd429], %r1210;
$L__BB0_297:
	setp.lt.s32 	%p158, %r61, 1;
	@%p158 bra 	$L__BB0_299;
	add.s32 	%r1211, %r61, -1;
	mul.wide.u32 	%rd430, %r1211, 4;
	add.s64 	%rd431, %rd3, %rd430;
	ld.local.u32 	%r1212, [%rd431];
	add.s32 	%r1213, %r1212, 1;
	st.local.u32 	[%rd431], %r1213;
$L__BB0_299:
	setp.lt.s32 	%p159, %r70, 1;
	@%p159 bra 	$L__BB0_301;
	add.s32 	%r1214, %r70, -1;
	mul.wide.u32 	%rd432, %r1214, 4;
	add.s64 	%rd433, %rd3, %rd432;
	ld.local.u32 	%r1215, [%rd433];
	add.s32 	%r1216, %r1215, 1;
	st.local.u32 	[%rd433], %r1216;
$L__BB0_301:
	setp.lt.s32 	%p160, %r79, 1;
	@%p160 bra 	$L__BB0_303;
	add.s32 	%r1217, %r79, -1;
	mul.wide.u32 	%rd434, %r1217, 4;
	add.s64 	%rd435, %rd3, %rd434;
	ld.local.u32 	%r1218, [%rd435];
	add.s32 	%r1219, %r1218, 1;
	st.local.u32 	[%rd435], %r1219;
$L__BB0_303:
	ld.local.u32 	%r1220, [%rd3];
	ld.local.u32 	%r1221, [%rd3+4];
	max.s32 	%r1223, %r1220, %r1221;
	ld.local.u32 	%r1224, [%rd3+8];
	max.s32 	%r1226, %r1223, %r1224;
	ld.local.u32 	%r1227, [%rd3+12];
	max.s32 	%r1229, %r1226, %r1227;
	ld.local.u32 	%r1230, [%rd3+16];
	max.s32 	%r1232, %r1229, %r1230;
	ld.local.u32 	%r1233, [%rd3+20];
	max.s32 	%r1235, %r1232, %r1233;
	ld.local.u32 	%r1236, [%rd3+24];
	max.s32 	%r1238, %r1235, %r1236;
	ld.local.u32 	%r1239, [%rd3+28];
	max.s32 	%r1241, %r1238, %r1239;
	ld.local.u32 	%r1242, [%rd3+32];
	max.s32 	%r1244, %r1241, %r1242;
	setp.gt.s32 	%p161, %r1244, 1;
	@%p161 bra 	$L__BB0_788;
	setp.lt.s32 	%p162, %r8, 1;
	mov.b32 	%r1245, 0;
	st.local.u32 	[%rd3], %r1245;
	st.local.u32 	[%rd3+4], %r1245;
	st.local.u32 	[%rd3+8], %r1245;
	st.local.u32 	[%rd3+12], %r1245;
	st.local.u32 	[%rd3+16], %r1245;
	st.local.u32 	[%rd3+20], %r1245;
	st.local.u32 	[%rd3+24], %r1245;
	st.local.u32 	[%rd3+28], %r1245;
	st.local.u32 	[%rd3+32], %r1245;
	@%p162 bra 	$L__BB0_306;
	mul.wide.u32 	%rd436, %r8, 4;
	add.s64 	%rd437, %rd3, %rd436;
	ld.local.u32 	%r1246, [%rd437+-4];
	add.s32 	%r1247, %r1246, 1;
	st.local.u32 	[%rd437+-4], %r1247;
$L__BB0_306:
	setp.lt.s32 	%p163, %r17, 1;
	@%p163 bra 	$L__BB0_308;
	mul.wide.u32 	%rd438, %r17, 4;
	add.s64 	%rd439, %rd3, %rd438;
	ld.local.u32 	%r1248, [%rd439+-4];
	add.s32 	%r1249, %r1248, 1;
	st.local.u32 	[%rd439+-4], %r1249;
$L__BB0_308:
	setp.lt.s32 	%p164, %r26, 1;
	@%p164 bra 	$L__BB0_310;
	add.s32 	%r1250, %r26, -1;
	mul.wide.u32 	%rd440, %r1250, 4;
	add.s64 	%rd441, %rd3, %rd440;
	ld.local.u32 	%r1251, [%rd441];
	add.s32 	%r1252, %r1251, 1;
	st.local.u32 	[%rd441], %r1252;
$L__BB0_310:
	setp.lt.s32 	%p165, %r35, 1;
	@%p165 bra 	$L__BB0_312;
	add.s32 	%r1253, %r35, -1;
	mul.wide.u32 	%rd442, %r1253, 4;
	add.s64 	%rd443, %rd3, %rd442;
	ld.local.u32 	%r1254, [%rd443];
	add.s32 	%r1255, %r1254, 1;
	st.local.u32 	[%rd443], %r1255;
$L__BB0_312:
	setp.lt.s32 	%p166, %r44, 1;
	@%p166 bra 	$L__BB0_314;
	add.s32 	%r1256, %r44, -1;
	mul.wide.u32 	%rd444, %r1256, 4;
	add.s64 	%rd445, %rd3, %rd444;
	ld.local.u32 	%r1257, [%rd445];
	add.s32 	%r1258, %r1257, 1;
	st.local.u32 	[%rd445], %r1258;
$L__BB0_314:
	setp.lt.s32 	%p167, %r53, 1;
	@%p167 bra 	$L__BB0_316;
	add.s32 	%r1259, %r53, -1;
	mul.wide.u32 	%rd446, %r1259, 4;
	add.s64 	%rd447, %rd3, %rd446;
	ld.local.u32 	%r1260, [%rd447];
	add.s32 	%r1261, %r1260, 1;
	st.local.u32 	[%rd447], %r1261;
$L__BB0_316:
	setp.lt.s32 	%p168, %r62, 1;
	@%p168 bra 	$L__BB0_318;
	add.s32 	%r1262, %r62, -1;
	mul.wide.u32 	%rd448, %r1262, 4;
	add.s64 	%rd449, %rd3, %rd448;
	ld.local.u32 	%r1263, [%rd449];
	add.s32 	%r1264, %r1263, 1;
	st.local.u32 	[%rd449], %r1264;
$L__BB0_318:
	setp.lt.s32 	%p169, %r71, 1;
	@%p169 bra 	$L__BB0_320;
	add.s32 	%r1265, %r71, -1;
	mul.wide.u32 	%rd450, %r1265, 4;
	add.s64 	%rd451, %rd3, %rd450;
	ld.local.u32 	%r1266, [%rd451];
	add.s32 	%r1267, %r1266, 1;
	st.local.u32 	[%rd451], %r1267;
$L__BB0_320:
	setp.lt.s32 	%p170, %r80, 1;
	@%p170 bra 	$L__BB0_322;
	add.s32 	%r1268, %r80, -1;
	mul.wide.u32 	%rd452, %r1268, 4;
	add.s64 	%rd453, %rd3, %rd452;
	ld.local.u32 	%r1269, [%rd453];
	add.s32 	%r1270, %r1269, 1;
	st.local.u32 	[%rd453], %r1270;
$L__BB0_322:
	ld.local.u32 	%r1271, [%rd3];
	ld.local.u32 	%r1272, [%rd3+4];
	max.s32 	%r1274, %r1271, %r1272;
	ld.local.u32 	%r1275, [%rd3+8];
	max.s32 	%r1277, %r1274, %r1275;
	ld.local.u32 	%r1278, [%rd3+12];
	max.s32 	%r1280, %r1277, %r1278;
	ld.local.u32 	%r1281, [%rd3+16];
	max.s32 	%r1283, %r1280, %r1281;
	ld.local.u32 	%r1284, [%rd3+20];
	max.s32 	%r1286, %r1283, %r1284;
	ld.local.u32 	%r1287, [%rd3+24];
	max.s32 	%r1289, %r1286, %r1287;
	ld.local.u32 	%r1290, [%rd3+28];
	max.s32 	%r1292, %r1289, %r1290;
	ld.local.u32 	%r1293, [%rd3+32];
	max.s32 	%r1295, %r1292, %r1293;
	setp.gt.s32 	%p171, %r1295, 1;
	@%p171 bra 	$L__BB0_788;
	setp.lt.s32 	%p172, %r9, 1;
	mov.b32 	%r1296, 0;
	st.local.u32 	[%rd3], %r1296;
	st.local.u32 	[%rd3+4], %r1296;
	st.local.u32 	[%rd3+8], %r1296;
	st.local.u32 	[%rd3+12], %r1296;
	st.local.u32 	[%rd3+16], %r1296;
	st.local.u32 	[%rd3+20], %r1296;
	st.local.u32 	[%rd3+24], %r1296;
	st.local.u32 	[%rd3+28], %r1296;
	st.local.u32 	[%rd3+32], %r1296;
	@%p172 bra 	$L__BB0_325;
	mul.wide.u32 	%rd454, %r9, 4;
	add.s64 	%rd455, %rd3, %rd454;
	ld.local.u32 	%r1297, [%rd455+-4];
	add.s32 	%r1298, %r1297, 1;
	st.local.u32 	[%rd455+-4], %r1298;
$L__BB0_325:
	setp.lt.s32 	%p173, %r18, 1;
	@%p173 bra 	$L__BB0_327;
	mul.wide.u32 	%rd456, %r18, 4;
	add.s64 	%rd457, %rd3, %rd456;
	ld.local.u32 	%r1299, [%rd457+-4];
	add.s32 	%r1300, %r1299, 1;
	st.local.u32 	[%rd457+-4], %r1300;
$L__BB0_327:
	setp.lt.s32 	%p174, %r27, 1;
	@%p174 bra 	$L__BB0_329;
	mul.wide.u32 	%rd458, %r27, 4;
	add.s64 	%rd459, %rd3, %rd458;
	ld.local.u32 	%r1301, [%rd459+-4];
	add.s32 	%r1302, %r1301, 1;
	st.local.u32 	[%rd459+-4], %r1302;
$L__BB0_329:
	setp.lt.s32 	%p175, %r36, 1;
	@%p175 bra 	$L__BB0_331;
	add.s32 	%r1303, %r36, -1;
	mul.wide.u32 	%rd460, %r1303, 4;
	add.s64 	%rd461, %rd3, %rd460;
	ld.local.u32 	%r1304, [%rd461];
	add.s32 	%r1305, %r1304, 1;
	st.local.u32 	[%rd461], %r1305;
$L__BB0_331:
	setp.lt.s32 	%p176, %r45, 1;
	@%p176 bra 	$L__BB0_333;
	add.s32 	%r1306, %r45, -1;
	mul.wide.u32 	%rd462, %r1306, 4;
	add.s64 	%rd463, %rd3, %rd462;
	ld.local.u32 	%r1307, [%rd463];
	add.s32 	%r1308, %r1307, 1;
	st.local.u32 	[%rd463], %r1308;
$L__BB0_333:
	setp.lt.s32 	%p177, %r54, 1;
	@%p177 bra 	$L__BB0_335;
	add.s32 	%r1309, %r54, -1;
	mul.wide.u32 	%rd464, %r1309, 4;
	add.s64 	%rd465, %rd3, %rd464;
	ld.local.u32 	%r1310, [%rd465];
	add.s32 	%r1311, %r1310, 1;
	st.local.u32 	[%rd465], %r1311;
$L__BB0_335:
	setp.lt.s32 	%p178, %r63, 1;
	@%p178 bra 	$L__BB0_337;
	add.s32 	%r1312, %r63, -1;
	mul.wide.u32 	%rd466, %r1312, 4;
	add.s64 	%rd467, %rd3, %rd466;
	ld.local.u32 	%r1313, [%rd467];
	add.s32 	%r1314, %r1313, 1;
	st.local.u32 	[%rd467], %r1314;
$L__BB0_337:
	setp.lt.s32 	%p179, %r72, 1;
	@%p179 bra 	$L__BB0_339;
	add.s32 	%r1315, %r72, -1;
	mul.wide.u32 	%rd468, %r1315, 4;
	add.s64 	%rd469, %rd3, %rd468;
	ld.local.u32 	%r1316, [%rd469];
	add.s32 	%r1317, %r1316, 1;
	st.local.u32 	[%rd469], %r1317;
$L__BB0_339:
	setp.lt.s32 	%p180, %r81, 1;
	@%p180 bra 	$L__BB0_341;
	add.s32 	%r1318, %r81, -1;
	mul.wide.u32 	%rd470, %r1318, 4;
	add.s64 	%rd471, %rd3, %rd470;
	ld.local.u32 	%r1319, [%rd471];
	add.s32 	%r1320, %r1319, 1;
	st.local.u32 	[%rd471], %r1320;
$L__BB0_341:
	ld.local.u32 	%r1321, [%rd3];
	ld.local.u32 	%r1322, [%rd3+4];
	max.s32 	%r1324, %r1321, %r1322;
	ld.local.u32 	%r1325, [%rd3+8];
	max.s32 	%r1327, %r1324, %r1325;
	ld.local.u32 	%r1328, [%rd3+12];
	max.s32 	%r1330, %r1327, %r1328;
	ld.local.u32 	%r1331, [%rd3+16];
	max.s32 	%r1333, %r1330, %r1331;
	ld.local.u32 	%r1334, [%rd3+20];
	max.s32 	%r1336, %r1333, %r1334;
	ld.local.u32 	%r1337, [%rd3+24];
	max.s32 	%r1339, %r1336, %r1337;
	ld.local.u32 	%r1340, [%rd3+28];
	max.s32 	%r1342, %r1339, %r1340;
	ld.local.u32 	%r1343, [%rd3+32];
	max.s32 	%r1345, %r1342, %r1343;
	setp.gt.s32 	%p181, %r1345, 1;
	@%p181 bra 	$L__BB0_788;
	setp.gt.s32 	%p182, %r1, 0;
	mov.b32 	%r1346, 0;
	st.local.u32 	[%rd3], %r1346;
	st.local.u32 	[%rd3+4], %r1346;
	st.local.u32 	[%rd3+8], %r1346;
	st.local.u32 	[%rd3+12], %r1346;
	st.local.u32 	[%rd3+16], %r1346;
	st.local.u32 	[%rd3+20], %r1346;
	st.local.u32 	[%rd3+24], %r1346;
	st.local.u32 	[%rd3+28], %r1346;
	st.local.u32 	[%rd3+32], %r1346;
	@%p182 bra 	$L__BB0_343;
	bra.uni 	$L__BB0_344;
$L__BB0_343:
	add.s32 	%r1347, %r1, -1;
	mul.wide.u32 	%rd472, %r1347, 4;
	add.s64 	%rd473, %rd3, %rd472;
	ld.local.u32 	%r1348, [%rd473];
	add.s32 	%r1349, %r1348, 1;
	st.local.u32 	[%rd473], %r1349;
$L__BB0_344:
	@%p102 bra 	$L__BB0_346;
	add.s32 	%r1350, %r2, -1;
	mul.wide.u32 	%rd474, %r1350, 4;
	add.s64 	%rd475, %rd3, %rd474;
	ld.local.u32 	%r1351, [%rd475];
	add.s32 	%r1352, %r1351, 1;
	st.local.u32 	[%rd475], %r1352;
$L__BB0_346:
	@%p112 bra 	$L__BB0_348;
	add.s32 	%r1353, %r3, -1;
	mul.wide.u32 	%rd476, %r1353, 4;
	add.s64 	%rd477, %rd3, %rd476;
	ld.local.u32 	%r1354, [%rd477];
	add.s32 	%r1355, %r1354, 1;
	st.local.u32 	[%rd477], %r1355;
$L__BB0_348:
	setp.lt.s32 	%p185, %r10, 1;
	@%p185 bra 	$L__BB0_350;
	add.s32 	%r1356, %r10, -1;
	mul.wide.u32 	%rd478, %r1356, 4;
	add.s64 	%rd479, %rd3, %rd478;
	ld.local.u32 	%r1357, [%rd479];
	add.s32 	%r1358, %r1357, 1;
	st.local.u32 	[%rd479], %r1358;
$L__BB0_350:
	@%p103 bra 	$L__BB0_352;
	add.s32 	%r1359, %r11, -1;
	mul.wide.u32 	%rd480, %r1359, 4;
	add.s64 	%rd481, %rd3, %rd480;
	ld.local.u32 	%r1360, [%rd481];
	add.s32 	%r1361, %r1360, 1;
	st.local.u32 	[%rd481], %r1361;
$L__BB0_352:
	@%p113 bra 	$L__BB0_354;
	add.s32 	%r1362, %r12, -1;
	mul.wide.u32 	%rd482, %r1362, 4;
	add.s64 	%rd483, %rd3, %rd482;
	ld.local.u32 	%r1363, [%rd483];
	add.s32 	%r1364, %r1363, 1;
	st.local.u32 	[%rd483], %r1364;
$L__BB0_354:
	setp.lt.s32 	%p188, %r19, 1;
	@%p188 bra 	$L__BB0_356;
	add.s32 	%r1365, %r19, -1;
	mul.wide.u32 	%rd484, %r1365, 4;
	add.s64 	%rd485, %rd3, %rd484;
	ld.local.u32 	%r1366, [%rd485];
	add.s32 	%r1367, %r1366, 1;
	st.local.u32 	[%rd485], %r1367;
$L__BB0_356:
	@%p104 bra 	$L__BB0_358;
	add.s32 	%r1368, %r20, -1;
	mul.wide.u32 	%rd486, %r1368, 4;
	add.s64 	%rd487, %rd3, %rd486;
	ld.local.u32 	%r1369, [%rd487];
	add.s32 	%r1370, %r1369, 1;
	st.local.u32 	[%rd487], %r1370;
$L__BB0_358:
	@%p114 bra 	$L__BB0_360;
	add.s32 	%r1371, %r21, -1;
	mul.wide.u32 	%rd488, %r1371, 4;
	add.s64 	%rd489, %rd3, %rd488;
	ld.local.u32 	%r1372, [%rd489];
	add.s32 	%r1373, %r1372, 1;
	st.local.u32 	[%rd489], %r1373;
$L__BB0_360:
	ld.local.u32 	%r1374, [%rd3];
	ld.local.u32 	%r1375, [%rd3+4];
	max.s32 	%r1377, %r1374, %r1375;
	ld.local.u32 	%r1378, [%rd3+8];
	max.s32 	%r1380, %r1377, %r1378;
	ld.local.u32 	%r1381, [%rd3+12];
	max.s32 	%r1383, %r1380, %r1381;
	ld.local.u32 	%r1384, [%rd3+16];
	max.s32 	%r1386, %r1383, %r1384;
	ld.local.u32 	%r1387, [%rd3+20];
	max.s32 	%r1389, %r1386, %r1387;
	ld.local.u32 	%r1390, [%rd3+24];
	max.s32 	%r1392, %r1389, %r1390;
	ld.local.u32 	%r1393, [%rd3+28];
	max.s32 	%r1395, %r1392, %r1393;
	ld.local.u32 	%r1396, [%rd3+32];
	max.s32 	%r1398, %r1395, %r1396;
	setp.lt.s32 	%p191, %r1398, 2;
	@%p191 bra 	$L__BB0_361;
	bra.uni 	$L__BB0_788;
$L__BB0_361:
	setp.lt.s32 	%p192, %r4, 1;
	mov.b32 	%r1399, 0;
	st.local.u32 	[%rd3], %r1399;
	st.local.u32 	[%rd3+4], %r1399;
	st.local.u32 	[%rd3+8], %r1399;
	st.local.u32 	[%rd3+12], %r1399;
	st.local.u32 	[%rd3+16], %r1399;
	st.local.u32 	[%rd3+20], %r1399;
	st.local.u32 	[%rd3+24], %r1399;
	st.local.u32 	[%rd3+28], %r1399;
	st.local.u32 	[%rd3+32], %r1399;
	@%p192 bra 	$L__BB0_363;
	add.s32 	%r1400, %r4, -1;
	mul.wide.u32 	%rd490, %r1400, 4;
	add.s64 	%rd491, %rd3, %rd490;
	ld.local.u32 	%r1401, [%rd491];
	add.s32 	%r1402, %r1401, 1;
	st.local.u32 	[%rd491], %r1402;
$L__BB0_363:
	setp.lt.s32 	%p193, %r5, 1;
	@%p193 bra 	$L__BB0_365;
	add.s32 	%r1403, %r5, -1;
	mul.wide.u32 	%rd492, %r1403, 4;
	add.s64 	%rd493, %rd3, %rd492;
	ld.local.u32 	%r1404, [%rd493];
	add.s32 	%r1405, %r1404, 1;
	st.local.u32 	[%rd493], %r1405;
$L__BB0_365:
	setp.lt.s32 	%p194, %r6, 1;
	@%p194 bra 	$L__BB0_367;
	add.s32 	%r1406, %r6, -1;
	mul.wide.u32 	%rd494, %r1406, 4;
	add.s64 	%rd495, %rd3, %rd494;
	ld.local.u32 	%r1407, [%rd495];
	add.s32 	%r1408, %r1407, 1;
	st.local.u32 	[%rd495], %r1408;
$L__BB0_367:
	setp.lt.s32 	%p195, %r13, 1;
	@%p195 bra 	$L__BB0_369;
	add.s32 	%r1409, %r13, -1;
	mul.wide.u32 	%rd496, %r1409, 4;
	add.s64 	%rd497, %rd3, %rd496;
	ld.local.u32 	%r1410, [%rd497];
	add.s32 	%r1411, %r1410, 1;
	st.local.u32 	[%rd497], %r1411;
$L__BB0_369:
	setp.lt.s32 	%p196, %r14, 1;
	@%p196 bra 	$L__BB0_371;
	add.s32 	%r1412, %r14, -1;
	mul.wide.u32 	%rd498, %r1412, 4;
	add.s64 	%rd499, %rd3, %rd498;
	ld.local.u32 	%r1413, [%rd499];
	add.s32 	%r1414, %r1413, 1;
	st.local.u32 	[%rd499], %r1414;
$L__BB0_371:
	setp.lt.s32 	%p197, %r15, 1;
	@%p197 bra 	$L__BB0_373;
	add.s32 	%r1415, %r15, -1;
	mul.wide.u32 	%rd500, %r1415, 4;
	add.s64 	%rd501, %rd3, %rd500;
	ld.local.u32 	%r1416, [%rd501];
	add.s32 	%r1417, %r1416, 1;
	st.local.u32 	[%rd501], %r1417;
$L__BB0_373:
	setp.lt.s32 	%p198, %r22, 1;
	@%p198 bra 	$L__BB0_375;
	add.s32 	%r1418, %r22, -1;
	mul.wide.u32 	%rd502, %r1418, 4;
	add.s64 	%rd503, %rd3, %rd502;
	ld.local.u32 	%r1419, [%rd503];
	add.s32 	%r1420, %r1419, 1;
	st.local.u32 	[%rd503], %r1420;
$L__BB0_375:
	setp.lt.s32 	%p199, %r23, 1;
	@%p199 bra 	$L__BB0_377;
	add.s32 	%r1421, %r23, -1;
	mul.wide.u32 	%rd504, %r1421, 4;
	add.s64 	%rd505, %rd3, %rd504;
	ld.local.u32 	%r1422, [%rd505];
	add.s32 	%r1423, %r1422, 1;
	st.local.u32 	[%rd505], %r1423;
$L__BB0_377:
	setp.lt.s32 	%p200, %r24, 1;
	@%p200 bra 	$L__BB0_379;
	add.s32 	%r1424, %r24, -1;
	mul.wide.u32 	%rd506, %r1424, 4;
	add.s64 	%rd507, %rd3, %rd506;
	ld.local.u32 	%r1425, [%rd507];
	add.s32 	%r1426, %r1425, 1;
	st.local.u32 	[%rd507], %r1426;
$L__BB0_379:
	ld.local.u32 	%r1427, [%rd3];
	ld.local.u32 	%r1428, [%rd3+4];
	max.s32 	%r1430, %r1427, %r1428;
	ld.local.u32 	%r1431, [%rd3+8];
	max.s32 	%r1433, %r1430, %r1431;
	ld.local.u32 	%r1434, [%rd3+12];
	max.s32 	%r1436, %r1433, %r1434;
	ld.local.u32 	%r1437, [%rd3+16];
	max.s32 	%r1439, %r1436, %r1437;
	ld.local.u32 	%r1440, [%rd3+20];
	max.s32 	%r1442, %r1439, %r1440;
	ld.local.u32 	%r1443, [%rd3+24];
	max.s32 	%r1445, %r1442, %r1443;
	ld.local.u32 	%r1446, [%rd3+28];
	max.s32 	%r1448, %r1445, %r1446;
	ld.local.u32 	%r1449, [%rd3+32];
	max.s32 	%r1451, %r1448, %r1449;
	setp.gt.s32 	%p201, %r1451, 1;
	@%p201 bra 	$L__BB0_788;
	setp.lt.s32 	%p202, %r7, 1;
	mov.b32 	%r1452, 0;
	st.local.u32 	[%rd3], %r1452;
	st.local.u32 	[%rd3+4], %r1452;
	st.local.u32 	[%rd3+8], %r1452;
	st.local.u32 	[%rd3+12], %r1452;
	st.local.u32 	[%rd3+16], %r1452;
	st.local.u32 	[%rd3+20], %r1452;
	st.local.u32 	[%rd3+24], %r1452;
	st.local.u32 	[%rd3+28], %r1452;
	st.local.u32 	[%rd3+32], %r1452;
	@%p202 bra 	$L__BB0_382;
	add.s32 	%r1453, %r7, -1;
	mul.wide.u32 	%rd508, %r1453, 4;
	add.s64 	%rd509, %rd3, %rd508;
	ld.local.u32 	%r1454, [%rd509];
	add.s32 	%r1455, %r1454, 1;
	st.local.u32 	[%rd509], %r1455;
$L__BB0_382:
	setp.lt.s32 	%p203, %r8, 1;
	@%p203 bra 	$L__BB0_384;
	add.s32 	%r1456, %r8, -1;
	mul.wide.u32 	%rd510, %r1456, 4;
	add.s64 	%rd511, %rd3, %rd510;
	ld.local.u32 	%r1457, [%rd511];
	add.s32 	%r1458, %r1457, 1;
	st.local.u32 	[%rd511], %r1458;
$L__BB0_384:
	setp.lt.s32 	%p204, %r9, 1;
	@%p204 bra 	$L__BB0_386;
	add.s32 	%r1459, %r9, -1;
	mul.wide.u32 	%rd512, %r1459, 4;
	add.s64 	%rd513, %rd3, %rd512;
	ld.local.u32 	%r1460, [%rd513];
	add.s32 	%r1461, %r1460, 1;
	st.local.u32 	[%rd513], %r1461;
$L__BB0_386:
	setp.lt.s32 	%p205, %r16, 1;
	@%p205 bra 	$L__BB0_388;
	add.s32 	%r1462, %r16, -1;
	mul.wide.u32 	%rd514, %r1462, 4;
	add.s64 	%rd515, %rd3, %rd514;
	ld.local.u32 	%r1463, [%rd515];
	add.s32 	%r1464, %r1463, 1;
	st.local.u32 	[%rd515], %r1464;
$L__BB0_388:
	setp.lt.s32 	%p206, %r17, 1;
	@%p206 bra 	$L__BB0_390;
	add.s32 	%r1465, %r17, -1;
	mul.wide.u32 	%rd516, %r1465, 4;
	add.s64 	%rd517, %rd3, %rd516;
	ld.local.u32 	%r1466, [%rd517];
	add.s32 	%r1467, %r1466, 1;
	st.local.u32 	[%rd517], %r1467;
$L__BB0_390:
	setp.lt.s32 	%p207, %r18, 1;
	@%p207 bra 	$L__BB0_392;
	add.s32 	%r1468, %r18, -1;
	mul.wide.u32 	%rd518, %r1468, 4;
	add.s64 	%rd519, %rd3, %rd518;
	ld.local.u32 	%r1469, [%rd519];
	add.s32 	%r1470, %r1469, 1;
	st.local.u32 	[%rd519], %r1470;
$L__BB0_392:
	setp.lt.s32 	%p208, %r25, 1;
	@%p208 bra 	$L__BB0_394;
	add.s32 	%r1471, %r25, -1;
	mul.wide.u32 	%rd520, %r1471, 4;
	add.s64 	%rd521, %rd3, %rd520;
	ld.local.u32 	%r1472, [%rd521];
	add.s32 	%r1473, %r1472, 1;
	st.local.u32 	[%rd521], %r1473;
$L__BB0_394:
	setp.lt.s32 	%p209, %r26, 1;
	@%p209 bra 	$L__BB0_396;
	add.s32 	%r1474, %r26, -1;
	mul.wide.u32 	%rd522, %r1474, 4;
	add.s64 	%rd523, %rd3, %rd522;
	ld.local.u32 	%r1475, [%rd523];
	add.s32 	%r1476, %r1475, 1;
	st.local.u32 	[%rd523], %r1476;
$L__BB0_396:
	setp.lt.s32 	%p210, %r27, 1;
	@%p210 bra 	$L__BB0_398;
	add.s32 	%r1477, %r27, -1;
	mul.wide.u32 	%rd524, %r1477, 4;
	add.s64 	%rd525, %rd3, %rd524;
	ld.local.u32 	%r1478, [%rd525];
	add.s32 	%r1479, %r1478, 1;
	st.local.u32 	[%rd525], %r1479;
$L__BB0_398:
	ld.local.u32 	%r1480, [%rd3];
	ld.local.u32 	%r1481, [%rd3+4];
	max.s32 	%r1483, %r1480, %r1481;
	ld.local.u32 	%r1484, [%rd3+8];
	max.s32 	%r1486, %r1483, %r1484;
	ld.local.u32 	%r1487, [%rd3+12];
	max.s32 	%r1489, %r1486, %r1487;
	ld.local.u32 	%r1490, [%rd3+16];
	max.s32 	%r1492, %r1489, %r1490;
	ld.local.u32 	%r1493, [%rd3+20];
	max.s32 	%r1495, %r1492, %r1493;
	ld.local.u32 	%r1496, [%rd3+24];
	max.s32 	%r1498, %r1495, %r1496;
	ld.local.u32 	%r1499, [%rd3+28];
	max.s32 	%r1501, %r1498, %r1499;
	ld.local.u32 	%r1502, [%rd3+32];
	max.s32 	%r1504, %r1501, %r1502;
	setp.gt.s32 	%p211, %r1504, 1;
	@%p211 bra 	$L__BB0_788;
	setp.lt.s32 	%p212, %r28, 1;
	mov.b32 	%r1505, 0;
	st.local.u32 	[%rd3], %r1505;
	st.local.u32 	[%rd3+4], %r1505;
	st.local.u32 	[%rd3+8], %r1505;
	st.local.u32 	[%rd3+12], %r1505;
	st.local.u32 	[%rd3+16], %r1505;
	st.local.u32 	[%rd3+20], %r1505;
	st.local.u32 	[%rd3+24], %r1505;
	st.local.u32 	[%rd3+28], %r1505;
	st.local.u32 	[%rd3+32], %r1505;
	@%p212 bra 	$L__BB0_401;
	add.s32 	%r1506, %r28, -1;
	mul.wide.u32 	%rd526, %r1506, 4;
	add.s64 	%rd527, %rd3, %rd526;
	ld.local.u32 	%r1507, [%rd527];
	add.s32 	%r1508, %r1507, 1;
	st.local.u32 	[%rd527], %r1508;
$L__BB0_401:
	setp.lt.s32 	%p213, %r29, 1;
	@%p213 bra 	$L__BB0_403;
	add.s32 	%r1509, %r29, -1;
	mul.wide.u32 	%rd528, %r1509, 4;
	add.s64 	%rd529, %rd3, %rd528;
	ld.local.u32 	%r1510, [%rd529];
	add.s32 	%r1511, %r1510, 1;
	st.local.u32 	[%rd529], %r1511;
$L__BB0_403:
	setp.lt.s32 	%p214, %r30, 1;
	@%p214 bra 	$L__BB0_405;
	add.s32 	%r1512, %r30, -1;
	mul.wide.u32 	%rd530, %r1512, 4;
	add.s64 	%rd531, %rd3, %rd530;
	ld.local.u32 	%r1513, [%rd531];
	add.s32 	%r1514, %r1513, 1;
	st.local.u32 	[%rd531], %r1514;
$L__BB0_405:
	setp.lt.s32 	%p215, %r37, 1;
	@%p215 bra 	$L__BB0_407;
	add.s32 	%r1515, %r37, -1;
	mul.wide.u32 	%rd532, %r1515, 4;
	add.s64 	%rd533, %rd3, %rd532;
	ld.local.u32 	%r1516, [%rd533];
	add.s32 	%r1517, %r1516, 1;
	st.local.u32 	[%rd533], %r1517;
$L__BB0_407:
	setp.lt.s32 	%p216, %r38, 1;
	@%p216 bra 	$L__BB0_409;
	add.s32 	%r1518, %r38, -1;
	mul.wide.u32 	%rd534, %r1518, 4;
	add.s64 	%rd535, %rd3, %rd534;
	ld.local.u32 	%r1519, [%rd535];
	add.s32 	%r1520, %r1519, 1;
	st.local.u32 	[%rd535], %r1520;
$L__BB0_409:
	setp.lt.s32 	%p217, %r39, 1;
	@%p217 bra 	$L__BB0_411;
	add.s32 	%r1521, %r39, -1;
	mul.wide.u32 	%rd536, %r1521, 4;
	add.s64 	%rd537, %rd3, %rd536;
	ld.local.u32 	%r1522, [%rd537];
	add.s32 	%r1523, %r1522, 1;
	st.local.u32 	[%rd537], %r1523;
$L__BB0_411:
	setp.lt.s32 	%p218, %r46, 1;
	@%p218 bra 	$L__BB0_413;
	add.s32 	%r1524, %r46, -1;
	mul.wide.u32 	%rd538, %r1524, 4;
	add.s64 	%rd539, %rd3, %rd538;
	ld.local.u32 	%r1525, [%rd539];
	add.s32 	%r1526, %r1525, 1;
	st.local.u32 	[%rd539], %r1526;
$L__BB0_413:
	setp.lt.s32 	%p219, %r47, 1;
	@%p219 bra 	$L__BB0_415;
	add.s32 	%r1527, %r47, -1;
	mul.wide.u32 	%rd540, %r1527, 4;
	add.s64 	%rd541, %rd3, %rd540;
	ld.local.u32 	%r1528, [%rd541];
	add.s32 	%r1529, %r1528, 1;
	st.local.u32 	[%rd541], %r1529;
$L__BB0_415:
	setp.lt.s32 	%p220, %r48, 1;
	@%p220 bra 	$L__BB0_417;
	add.s32 	%r1530, %r48, -1;
	mul.wide.u32 	%rd542, %r1530, 4;
	add.s64 	%rd543, %rd3, %rd542;
	ld.local.u32 	%r1531, [%rd543];
	add.s32 	%r1532, %r1531, 1;
	st.local.u32 	[%rd543], %r1532;
$L__BB0_417:
	ld.local.u32 	%r1533, [%rd3];
	ld.local.u32 	%r1534, [%rd3+4];
	max.s32 	%r1536, %r1533, %r1534;
	ld.local.u32 	%r1537, [%rd3+8];
	max.s32 	%r1539, %r1536, %r1537;
	ld.local.u32 	%r1540, [%rd3+12];
	max.s32 	%r1542, %r1539, %r1540;
	ld.local.u32 	%r1543, [%rd3+16];
	max.s32 	%r1545, %r1542, %r1543;
	ld.local.u32 	%r1546, [%rd3+20];
	max.s32 	%r1548, %r1545, %r1546;
	ld.local.u32 	%r1549, [%rd3+24];
	max.s32 	%r1551, %r1548, %r1549;
	ld.local.u32 	%r1552, [%rd3+28];
	max.s32 	%r1554, %r1551, %r1552;
	ld.local.u32 	%r1555, [%rd3+32];
	max.s32 	%r1557, %r1554, %r1555;
	setp.gt.s32 	%p221, %r1557, 1;
	@%p221 bra 	$L__BB0_788;
	setp.lt.s32 	%p222, %r31, 1;
	mov.b32 	%r1558, 0;
	st.local.u32 	[%rd3], %r1558;
	st.local.u32 	[%rd3+4], %r1558;
	st.local.u32 	[%rd3+8], %r1558;
	st.local.u32 	[%rd3+12], %r1558;
	st.local.u32 	[%rd3+16], %r1558;
	st.local.u32 	[%rd3+20], %r1558;
	st.local.u32 	[%rd3+24], %r1558;
	st.local.u32 	[%rd3+28], %r1558;
	st.local.u32 	[%rd3+32], %r1558;
	@%p222 bra 	$L__BB0_420;
	add.s32 	%r1559, %r31, -1;
	mul.wide.u32 	%rd544, %r1559, 4;
	add.s64 	%rd545, %rd3, %rd544;
	ld.local.u32 	%r1560, [%rd545];
	add.s32 	%r1561, %r1560, 1;
	st.local.u32 	[%rd545], %r1561;
$L__BB0_420:
	setp.lt.s32 	%p223, %r32, 1;
	@%p223 bra 	$L__BB0_422;
	add.s32 	%r1562, %r32, -1;
	mul.wide.u32 	%rd546, %r1562, 4;
	add.s64 	%rd547, %rd3, %rd546;
	ld.local.u32 	%r1563, [%rd547];
	add.s32 	%r1564, %r1563, 1;
	st.local.u32 	[%rd547], %r1564;
$L__BB0_422:
	setp.lt.s32 	%p224, %r33, 1;
	@%p224 bra 	$L__BB0_424;
	add.s32 	%r1565, %r33, -1;
	mul.wide.u32 	%rd548, %r1565, 4;
	add.s64 	%rd549, %rd3, %rd548;
	ld.local.u32 	%r1566, [%rd549];
	add.s32 	%r1567, %r1566, 1;
	st.local.u32 	[%rd549], %r1567;
$L__BB0_424:
	setp.lt.s32 	%p225, %r40, 1;
	@%p225 bra 	$L__BB0_426;
	add.s32 	%r1568, %r40, -1;
	mul.wide.u32 	%rd550, %r1568, 4;
	add.s64 	%rd551, %rd3, %rd550;
	ld.local.u32 	%r1569, [%rd551];
	add.s32 	%r1570, %r1569, 1;
	st.local.u32 	[%rd551], %r1570;
$L__BB0_426:
	setp.lt.s32 	%p226, %r41, 1;
	@%p226 bra 	$L__BB0_428;
	add.s32 	%r1571, %r41, -1;
	mul.wide.u32 	%rd552, %r1571, 4;
	add.s64 	%rd553, %rd3, %rd552;
	ld.local.u32 	%r1572, [%rd553];
	add.s32 	%r1573, %r1572, 1;
	st.local.u32 	[%rd553], %r1573;
$L__BB0_428:
	setp.lt.s32 	%p227, %r42, 1;
	@%p227 bra 	$L__BB0_430;
	add.s32 	%r1574, %r42, -1;
	mul.wide.u32 	%rd554, %r1574, 4;
	add.s64 	%rd555, %rd3, %rd554;
	ld.local.u32 	%r1575, [%rd555];
	add.s32 	%r1576, %r1575, 1;
	st.local.u32 	[%rd555], %r1576;
$L__BB0_430:
	setp.lt.s32 	%p228, %r49, 1;
	@%p228 bra 	$L__BB0_432;
	add.s32 	%r1577, %r49, -1;
	mul.wide.u32 	%rd556, %r1577, 4;
	add.s64 	%rd557, %rd3, %rd556;
	ld.local.u32 	%r1578, [%rd557];
	add.s32 	%r1579, %r1578, 1;
	st.local.u32 	[%rd557], %r1579;
$L__BB0_432:
	setp.lt.s32 	%p229, %r50, 1;
	@%p229 bra 	$L__BB0_434;
	add.s32 	%r1580, %r50, -1;
	mul.wide.u32 	%rd558, %r1580, 4;
	add.s64 	%rd559, %rd3, %rd558;
	ld.local.u32 	%r1581, [%rd559];
	add.s32 	%r1582, %r1581, 1;
	st.local.u32 	[%rd559], %r1582;
$L__BB0_434:
	setp.lt.s32 	%p230, %r51, 1;
	@%p230 bra 	$L__BB0_436;
	add.s32 	%r1583, %r51, -1;
	mul.wide.u32 	%rd560, %r1583, 4;
	add.s64 	%rd561, %rd3, %rd560;
	ld.local.u32 	%r1584, [%rd561];
	add.s32 	%r1585, %r1584, 1;
	st.local.u32 	[%rd561], %r1585;
$L__BB0_436:
	ld.local.u32 	%r1586, [%rd3];
	ld.local.u32 	%r1587, [%rd3+4];
	max.s32 	%r1589, %r1586, %r1587;
	ld.local.u32 	%r1590, [%rd3+8];
	max.s32 	%r1592, %r1589, %r1590;
	ld.local.u32 	%r1593, [%rd3+12];
	max.s32 	%r1595, %r1592, %r1593;
	ld.local.u32 	%r1596, [%rd3+16];
	max.s32 	%r1598, %r1595, %r1596;
	ld.local.u32 	%r1599, [%rd3+20];
	max.s32 	%r1601, %r1598, %r1599;
	ld.local.u32 	%r1602, [%rd3+24];
	max.s32 	%r1604, %r1601, %r1602;
	ld.local.u32 	%r1605, [%rd3+28];
	max.s32 	%r1607, %r1604, %r1605;
	ld.local.u32 	%r1608, [%rd3+32];
	max.s32 	%r1610, %r1607, %r1608;
	setp.gt.s32 	%p231, %r1610, 1;
	@%p231 bra 	$L__BB0_788;
	setp.lt.s32 	%p232, %r34, 1;
	mov.b32 	%r1611, 0;
	st.local.u32 	[%rd3], %r1611;
	st.local.u32 	[%rd3+4], %r1611;
	st.local.u32 	[%rd3+8], %r1611;
	st.local.u32 	[%rd3+12], %r1611;
	st.local.u32 	[%rd3+16], %r1611;
	st.local.u32 	[%rd3+20], %r1611;
	st.local.u32 	[%rd3+24], %r1611;
	st.local.u32 	[%rd3+28], %r1611;
	st.local.u32 	[%rd3+32], %r1611;
	@%p232 bra 	$L__BB0_439;
	add.s32 	%r1612, %r34, -1;
	mul.wide.u32 	%rd562, %r1612, 4;
	add.s64 	%rd563, %rd3, %rd562;
	ld.local.u32 	%r1613, [%rd563];
	add.s32 	%r1614, %r1613, 1;
	st.local.u32 	[%rd563], %r1614;
$L__BB0_439:
	setp.lt.s32 	%p233, %r35, 1;
	@%p233 bra 	$L__BB0_441;
	add.s32 	%r1615, %r35, -1;
	mul.wide.u32 	%rd564, %r1615, 4;
	add.s64 	%rd565, %rd3, %rd564;
	ld.local.u32 	%r1616, [%rd565];
	add.s32 	%r1617, %r1616, 1;
	st.local.u32 	[%rd565], %r1617;
$L__BB0_441:
	setp.lt.s32 	%p234, %r36, 1;
	@%p234 bra 	$L__BB0_443;
	add.s32 	%r1618, %r36, -1;
	mul.wide.u32 	%rd566, %r1618, 4;
	add.s64 	%rd567, %rd3, %rd566;
	ld.local.u32 	%r1619, [%rd567];
	add.s32 	%r1620, %r1619, 1;
	st.local.u32 	[%rd567], %r1620;
$L__BB0_443:
	setp.lt.s32 	%p235, %r43, 1;
	@%p235 bra 	$L__BB0_445;
	add.s32 	%r1621, %r43, -1;
	mul.wide.u32 	%rd568, %r1621, 4;
	add.s64 	%rd569, %rd3, %rd568;
	ld.local.u32 	%r1622, [%rd569];
	add.s32 	%r1623, %r1622, 1;
	st.local.u32 	[%rd569], %r1623;
$L__BB0_445:
	setp.lt.s32 	%p236, %r44, 1;
	@%p236 bra 	$L__BB0_447;
	add.s32 	%r1624, %r44, -1;
	mul.wide.u32 	%rd570, %r1624, 4;
	add.s64 	%rd571, %rd3, %rd570;
	ld.local.u32 	%r1625, [%rd571];
	add.s32 	%r1626, %r1625, 1;
	st.local.u32 	[%rd571], %r1626;
$L__BB0_447:
	setp.lt.s32 	%p237, %r45, 1;
	@%p237 bra 	$L__BB0_449;
	add.s32 	%r1627, %r45, -1;
	mul.wide.u32 	%rd572, %r1627, 4;
	add.s64 	%rd573, %rd3, %rd572;
	ld.local.u32 	%r1628, [%rd573];
	add.s32 	%r1629, %r1628, 1;
	st.local.u32 	[%rd573], %r1629;
$L__BB0_449:
	setp.lt.s32 	%p238, %r52, 1;
	@%p238 bra 	$L__BB0_451;
	add.s32 	%r1630, %r52, -1;
	mul.wide.u32 	%rd574, %r1630, 4;
	add.s64 	%rd575, %rd3, %rd574;
	ld.local.u32 	%r1631, [%rd575];
	add.s32 	%r1632, %r1631, 1;
	st.local.u32 	[%rd575], %r1632;
$L__BB0_451:
	setp.lt.s32 	%p239, %r53, 1;
	@%p239 bra 	$L__BB0_453;
	add.s32 	%r1633, %r53, -1;
	mul.wide.u32 	%rd576, %r1633, 4;
	add.s64 	%rd577, %rd3, %rd576;
	ld.local.u32 	%r1634, [%rd577];
	add.s32 	%r1635, %r1634, 1;
	st.local.u32 	[%rd577], %r1635;
$L__BB0_453:
	setp.lt.s32 	%p240, %r54, 1;
	@%p240 bra 	$L__BB0_455;
	add.s32 	%r1636, %r54, -1;
	mul.wide.u32 	%rd578, %r1636, 4;
	add.s64 	%rd579, %rd3, %rd578;
	ld.local.u32 	%r1637, [%rd579];
	add.s32 	%r1638, %r1637, 1;
	st.local.u32 	[%rd579], %r1638;
$L__BB0_455:
	ld.local.u32 	%r1639, [%rd3];
	ld.local.u32 	%r1640, [%rd3+4];
	max.s32 	%r1642, %r1639, %r1640;
	ld.local.u32 	%r1643, [%rd3+8];
	max.s32 	%r1645, %r1642, %r1643;
	ld.local.u32 	%r1646, [%rd3+12];
	max.s32 	%r1648, %r1645, %r1646;
	ld.local.u32 	%r1649, [%rd3+16];
	max.s32 	%r1651, %r1648, %r1649;
	ld.local.u32 	%r1652, [%rd3+20];
	max.s32 	%r1654, %r1651, %r1652;
	ld.local.u32 	%r1655, [%rd3+24];
	max.s32 	%r1657, %r1654, %r1655;
	ld.local.u32 	%r1658, [%rd3+28];
	max.s32 	%r1660, %r1657, %r1658;
	ld.local.u32 	%r1661, [%rd3+32];
	max.s32 	%r1663, %r1660, %r1661;
	setp.gt.s32 	%p241, %r1663, 1;
	@%p241 bra 	$L__BB0_788;
	setp.lt.s32 	%p242, %r55, 1;
	mov.b32 	%r1664, 0;
	st.local.u32 	[%rd3], %r1664;
	st.local.u32 	[%rd3+4], %r1664;
	st.local.u32 	[%rd3+8], %r1664;
	st.local.u32 	[%rd3+12], %r1664;
	st.local.u32 	[%rd3+16], %r1664;
	st.local.u32 	[%rd3+20], %r1664;
	st.local.u32 	[%rd3+24], %r1664;
	st.local.u32 	[%rd3+28], %r1664;
	st.local.u32 	[%rd3+32], %r1664;
	@%p242 bra 	$L__BB0_458;
	add.s32 	%r1665, %r55, -1;
	mul.wide.u32 	%rd580, %r1665, 4;
	add.s64 	%rd581, %rd3, %rd580;
	ld.local.u32 	%r1666, [%rd581];
	add.s32 	%r1667, %r1666, 1;
	st.local.u32 	[%rd581], %r1667;
$L__BB0_458:
	setp.lt.s32 	%p243, %r56, 1;
	@%p243 bra 	$L__BB0_460;
	add.s32 	%r1668, %r56, -1;
	mul.wide.u32 	%rd582, %r1668, 4;
	add.s64 	%rd583, %rd3, %rd582;
	ld.local.u32 	%r1669, [%rd583];
	add.s32 	%r1670, %r1669, 1;
	st.local.u32 	[%rd583], %r1670;
$L__BB0_460:
	setp.lt.s32 	%p244, %r57, 1;
	@%p244 bra 	$L__BB0_462;
	add.s32 	%r1671, %r57, -1;
	mul.wide.u32 	%rd584, %r1671, 4;
	add.s64 	%rd585, %rd3, %rd584;
	ld.local.u32 	%r1672, [%rd585];
	add.s32 	%r1673, %r1672, 1;
	st.local.u32 	[%rd585], %r1673;
$L__BB0_462:
	setp.lt.s32 	%p245, %r64, 1;
	@%p245 bra 	$L__BB0_464;
	add.s32 	%r1674, %r64, -1;
	mul.wide.u32 	%rd586, %r1674, 4;
	add.s64 	%rd587, %rd3, %rd586;
	ld.local.u32 	%r1675, [%rd587];
	add.s32 	%r1676, %r1675, 1;
	st.local.u32 	[%rd587], %r1676;
$L__BB0_464:
	setp.lt.s32 	%p246, %r65, 1;
	@%p246 bra 	$L__BB0_466;
	add.s32 	%r1677, %r65, -1;
	mul.wide.u32 	%rd588, %r1677, 4;
	add.s64 	%rd589, %rd3, %rd588;
	ld.local.u32 	%r1678, [%rd589];
	add.s32 	%r1679, %r1678, 1;
	st.local.u32 	[%rd589], %r1679;
$L__BB0_466:
	setp.lt.s32 	%p247, %r66, 1;
	@%p247 bra 	$L__BB0_468;
	add.s32 	%r1680, %r66, -1;
	mul.wide.u32 	%rd590, %r1680, 4;
	add.s64 	%rd591, %rd3, %rd590;
	ld.local.u32 	%r1681, [%rd591];
	add.s32 	%r1682, %r1681, 1;
	st.local.u32 	[%rd591], %r1682;
$L__BB0_468:
	setp.lt.s32 	%p248, %r73, 1;
	@%p248 bra 	$L__BB0_470;
	mul.wide.u32 	%rd592, %r73, 4;
	add.s64 	%rd593, %rd3, %rd592;
	ld.local.u32 	%r1683, [%rd593+-4];
	add.s32 	%r1684, %r1683, 1;
	st.local.u32 	[%rd593+-4], %r1684;
$L__BB0_470:
	setp.lt.s32 	%p249, %r74, 1;
	@%p249 bra 	$L__BB0_472;
	add.s32 	%r1685, %r74, -1;
	mul.wide.u32 	%rd594, %r1685, 4;
	add.s64 	%rd595, %rd3, %rd594;
	ld.local.u32 	%r1686, [%rd595];
	add.s32 	%r1687, %r1686, 1;
	st.local.u32 	[%rd595], %r1687;
$L__BB0_472:
	setp.lt.s32 	%p250, %r75, 1;
	@%p250 bra 	$L__BB0_474;
	add.s32 	%r1688, %r75, -1;
	mul.wide.u32 	%rd596, %r1688, 4;
	add.s64 	%rd597, %rd3, %rd596;
	ld.local.u32 	%r1689, [%rd597];
	add.s32 	%r1690, %r1689, 1;
	st.local.u32 	[%rd597], %r1690;
$L__BB0_474:
	ld.local.u32 	%r1691, [%rd3];
	ld.local.u32 	%r1692, [%rd3+4];
	max.s32 	%r1694, %r1691, %r1692;
	ld.local.u32 	%r1695, [%rd3+8];
	max.s32 	%r1697, %r1694, %r1695;
	ld.local.u32 	%r1698, [%rd3+12];
	max.s32 	%r1700, %r1697, %r1698;
	ld.local.u32 	%r1701, [%rd3+16];
	max.s32 	%r1703, %r1700, %r1701;
	ld.local.u32 	%r1704, [%rd3+20];
	max.s32 	%r1706, %r1703, %r1704;
	ld.local.u32 	%r1707, [%rd3+24];
	max.s32 	%r1709, %r1706, %r1707;
	ld.local.u32 	%r1710, [%rd3+28];
	max.s32 	%r1712, %r1709, %r1710;
	ld.local.u32 	%r1713, [%rd3+32];
	max.s32 	%r1715, %r1712, %r1713;
	setp.gt.s32 	%p251, %r1715, 1;
	@%p251 bra 	$L__BB0_788;
	setp.lt.s32 	%p252, %r58, 1;
	mov.b32 	%r1716, 0;
	st.local.u32 	[%rd3], %r1716;
	st.local.u32 	[%rd3+4], %r1716;
	st.local.u32 	[%rd3+8], %r1716;
	st.local.u32 	[%rd3+12], %r1716;
	st.local.u32 	[%rd3+16], %r1716;
	st.local.u32 	[%rd3+20], %r1716;
	st.local.u32 	[%rd3+24], %r1716;
	st.local.u32 	[%rd3+28], %r1716;
	st.local.u32 	[%rd3+32], %r1716;
	@%p252 bra 	$L__BB0_477;
	add.s32 	%r1717, %r58, -1;
	mul.wide.u32 	%rd598, %r1717, 4;
	add.s64 	%rd599, %rd3, %rd598;
	ld.local.u32 	%r1718, [%rd599];
	add.s32 	%r1719, %r1718, 1;
	st.local.u32 	[%rd599], %r1719;
$L__BB0_477:
	setp.lt.s32 	%p253, %r59, 1;
	@%p253 bra 	$L__BB0_479;
	add.s32 	%r1720, %r59, -1;
	mul.wide.u32 	%rd600, %r1720, 4;
	add.s64 	%rd601, %rd3, %rd600;
	ld.local.u32 	%r1721, [%rd601];
	add.s32 	%r1722, %r1721, 1;
	st.local.u32 	[%rd601], %r1722;
$L__BB0_479:
	setp.lt.s32 	%p254, %r60, 1;
	@%p254 bra 	$L__BB0_481;
	add.s32 	%r1723, %r60, -1;
	mul.wide.u32 	%rd602, %r1723, 4;
	add.s64 	%rd603, %rd3, %rd602;
	ld.local.u32 	%r1724, [%rd603];
	add.s32 	%r1725, %r1724, 1;
	st.local.u32 	[%rd603], %r1725;
$L__BB0_481:
	setp.lt.s32 	%p255, %r67, 1;
	@%p255 bra 	$L__BB0_483;
	add.s32 	%r1726, %r67, -1;
	mul.wide.u32 	%rd604, %r1726, 4;
	add.s64 	%rd605, %rd3, %rd604;
	ld.local.u32 	%r1727, [%rd605];
	add.s32 	%r1728, %r1727, 1;
	st.local.u32 	[%rd605], %r1728;
$L__BB0_483:
	setp.lt.s32 	%p256, %r68, 1;
	@%p256 bra 	$L__BB0_485;
	add.s32 	%r1729, %r68, -1;
	mul.wide.u32 	%rd606, %r1729, 4;
	add.s64 	%rd607, %rd3, %rd606;
	ld.local.u32 	%r1730, [%rd607];
	add.s32 	%r1731, %r1730, 1;
	st.local.u32 	[%rd607], %r1731;
$L__BB0_485:
	setp.lt.s32 	%p257, %r69, 1;
	@%p257 bra 	$L__BB0_487;
	add.s32 	%r1732, %r69, -1;
	mul.wide.u32 	%rd608, %r1732, 4;
	add.s64 	%rd609, %rd3, %rd608;
	ld.local.u32 	%r1733, [%rd609];
	add.s32 	%r1734, %r1733, 1;
	st.local.u32 	[%rd609], %r1734;
$L__BB0_487:
	setp.lt.s32 	%p258, %r76, 1;
	@%p258 bra 	$L__BB0_489;
	add.s32 	%r1735, %r76, -1;
	mul.wide.u32 	%rd610, %r1735, 4;
	add.s64 	%rd611, %rd3, %rd610;
	ld.local.u32 	%r1736, [%rd611];
	add.s32 	%r1737, %r1736, 1;
	st.local.u32 	[%rd611], %r1737;
$L__BB0_489:
	setp.lt.s32 	%p259, %r77, 1;
	@%p259 bra 	$L__BB0_491;
	add.s32 	%r1738, %r77, -1;
	mul.wide.u32 	%rd612, %r1738, 4;
	add.s64 	%rd613, %rd3, %rd612;
	ld.local.u32 	%r1739, [%rd613];
	add.s32 	%r1740, %r1739, 1;
	st.local.u32 	[%rd613], %r1740;
$L__BB0_491:
	setp.lt.s32 	%p260, %r78, 1;
	@%p260 bra 	$L__BB0_493;
	add.s32 	%r1741, %r78, -1;
	mul.wide.u32 	%rd614, %r1741, 4;
	add.s64 	%rd615, %rd3, %rd614;
	ld.local.u32 	%r1742, [%rd615];
	add.s32 	%r1743, %r1742, 1;
	st.local.u32 	[%rd615], %r1743;
$L__BB0_493:
	ld.local.u32 	%r1744, [%rd3];
	ld.local.u32 	%r1745, [%rd3+4];
	max.s32 	%r1747, %r1744, %r1745;
	ld.local.u32 	%r1748, [%rd3+8];
	max.s32 	%r1750, %r1747, %r1748;
	ld.local.u32 	%r1751, [%rd3+12];
	max.s32 	%r1753, %r1750, %r1751;
	ld.local.u32 	%r1754, [%rd3+16];
	max.s32 	%r1756, %r1753, %r1754;
	ld.local.u32 	%r1757, [%rd3+20];
	max.s32 	%r1759, %r1756, %r1757;
	ld.local.u32 	%r1760, [%rd3+24];
	max.s32 	%r1762, %r1759, %r1760;
	ld.local.u32 	%r1763, [%rd3+28];
	max.s32 	%r1765, %r1762, %r1763;
	ld.local.u32 	%r1766, [%rd3+32];
	max.s32 	%r1768, %r1765, %r1766;
	setp.gt.s32 	%p261, %r1768, 1;
	@%p261 bra 	$L__BB0_788;
	setp.lt.s32 	%p262, %r61, 1;
	mov.b32 	%r1769, 0;
	st.local.u32 	[%rd3], %r1769;
	st.local.u32 	[%rd3+4], %r1769;
	st.local.u32 	[%rd3+8], %r1769;
	st.local.u32 	[%rd3+12], %r1769;
	st.local.u32 	[%rd3+16], %r1769;
	st.local.u32 	[%rd3+20], %r1769;
	st.local.u32 	[%rd3+24], %r1769;
	st.local.u32 	[%rd3+28], %r1769;
	st.local.u32 	[%rd3+32], %r1769;
	@%p262 bra 	$L__BB0_496;
	add.s32 	%r1770, %r61, -1;
	mul.wide.u32 	%rd616, %r1770, 4;
	add.s64 	%rd617, %rd3, %rd616;
	ld.local.u32 	%r1771, [%rd617];
	add.s32 	%r1772, %r1771, 1;
	st.local.u32 	[%rd617], %r1772;
$L__BB0_496:
	setp.lt.s32 	%p263, %r62, 1;
	@%p263 bra 	$L__BB0_498;
	add.s32 	%r1773, %r62, -1;
	mul.wide.u32 	%rd618, %r1773, 4;
	add.s64 	%rd619, %rd3, %rd618;
	ld.local.u32 	%r1774, [%rd619];
	add.s32 	%r1775, %r1774, 1;
	st.local.u32 	[%rd619], %r1775;
$L__BB0_498:
	setp.lt.s32 	%p264, %r63, 1;
	@%p264 bra 	$L__BB0_500;
	add.s32 	%r1776, %r63, -1;
	mul.wide.u32 	%rd620, %r1776, 4;
	add.s64 	%rd621, %rd3, %rd620;
	ld.local.u32 	%r1777, [%rd621];
	add.s32 	%r1778, %r1777, 1;
	st.local.u32 	[%rd621], %r1778;
$L__BB0_500:
	setp.lt.s32 	%p265, %r70, 1;
	@%p265 bra 	$L__BB0_502;
	add.s32 	%r1779, %r70, -1;
	mul.wide.u32 	%rd622, %r1779, 4;
	add.s64 	%rd623, %rd3, %rd622;
	ld.local.u32 	%r1780, [%rd623];
	add.s32 	%r1781, %r1780, 1;
	st.local.u32 	[%rd623], %r1781;
$L__BB0_502:
	setp.lt.s32 	%p266, %r71, 1;
	@%p266 bra 	$L__BB0_504;
	add.s32 	%r1782, %r71, -1;
	mul.wide.u32 	%rd624, %r1782, 4;
	add.s64 	%rd625, %rd3, %rd624;
	ld.local.u32 	%r1783, [%rd625];
	add.s32 	%r1784, %r1783, 1;
	st.local.u32 	[%rd625], %r1784;
$L__BB0_504:
	setp.lt.s32 	%p267, %r72, 1;
	@%p267 bra 	$L__BB0_506;
	add.s32 	%r1785, %r72, -1;
	mul.wide.u32 	%rd626, %r1785, 4;
	add.s64 	%rd627, %rd3, %rd626;
	ld.local.u32 	%r1786, [%rd627];
	add.s32 	%r1787, %r1786, 1;
	st.local.u32 	[%rd627], %r1787;
$L__BB0_506:
	setp.lt.s32 	%p268, %r79, 1;
	@%p268 bra 	$L__BB0_508;
	add.s32 	%r1788, %r79, -1;
	mul.wide.u32 	%rd628, %r1788, 4;
	add.s64 	%rd629, %rd3, %rd628;
	ld.local.u32 	%r1789, [%rd629];
	add.s32 	%r1790, %r1789, 1;
	st.local.u32 	[%rd629], %r1790;
$L__BB0_508:
	setp.lt.s32 	%p269, %r80, 1;
	@%p269 bra 	$L__BB0_510;
	add.s32 	%r1791, %r80, -1;
	mul.wide.u32 	%rd630, %r1791, 4;
	add.s64 	%rd631, %rd3, %rd630;
	ld.local.u32 	%r1792, [%rd631];
	add.s32 	%r1793, %r1792, 1;
	st.local.u32 	[%rd631], %r1793;
$L__BB0_510:
	setp.lt.s32 	%p270, %r81, 1;
	@%p270 bra 	$L__BB0_512;
	add.s32 	%r1794, %r81, -1;
	mul.wide.u32 	%rd632, %r1794, 4;
	add.s64 	%rd633, %rd3, %rd632;
	ld.local.u32 	%r1795, [%rd633];
	add.s32 	%r1796, %r1795, 1;
	st.local.u32 	[%rd633], %r1796;
$L__BB0_512:
	ld.local.u32 	%r1797, [%rd3];
	ld.local.u32 	%r1798, [%rd3+4];
	max.s32 	%r1800, %r1797, %r1798;
	ld.local.u32 	%r1801, [%rd3+8];
	max.s32 	%r1803, %r1800, %r1801;
	ld.local.u32 	%r1804, [%rd3+12];
	max.s32 	%r1806, %r1803, %r1804;
	ld.local.u32 	%r1807, [%rd3+16];
	max.s32 	%r1809, %r1806, %r1807;
	ld.local.u32 	%r1810, [%rd3+20];
	max.s32 	%r1812, %r1809, %r1810;
	ld.local.u32 	%r1813, [%rd3+24];
	max.s32 	%r1815, %r1812, %r1813;
	ld.local.u32 	%r1816, [%rd3+28];
	max.s32 	%r1818, %r1815, %r1816;
	ld.local.u32 	%r1819, [%rd3+32];
	max.s32 	%r1821, %r1818, %r1819;
	setp.gt.s32 	%p271, %r1821, 1;
	@%p271 bra 	$L__BB0_788;
	{ // callseq 0, 0
	.param .b64 param0;
	st.param.b64 	[param0], 3240;
	.param .b64 retval0;
	call.uni (retval0), 
	malloc, 
	(
	param0
	);
	ld.param.b64 	%rd635, [retval0];
	} // callseq 0
	mov.b64 	%rd636, 81;
	st.u64 	[%rd635+-8], %rd636;
	mov.b64 	%rd959, 80;
$L__BB0_514:
	add.s64 	%rd9, %rd635, %rd959;
	mov.b32 	%r1822, 0;
	st.u32 	[%rd9+-80], %r1822;
	st.u32 	[%rd9+-76], %r1822;
	st.u32 	[%rd9+-72], %r1822;
	st.u32 	[%rd9+-68], %r1822;
	st.u32 	[%rd9+-64], %r1822;
	st.u32 	[%rd9+-60], %r1822;
	st.u32 	[%rd9+-56], %r1822;
	st.u32 	[%rd9+-52], %r1822;
	st.u32 	[%rd9+-48], %r1822;
	mov.b32 	%r1823, -1;
	st.u32 	[%rd9+-44], %r1823;
	setp.eq.s64 	%p272, %rd959, 3280;
	@%p272 bra 	$L__BB0_516;
	mov.b32 	%r1824, 0;
	st.u32 	[%rd9+-40], %r1824;
	st.u32 	[%rd9+-36], %r1824;
	st.u32 	[%rd9+-32], %r1824;
	st.u32 	[%rd9+-28], %r1824;
	st.u32 	[%rd9+-24], %r1824;
	st.u32 	[%rd9+-20], %r1824;
	st.u32 	[%rd9+-16], %r1824;
	st.u32 	[%rd9+-12], %r1824;
	st.u32 	[%rd9+-8], %r1824;
	mov.b32 	%r1825, -1;
	st.u32 	[%rd9+-4], %r1825;
	st.u32 	[%rd9], %r1824;
	st.u32 	[%rd9+4], %r1824;
	st.u32 	[%rd9+8], %r1824;
	st.u32 	[%rd9+12], %r1824;
	st.u32 	[%rd9+16], %r1824;
	st.u32 	[%rd9+20], %r1824;
	st.u32 	[%rd9+24], %r1824;
	st.u32 	[%rd9+28], %r1824;
	st.u32 	[%rd9+32], %r1824;
	st.u32 	[%rd9+36], %r1825;
	st.u32 	[%rd9+40], %r1824;
	st.u32 	[%rd9+44], %r1824;
	st.u32 	[%rd9+48], %r1824;
	st.u32 	[%rd9+52], %r1824;
	st.u32 	[%rd9+56], %r1824;
	st.u32 	[%rd9+60], %r1824;
	st.u32 	[%rd9+64], %r1824;
	st.u32 	[%rd9+68], %r1824;
	st.u32 	[%rd9+72], %r1824;
	st.u32 	[%rd9+76], %r1825;
	add.s64 	%rd959, %rd959, 160;
	bra.uni 	$L__BB0_514;
$L__BB0_516:
	ld.param.u64 	%rd956, [_Z9runSolverPKiP13possibleBoard_param_0];
	cvta.to.global.u64 	%rd637, %rd956;
	mov.u32 	%r1827, %tid.x;
	mul.lo.s32 	%r1828, %r1827, 81;
	mul.wide.u32 	%rd638, %r1828, 4;
	add.s64 	%rd11, %rd637, %rd638;
	ld.global.u32 	%r2469, [%rd11];
	setp.ne.s32 	%p273, %r2469, 0;
	mov.b32 	%r2389, 0;
	@%p273 bra 	$L__BB0_518;
	mov.b32 	%r1830, 0;
	st.local.u32 	[%rd979], %r1830;
	mov.b32 	%r2389, 1;
$L__BB0_518:
	ld.global.u32 	%r1831, [%rd11+4];
	setp.ne.s32 	%p274, %r1831, 0;
	@%p274 bra 	$L__BB0_520;
	mul.wide.u32 	%rd639, %r2389, 4;
	add.s64 	%rd640, %rd979, %rd639;
	mov.b32 	%r1832, 1;
	st.local.u32 	[%rd640], %r1832;
	add.s32 	%r2389, %r2389, 1;
$L__BB0_520:
	ld.global.u32 	%r1833, [%rd11+8];
	setp.ne.s32 	%p275, %r1833, 0;
	@%p275 bra 	$L__BB0_522;
	mul.wide.u32 	%rd641, %r2389, 4;
	add.s64 	%rd642, %rd979, %rd641;
	mov.b32 	%r1834, 2;
	st.local.u32 	[%rd642], %r1834;
	add.s32 	%r2389, %r2389, 1;
$L__BB0_522:
	ld.global.u32 	%r1835, [%rd11+12];
	setp.ne.s32 	%p276, %r1835, 0;
	@%p276 bra 	$L__BB0_524;
	mul.wide.u32 	%rd643, %r2389, 4;
	add.s64 	%rd644, %rd979, %rd643;
	mov.b32 	%r1836, 3;
	st.local.u32 	[%rd644], %r1836;
	add.s32 	%r2389, %r2389, 1;
$L__BB0_524:
	ld.global.u32 	%r1837, [%rd11+16];
	setp.ne.s32 	%p277, %r1837, 0;
	@%p277 bra 	$L__BB0_526;
	mul.wide.u32 	%rd645, %r2389, 4;
	add.s64 	%rd646, %rd979, %rd645;
	mov.b32 	%r1838, 4;
	st.local.u32 	[%rd646], %r1838;
	add.s32 	%r2389, %r2389, 1;
$L__BB0_526:
	ld.global.u32 	%r1839, [%rd11+20];
	setp.ne.s32 	%p278, %r1839, 0;
	@%p278 bra 	$L__BB0_528;
	mul.wide.u32 	%rd647, %r2389, 4;
	add.s64 	%rd648, %rd979, %rd647;
	mov.b32 	%r1840, 5;
	st.local.u32 	[%rd648], %r1840;
	add.s32 	%r2389, %r2389, 1;
$L__BB0_528:
	ld.global.u32 	%r1841, [%rd11+24];
	setp.ne.s32 	%p279, %r1841, 0;
	@%p279 bra 	$L__BB0_530;
	mul.wide.u32 	%rd649, %r2389, 4;
	add.s64 	%rd650, %rd979, %rd649;
	mov.b32 	%r1842, 6;
	st.local.u32 	[%rd650], %r1842;
	add.s32 	%r2389, %r2389, 1;
$L__BB0_530:
	ld.global.u32 	%r1843, [%rd11+28];
	setp.ne.s32 	%p280, %r1843, 0;
	@%p280 bra 	$L__BB0_532;
	mul.wide.u32 	%rd651, %r2389, 4;
	add.s64 	%rd652, %rd979, %rd651;
	mov.b32 	%r1844, 7;
	st.local.u32 	[%rd652], %r1844;
	add.s32 	%r2389, %r2389, 1;
$L__BB0_532:
	ld.global.u32 	%r1845, [%rd11+32];
	setp.ne.s32 	%p281, %r1845, 0;
	@%p281 bra 	$L__BB0_534;
	mul.wide.u32 	%rd653, %r2389, 4;
	add.s64 	%rd654, %rd979, %rd653;
	mov.b32 	%r1846, 8;
	st.local.u32 	[%rd654], %r1846;
	add.s32 	%r2389, %r2389, 1;
$L__BB0_534:
	ld.global.u32 	%r1847, [%rd11+36];
	setp.ne.s32 	%p282, %r1847, 0;
	@%p282 bra 	$L__BB0_536;
	mul.wide.u32 	%rd655, %r2389, 4;
	add.s64 	%rd656, %rd979, %rd655;
	mov.b32 	%r1848, 9;
	st.local.u32 	[%rd656], %r1848;
	add.s32 	%r2389, %r2389, 1;
$L__BB0_536:
	ld.global.u32 	%r1849, [%rd11+40];
	setp.ne.s32 	%p283, %r1849, 0;
	@%p283 bra 	$L__BB0_538;
	mul.wide.u32 	%rd657, %r2389, 4;
	add.s64 	%rd658, %rd979, %rd657;
	mov.b32 	%r1850, 10;
	st.local.u32 	[%rd658], %r1850;
	add.s32 	%r2389, %r2389, 1;
$L__BB0_538:
	ld.global.u32 	%r1851, [%rd11+44];
	setp.ne.s32 	%p284, %r1851, 0;
	@%p284 bra 	$L__BB0_540;
	mul.wide.u32 	%rd659, %r2389, 4;
	add.s64 	%rd660, %rd979, %rd659;
	mov.b32 	%r1852, 11;
	st.local.u32 	[%rd660], %r1852;
	add.s32 	%r2389, %r2389, 1;
$L__BB0_540:
	ld.global.u32 	%r1853, [%rd11+48];
	setp.ne.s32 	%p285, %r1853, 0;
	@%p285 bra 	$L__BB0_542;
	mul.wide.u32 	%rd661, %r2389, 4;
	add.s64 	%rd662, %rd979, %rd661;
	mov.b32 	%r1854, 12;
	st.local.u32 	[%rd662], %r1854;
	add.s32 	%r2389, %r2389, 1;
$L__BB0_542:
	ld.global.u32 	%r1855, [%rd11+52];
	setp.ne.s32 	%p286, %r1855, 0;
	@%p286 bra 	$L__BB0_544;
	mul.wide.u32 	%rd663, %r2389, 4;
	add.s64 	%rd664, %rd979, %rd663;
	mov.b32 	%r1856, 13;
	st.local.u32 	[%rd664], %r1856;
	add.s32 	%r2389, %r2389, 1;
$L__BB0_544:
	ld.global.u32 	%r1857, [%rd11+56];
	setp.ne.s32 	%p287, %r1857, 0;
	@%p287 bra 	$L__BB0_546;
	mul.wide.u32 	%rd665, %r2389, 4;
	add.s64 	%rd666, %rd979, %rd665;
	mov.b32 	%r1858, 14;
	st.local.u32 	[%rd666], %r1858;
	add.s32 	%r2389, %r2389, 1;
$L__BB0_546:
	ld.global.u32 	%r1859, [%rd11+60];
	setp.ne.s32 	%p288, %r1859, 0;
	@%p288 bra 	$L__BB0_548;
	mul.wide.u32 	%rd667, %r2389, 4;
	add.s64 	%rd668, %rd979, %rd667;
	mov.b32 	%r1860, 15;
	st.local.u32 	[%rd668], %r1860;
	add.s32 	%r2389, %r2389, 1;
$L__BB0_548:
	ld.global.u32 	%r1861, [%rd11+64];
	setp.ne.s32 	%p289, %r1861, 0;
	@%p289 bra 	$L__BB0_550;
	mul.wide.u32 	%rd669, %r2389, 4;
	add.s64 	%rd670, %rd979, %rd669;
	mov.b32 	%r1862, 16;
	st.local.u32 	[%rd670], %r1862;
	add.s32 	%r2389, %r2389, 1;
$L__BB0_550:
	ld.global.u32 	%r1863, [%rd11+68];
	setp.ne.s32 	%p290, %r1863, 0;
	@%p290 bra 	$L__BB0_552;
	mul.wide.u32 	%rd671, %r2389, 4;
	add.s64 	%rd672, %rd979, %rd671;
	mov.b32 	%r1864, 17;
	st.local.u32 	[%rd672], %r1864;
	add.s32 	%r2389, %r2389, 1;
$L__BB0_552:
	ld.global.u32 	%r1865, [%rd11+72];
	setp.ne.s32 	%p291, %r1865, 0;
	@%p291 bra 	$L__BB0_554;
	mul.wide.u32 	%rd673, %r2389, 4;
	add.s64 	%rd674, %rd979, %rd673;
	mov.b32 	%r1866, 18;
	st.local.u32 	[%rd674], %r1866;
	add.s32 	%r2389, %r2389, 1;
$L__BB0_554:
	ld.global.u32 	%r1867, [%rd11+76];
	setp.ne.s32 	%p292, %r1867, 0;
	@%p292 bra 	$L__BB0_556;
	mul.wide.u32 	%rd675, %r2389, 4;
	add.s64 	%rd676, %rd979, %rd675;
	mov.b32 	%r1868, 19;
	st.local.u32 	[%rd676], %r1868;
	add.s32 	%r2389, %r2389, 1;
$L__BB0_556:
	ld.global.u32 	%r1869, [%rd11+80];
	setp.ne.s32 	%p293, %r1869, 0;
	@%p293 bra 	$L__BB0_558;
	mul.wide.u32 	%rd677, %r2389, 4;
	add.s64 	%rd678, %rd979, %rd677;
	mov.b32 	%r1870, 20;
	st.local.u32 	[%rd678], %r1870;
	add.s32 	%r2389, %r2389, 1;
$L__BB0_558:
	ld.global.u32 	%r1871, [%rd11+84];
	setp.ne.s32 	%p294, %r1871, 0;
	@%p294 bra 	$L__BB0_560;
	mul.wide.u32 	%rd679, %r2389, 4;
	add.s64 	%rd680, %rd979, %rd679;
	mov.b32 	%r1872, 21;
	st.local.u32 	[%rd680], %r1872;
	add.s32 	%r2389, %r2389, 1;
$L__BB0_560:
	ld.global.u32 	%r1873, [%rd11+88];
	setp.ne.s32 	%p295, %r1873, 0;
	@%p295 bra 	$L__BB0_562;
	mul.wide.u32 	%rd681, %r2389, 4;
	add.s64 	%rd682, %rd979, %rd681;
	mov.b32 	%r1874, 22;
	st.local.u32 	[%rd682], %r1874;
	add.s32 	%r2389, %r2389, 1;
$L__BB0_562:
	ld.global.u32 	%r1875, [%rd11+92];
	setp.ne.s32 	%p296, %r1875, 0;
	@%p296 bra 	$L__BB0_564;
	mul.wide.u32 	%rd683, %r2389, 4;
	add.s64 	%rd684, %rd979, %rd683;
	mov.b32 	%r1876, 23;
	st.local.u32 	[%rd684], %r1876;
	add.s32 	%r2389, %r2389, 1;
$L__BB0_564:
	ld.global.u32 	%r1877, [%rd11+96];
	setp.ne.s32 	%p297, %r1877, 0;
	@%p297 bra 	$L__BB0_566;
	mul.wide.u32 	%rd685, %r2389, 4;
	add.s64 	%rd686, %rd979, %rd685;
	mov.b32 	%r1878, 24;
	st.local.u32 	[%rd686], %r1878;
	add.s32 	%r2389, %r2389, 1;
$L__BB0_566:
	ld.global.u32 	%r1879, [%rd11+100];
	setp.ne.s32 	%p298, %r1879, 0;
	@%p298 bra 	$L__BB0_568;
	mul.wide.u32 	%rd687, %r2389, 4;
	add.s64 	%rd688, %rd979, %rd687;
	mov.b32 	%r1880, 25;
	st.local.u32 	[%rd688], %r1880;
	add.s32 	%r2389, %r2389, 1;
$L__BB0_568:
	ld.global.u32 	%r1881, [%rd11+104];
	setp.ne.s32 	%p299, %r1881, 0;
	@%p299 bra 	$L__BB0_570;
	mul.wide.u32 	%rd689, %r2389, 4;
	add.s64 	%rd690, %rd979, %rd689;
	mov.b32 	%r1882, 26;
	st.local.u32 	[%rd690], %r1882;
	add.s32 	%r2389, %r2389, 1;
$L__BB0_570:
	ld.global.u32 	%r1883, [%rd11+108];
	setp.ne.s32 	%p300, %r1883, 0;
	@%p300 bra 	$L__BB0_572;
	mul.wide.u32 	%rd691, %r2389, 4;
	add.s64 	%rd692, %rd979, %rd691;
	mov.b32 	%r1884, 27;
	st.local.u32 	[%rd692], %r1884;
	add.s32 	%r2389, %r2389, 1;
$L__BB0_572:
	ld.global.u32 	%r1885, [%rd11+112];
	setp.ne.s32 	%p301, %r1885, 0;
	@%p301 bra 	$L__BB0_574;
	mul.wide.u32 	%rd693, %r2389, 4;
	add.s64 	%rd694, %rd979, %rd693;
	mov.b32 	%r1886, 28;
	st.local.u32 	[%rd694], %r1886;
	add.s32 	%r2389, %r2389, 1;
$L__BB0_574:
	ld.global.u32 	%r1887, [%rd11+116];
	setp.ne.s32 	%p302, %r1887, 0;
	@%p302 bra 	$L__BB0_576;
	mul.wide.u32 	%rd695, %r2389, 4;
	add.s64 	%rd696, %rd979, %rd695;
	mov.b32 	%r1888, 29;
	st.local.u32 	[%rd696], %r1888;
	add.s32 	%r2389, %r2389, 1;
$L__BB0_576:
	ld.global.u32 	%r1889, [%rd11+120];
	setp.ne.s32 	%p303, %r1889, 0;
	@%p303 bra 	$L__BB0_578;
	mul.wide.u32 	%rd697, %r2389, 4;
	add.s64 	%rd698, %rd979, %rd697;
	mov.b32 	%r1890, 30;
	st.local.u32 	[%rd698], %r1890;
	add.s32 	%r2389, %r2389, 1;
$L__BB0_578:
	ld.global.u32 	%r1891, [%rd11+124];
	setp.ne.s32 	%p304, %r1891, 0;
	@%p304 bra 	$L__BB0_580;
	mul.wide.u32 	%rd699, %r2389, 4;
	add.s64 	%rd700, %rd979, %rd699;
	mov.b32 	%r1892, 31;
	st.local.u32 	[%rd700], %r1892;
	add.s32 	%r2389, %r2389, 1;
$L__BB0_580:
	ld.global.u32 	%r1893, [%rd11+128];
	setp.ne.s32 	%p305, %r1893, 0;
	@%p305 bra 	$L__BB0_582;
	mul.wide.u32 	%rd701, %r2389, 4;
	add.s64 	%rd702, %rd979, %rd701;
	mov.b32 	%r1894, 32;
	st.local.u32 	[%rd702], %r1894;
	add.s32 	%r2389, %r2389, 1;
$L__BB0_582:
	ld.global.u32 	%r1895, [%rd11+132];
	setp.ne.s32 	%p306, %r1895, 0;
	@%p306 bra 	$L__BB0_584;
	mul.wide.u32 	%rd703, %r2389, 4;
	add.s64 	%rd704, %rd979, %rd703;
	mov.b32 	%r1896, 33;
	st.local.u32 	[%rd704], %r1896;
	add.s32 	%r2389, %r2389, 1;
$L__BB0_584:
	ld.global.u32 	%r1897, [%rd11+136];
	setp.ne.s32 	%p307, %r1897, 0;
	@%p307 bra 	$L__BB0_586;
	mul.wide.u32 	%rd705, %r2389, 4;
	add.s64 	%rd706, %rd979, %rd705;
	mov.b32 	%r1898, 34;
	st.local.u32 	[%rd706], %r1898;
	add.s32 	%r2389, %r2389, 1;
$L__BB0_586:
	ld.global.u32 	%r1899, [%rd11+140];
	setp.ne.s32 	%p308, %r1899, 0;
	@%p308 bra 	$L__BB0_588;
	mul.wide.u32 	%rd707, %r2389, 4;
	add.s64 	%rd708, %rd979, %rd707;
	mov.b32 	%r1900, 35;
	st.local.u32 	[%rd708], %r1900;
	add.s32 	%r2389, %r2389, 1;
$L__BB0_588:
	ld.global.u32 	%r1901, [%rd11+144];
	setp.ne.s32 	%p309, %r1901, 0;
	@%p309 bra 	$L__BB0_590;
	mul.wide.u32 	%rd709, %r2389, 4;
	add.s64 	%rd710, %rd979, %rd709;
	mov.b32 	%r1902, 36;
	st.local.u32 	[%rd710], %r1902;
	add.s32 	%r2389, %r2389, 1;
$L__BB0_590:
	ld.global.u32 	%r1903, [%rd11+148];
	setp.ne.s32 	%p310, %r1903, 0;
	@%p310 bra 	$L__BB0_592;
	mul.wide.u32 	%rd711, %r2389, 4;
	add.s64 	%rd712, %rd979, %rd711;
	mov.b32 	%r1904, 37;
	st.local.u32 	[%rd712], %r1904;
	add.s32 	%r2389, %r2389, 1;
$L__BB0_592:
	ld.global.u32 	%r1905, [%rd11+152];
	setp.ne.s32 	%p311, %r1905, 0;
	@%p311 bra 	$L__BB0_594;
	mul.wide.u32 	%rd713, %r2389, 4;
	add.s64 	%rd714, %rd979, %rd713;
	mov.b32 	%r1906, 38;
	st.local.u32 	[%rd714], %r1906;
	add.s32 	%r2389, %r2389, 1;
$L__BB0_594:
	ld.global.u32 	%r1907, [%rd11+156];
	setp.ne.s32 	%p312, %r1907, 0;
	@%p312 bra 	$L__BB0_596;
	mul.wide.u32 	%rd715, %r2389, 4;
	add.s64 	%rd716, %rd979, %rd715;
	mov.b32 	%r1908, 39;
	st.local.u32 	[%rd716], %r1908;
	add.s32 	%r2389, %r2389, 1;
$L__BB0_596:
	ld.global.u32 	%r1909, [%rd11+160];
	setp.ne.s32 	%p313, %r1909, 0;
	@%p313 bra 	$L__BB0_598;
	mul.wide.u32 	%rd717, %r2389, 4;
	add.s64 	%rd718, %rd979, %rd717;
	mov.b32 	%r1910, 40;
	st.local.u32 	[%rd718], %r1910;
	add.s32 	%r2389, %r2389, 1;
$L__BB0_598:
	ld.global.u32 	%r1911, [%rd11+164];
	setp.ne.s32 	%p314, %r1911, 0;
	@%p314 bra 	$L__BB0_600;
	mul.wide.u32 	%rd719, %r2389, 4;
	add.s64 	%rd720, %rd979, %rd719;
	mov.b32 	%r1912, 41;
	st.local.u32 	[%rd720], %r1912;
	add.s32 	%r2389, %r2389, 1;
$L__BB0_600:
	ld.global.u32 	%r1913, [%rd11+168];
	setp.ne.s32 	%p315, %r1913, 0;
	@%p315 bra 	$L__BB0_602;
	mul.wide.u32 	%rd721, %r2389, 4;
	add.s64 	%rd722, %rd979, %rd721;
	mov.b32 	%r1914, 42;
	st.local.u32 	[%rd722], %r1914;
	add.s32 	%r2389, %r2389, 1;
$L__BB0_602:
	ld.global.u32 	%r1915, [%rd11+172];
	setp.ne.s32 	%p316, %r1915, 0;
	@%p316 bra 	$L__BB0_604;
	mul.wide.u32 	%rd723, %r2389, 4;
	add.s64 	%rd724, %rd979, %rd723;
	mov.b32 	%r1916, 43;
	st.local.u32 	[%rd724], %r1916;
	add.s32 	%r2389, %r2389, 1;
$L__BB0_604:
	ld.global.u32 	%r1917, [%rd11+176];
	setp.ne.s32 	%p317, %r1917, 0;
	@%p317 bra 	$L__BB0_606;
	mul.wide.u32 	%rd725, %r2389, 4;
	add.s64 	%rd726, %rd979, %rd725;
	mov.b32 	%r1918, 44;
	st.local.u32 	[%rd726], %r1918;
	add.s32 	%r2389, %r2389, 1;
$L__BB0_606:
	ld.global.u32 	%r1919, [%rd11+180];
	setp.ne.s32 	%p318, %r1919, 0;
	@%p318 bra 	$L__BB0_608;
	mul.wide.u32 	%rd727, %r2389, 4;
	add.s64 	%rd728, %rd979, %rd727;
	mov.b32 	%r1920, 45;
	st.local.u32 	[%rd728], %r1920;
	add.s32 	%r2389, %r2389, 1;
$L__BB0_608:
	ld.global.u32 	%r1921, [%rd11+184];
	setp.ne.s32 	%p319, %r1921, 0;
	@%p319 bra 	$L__BB0_610;
	mul.wide.u32 	%rd729, %r2389, 4;
	add.s64 	%rd730, %rd979, %rd729;
	mov.b32 	%r1922, 46;
	st.local.u32 	[%rd730], %r1922;
	add.s32 	%r2389, %r2389, 1;
$L__BB0_610:
	ld.global.u32 	%r1923, [%rd11+188];
	setp.ne.s32 	%p320, %r1923, 0;
	@%p320 bra 	$L__BB0_612;
	mul.wide.u32 	%rd731, %r2389, 4;
	add.s64 	%rd732, %rd979, %rd731;
	mov.b32 	%r1924, 47;
	st.local.u32 	[%rd732], %r1924;
	add.s32 	%r2389, %r2389, 1;
$L__BB0_612:
	ld.global.u32 	%r1925, [%rd11+192];
	setp.ne.s32 	%p321, %r1925, 0;
	@%p321 bra 	$L__BB0_614;
	mul.wide.u32 	%rd733, %r2389, 4;
	add.s64 	%rd734, %rd979, %rd733;
	mov.b32 	%r1926, 48;
	st.local.u32 	[%rd734], %r1926;
	add.s32 	%r2389, %r2389, 1;
$L__BB0_614:
	ld.global.u32 	%r1927, [%rd11+196];
	setp.ne.s32 	%p322, %r1927, 0;
	@%p322 bra 	$L__BB0_616;
	mul.wide.u32 	%rd735, %r2389, 4;
	add.s64 	%rd736, %rd979, %rd735;
	mov.b32 	%r1928, 49;
	st.local.u32 	[%rd736], %r1928;
	add.s32 	%r2389, %r2389, 1;
$L__BB0_616:
	ld.global.u32 	%r1929, [%rd11+200];
	setp.ne.s32 	%p323, %r1929, 0;
	@%p323 bra 	$L__BB0_618;
	mul.wide.u32 	%rd737, %r2389, 4;
	add.s64 	%rd738, %rd979, %rd737;
	mov.b32 	%r1930, 50;
	st.local.u32 	[%rd738], %r1930;
	add.s32 	%r2389, %r2389, 1;
$L__BB0_618:
	ld.global.u32 	%r1931, [%rd11+204];
	setp.ne.s32 	%p324, %r1931, 0;
	@%p324 bra 	$L__BB0_620;
	mul.wide.u32 	%rd739, %r2389, 4;
	add.s64 	%rd740, %rd979, %rd739;
	mov.b32 	%r1932, 51;
	st.local.u32 	[%rd740], %r1932;
	add.s32 	%r2389, %r2389, 1;
$L__BB0_620:
	ld.global.u32 	%r1933, [%rd11+208];
	setp.ne.s32 	%p325, %r1933, 0;
	@%p325 bra 	$L__BB0_622;
	mul.wide.u32 	%rd741, %r2389, 4;
	add.s64 	%rd742, %rd979, %rd741;
	mov.b32 	%r1934, 52;
	st.local.u32 	[%rd742], %r1934;
	add.s32 	%r2389, %r2389, 1;
$L__BB0_622:
	ld.global.u32 	%r1935, [%rd11+212];
	setp.ne.s32 	%p326, %r1935, 0;
	@%p326 bra 	$L__BB0_624;
	mul.wide.u32 	%rd743, %r2389, 4;
	add.s64 	%rd744, %rd979, %rd743;
	mov.b32 	%r1936, 53;
	st.local.u32 	[%rd744], %r1936;
	add.s32 	%r2389, %r2389, 1;
$L__BB0_624:
	ld.global.u32 	%r1937, [%rd11+216];
	setp.ne.s32 	%p327, %r1937, 0;
	@%p327 bra 	$L__BB0_626;
	mul.wide.u32 	%rd745, %r2389, 4;
	add.s64 	%rd746, %rd979, %rd745;
	mov.b32 	%r1938, 54;
	st.local.u32 	[%rd746], %r1938;
	add.s32 	%r2389, %r2389, 1;
$L__BB0_626:
	ld.global.u32 	%r1939, [%rd11+220];
	setp.ne.s32 	%p328, %r1939, 0;
	@%p328 bra 	$L__BB0_628;
	mul.wide.u32 	%rd747, %r2389, 4;
	add.s64 	%rd748, %rd979, %rd747;
	mov.b32 	%r1940, 55;
	st.local.u32 	[%rd748], %r1940;
	add.s32 	%r2389, %r2389, 1;
$L__BB0_628:
	ld.global.u32 	%r1941, [%rd11+224];
	setp.ne.s32 	%p329, %r1941, 0;
	@%p329 bra 	$L__BB0_630;
	mul.wide.u32 	%rd749, %r2389, 4;
	add.s64 	%rd750, %rd979, %rd749;
	mov.b32 	%r1942, 56;
	st.local.u32 	[%rd750], %r1942;
	add.s32 	%r2389, %r2389, 1;
$L__BB0_630:
	ld.global.u32 	%r1943, [%rd11+228];
	setp.ne.s32 	%p330, %r1943, 0;
	@%p330 bra 	$L__BB0_632;
	mul.wide.u32 	%rd751, %r2389, 4;
	add.s64 	%rd752, %rd979, %rd751;
	mov.b32 	%r1944, 57;
	st.local.u32 	[%rd752], %r1944;
	add.s32 	%r2389, %r2389, 1;
$L__BB0_632:
	ld.global.u32 	%r1945, [%rd11+232];
	setp.ne.s32 	%p331, %r1945, 0;
	@%p331 bra 	$L__BB0_634;
	mul.wide.u32 	%rd753, %r2389, 4;
	add.s64 	%rd754, %rd979, %rd753;
	mov.b32 	%r1946, 58;
	st.local.u32 	[%rd754], %r1946;
	add.s32 	%r2389, %r2389, 1;
$L__BB0_634:
	ld.global.u32 	%r1947, [%rd11+236];
	setp.ne.s32 	%p332, %r1947, 0;
	@%p332 bra 	$L__BB0_636;
	mul.wide.u32 	%rd755, %r2389, 4;
	add.s64 	%rd756, %rd979, %rd755;
	mov.b32 	%r1948, 59;
	st.local.u32 	[%rd756], %r1948;
	add.s32 	%r2389, %r2389, 1;
$L__BB0_636:
	ld.global.u32 	%r1949, [%rd11+240];
	setp.ne.s32 	%p333, %r1949, 0;
	@%p333 bra 	$L__BB0_638;
	mul.wide.u32 	%rd757, %r2389, 4;
	add.s64 	%rd758, %rd979, %rd757;
	mov.b32 	%r1950, 60;
	st.local.u32 	[%rd758], %r1950;
	add.s32 	%r2389, %r2389, 1;
$L__BB0_638:
	ld.global.u32 	%r1951, [%rd11+244];
	setp.ne.s32 	%p334, %r1951, 0;
	@%p334 bra 	$L__BB0_640;
	mul.wide.u32 	%rd759, %r2389, 4;
	add.s64 	%rd760, %rd979, %rd759;
	mov.b32 	%r1952, 61;
	st.local.u32 	[%rd760], %r1952;
	add.s32 	%r2389, %r2389, 1;
$L__BB0_640:
	ld.global.u32 	%r1953, [%rd11+248];
	setp.ne.s32 	%p335, %r1953, 0;
	@%p335 bra 	$L__BB0_642;
	mul.wide.u32 	%rd761, %r2389, 4;
	add.s64 	%rd762, %rd979, %rd761;
	mov.b32 	%r1954, 62;
	st.local.u32 	[%rd762], %r1954;
	add.s32 	%r2389, %r2389, 1;
$L__BB0_642:
	ld.global.u32 	%r1955, [%rd11+252];
	setp.ne.s32 	%p336, %r1955, 0;
	@%p336 bra 	$L__BB0_644;
	mul.wide.u32 	%rd763, %r2389, 4;
	add.s64 	%rd764, %rd979, %rd763;
	mov.b32 	%r1956, 63;
	st.local.u32 	[%rd764], %r1956;
	add.s32 	%r2389, %r2389, 1;
$L__BB0_644:
	ld.global.u32 	%r1957, [%rd11+256];
	setp.ne.s32 	%p337, %r1957, 0;
	@%p337 bra 	$L__BB0_646;
	mul.wide.u32 	%rd765, %r2389, 4;
	add.s64 	%rd766, %rd979, %rd765;
	mov.b32 	%r1958, 64;
	st.local.u32 	[%rd766], %r1958;
	add.s32 	%r2389, %r2389, 1;
$L__BB0_646:
	ld.global.u32 	%r1959, [%rd11+260];
	setp.ne.s32 	%p338, %r1959, 0;
	@%p338 bra 	$L__BB0_648;
	mul.wide.u32 	%rd767, %r2389, 4;
	add.s64 	%rd768, %rd979, %rd767;
	mov.b32 	%r1960, 65;
	st.local.u32 	[%rd768], %r1960;
	add.s32 	%r2389, %r2389, 1;
$L__BB0_648:
	ld.global.u32 	%r1961, [%rd11+264];
	setp.ne.s32 	%p339, %r1961, 0;
	@%p339 bra 	$L__BB0_650;
	mul.wide.u32 	%rd769, %r2389, 4;
	add.s64 	%rd770, %rd979, %rd769;
	mov.b32 	%r1962, 66;
	st.local.u32 	[%rd770], %r1962;
	add.s32 	%r2389, %r2389, 1;
$L__BB0_650:
	ld.global.u32 	%r1963, [%rd11+268];
	setp.ne.s32 	%p340, %r1963, 0;
	@%p340 bra 	$L__BB0_652;
	mul.wide.u32 	%rd771, %r2389, 4;
	add.s64 	%rd772, %rd979, %rd771;
	mov.b32 	%r1964, 67;
	st.local.u32 	[%rd772], %r1964;
	add.s32 	%r2389, %r2389, 1;
$L__BB0_652:
	ld.global.u32 	%r1965, [%rd11+272];
	setp.ne.s32 	%p341, %r1965, 0;
	@%p341 bra 	$L__BB0_654;
	mul.wide.u32 	%rd773, %r2389, 4;
	add.s64 	%rd774, %rd979, %rd773;
	mov.b32 	%r1966, 68;
	st.local.u32 	[%rd774], %r1966;
	add.s32 	%r2389, %r2389, 1;
$L__BB0_654:
	ld.global.u32 	%r1967, [%rd11+276];
	setp.ne.s32 	%p342, %r1967, 0;
	@%p342 bra 	$L__BB0_656;
	mul.wide.u32 	%rd775, %r2389, 4;
	add.s64 	%rd776, %rd979, %rd775;
	mov.b32 	%r1968, 69;
	st.local.u32 	[%rd776], %r1968;
	add.s32 	%r2389, %r2389, 1;
$L__BB0_656:
	ld.global.u32 	%r1969, [%rd11+280];
	setp.ne.s32 	%p343, %r1969, 0;
	@%p343 bra 	$L__BB0_658;
	mul.wide.u32 	%rd777, %r2389, 4;
	add.s64 	%rd778, %rd979, %rd777;
	mov.b32 	%r1970, 70;
	st.local.u32 	[%rd778], %r1970;
	add.s32 	%r2389, %r2389, 1;
$L__BB0_658:
	ld.global.u32 	%r1971, [%rd11+284];
	setp.ne.s32 	%p344, %r1971, 0;
	@%p344 bra 	$L__BB0_660;
	mul.wide.u32 	%rd779, %r2389, 4;
	add.s64 	%rd780, %rd979, %rd779;
	mov.b32 	%r1972, 71;
	st.local.u32 	[%rd780], %r1972;
	add.s32 	%r2389, %r2389, 1;
$L__BB0_660:
	ld.global.u32 	%r1973, [%rd11+288];
	setp.ne.s32 	%p345, %r1973, 0;
	@%p345 bra 	$L__BB0_662;
	mul.wide.u32 	%rd781, %r2389, 4;
	add.s64 	%rd782, %rd979, %rd781;
	mov.b32 	%r1974, 72;
	st.local.u32 	[%rd782], %r1974;
	add.s32 	%r2389, %r2389, 1;
$L__BB0_662:
	ld.global.u32 	%r1975, [%rd11+292];
	setp.ne.s32 	%p346, %r1975, 0;
	@%p346 bra 	$L__BB0_664;
	mul.wide.u32 	%rd783, %r2389, 4;
	add.s64 	%rd784, %rd979, %rd783;
	mov.b32 	%r1976, 73;
	st.local.u32 	[%rd784], %r1976;
	add.s32 	%r2389, %r2389, 1;
$L__BB0_664:
	ld.global.u32 	%r1977, [%rd11+296];
	setp.ne.s32 	%p347, %r1977, 0;
	@%p347 bra 	$L__BB0_666;
	mul.wide.u32 	%rd785, %r2389, 4;
	add.s64 	%rd786, %rd979, %rd785;
	mov.b32 	%r1978, 74;
	st.local.u32 	[%rd786], %r1978;
	add.s32 	%r2389, %r2389, 1;
$L__BB0_666:
	ld.global.u32 	%r1979, [%rd11+300];
	setp.ne.s32 	%p348, %r1979, 0;
	@%p348 bra 	$L__BB0_668;
	mul.wide.u32 	%rd787, %r2389, 4;
	add.s64 	%rd788, %rd979, %rd787;
	mov.b32 	%r1980, 75;
	st.local.u32 	[%rd788], %r1980;
	add.s32 	%r2389, %r2389, 1;
$L__BB0_668:
	ld.global.u32 	%r1981, [%rd11+304];
	setp.ne.s32 	%p349, %r1981, 0;
	@%p349 bra 	$L__BB0_670;
	mul.wide.u32 	%rd789, %r2389, 4;
	add.s64 	%rd790, %rd979, %rd789;
	mov.b32 	%r1982, 76;
	st.local.u32 	[%rd790], %r1982;
	add.s32 	%r2389, %r2389, 1;
$L__BB0_670:
	ld.global.u32 	%r1983, [%rd11+308];
	setp.ne.s32 	%p350, %r1983, 0;
	@%p350 bra 	$L__BB0_672;
	mul.wide.u32 	%rd791, %r2389, 4;
	add.s64 	%rd792, %rd979, %rd791;
	mov.b32 	%r1984, 77;
	st.local.u32 	[%rd792], %r1984;
	add.s32 	%r2389, %r2389, 1;
$L__BB0_672:
	ld.global.u32 	%r1985, [%rd11+312];
	setp.ne.s32 	%p351, %r1985, 0;
	@%p351 bra 	$L__BB0_674;
	mul.wide.u32 	%rd793, %r2389, 4;
	add.s64 	%rd794, %rd979, %rd793;
	mov.b32 	%r1986, 78;
	st.local.u32 	[%rd794], %r1986;
	add.s32 	%r2389, %r2389, 1;
$L__BB0_674:
	ld.global.u32 	%r1987, [%rd11+316];
	setp.ne.s32 	%p352, %r1987, 0;
	@%p352 bra 	$L__BB0_676;
	mul.wide.u32 	%rd795, %r2389, 4;
	add.s64 	%rd796, %rd979, %rd795;
	mov.b32 	%r1988, 79;
	st.local.u32 	[%rd796], %r1988;
	add.s32 	%r2389, %r2389, 1;
$L__BB0_676:
	ld.global.u32 	%r1989, [%rd11+320];
	setp.ne.s32 	%p353, %r1989, 0;
	@%p353 bra 	$L__BB0_678;
	mul.wide.u32 	%rd797, %r2389, 4;
	add.s64 	%rd798, %rd979, %rd797;
	mov.b32 	%r1990, 80;
	st.local.u32 	[%rd798], %r1990;
	add.s32 	%r2389, %r2389, 1;
$L__BB0_678:
	ld.param.u64 	%rd958, [_Z9runSolverPKiP13possibleBoard_param_1];
	ld.param.u64 	%rd957, [_Z9runSolverPKiP13possibleBoard_param_0];
	mul.wide.u32 	%rd12, %r1827, 2952;
	cvta.to.global.u64 	%rd13, %rd958;
	add.s64 	%rd799, %rd12, %rd13;
	add.s64 	%rd961, %rd799, 8;
	mul.wide.u32 	%rd15, %r1827, 324;
	cvta.to.global.u64 	%rd16, %rd957;
	add.s64 	%rd800, %rd15, %rd16;
	add.s64 	%rd960, %rd800, 16;
	mov.b32 	%r2470, 0;
$L__BB0_679:
	st.global.u32 	[%rd961+-8], %r2469;
	setp.eq.s32 	%p354, %r2470, 80;
	@%p354 bra 	$L__BB0_681;
	ld.global.u32 	%r1992, [%rd960+-12];
	st.global.u32 	[%rd961+-4], %r1992;
	ld.global.u32 	%r1993, [%rd960+-8];
	st.global.u32 	[%rd961], %r1993;
	ld.global.u32 	%r1994, [%rd960+-4];
	st.global.u32 	[%rd961+4], %r1994;
	add.s32 	%r2470, %r2470, 4;
	ld.global.u32 	%r2469, [%rd960];
	add.s64 	%rd961, %rd961, 16;
	add.s64 	%rd960, %rd960, 16;
	bra.uni 	$L__BB0_679;
$L__BB0_681:
	mul.lo.s32 	%r1996, %r1827, 9;
	mul.wide.u32 	%rd801, %r1996, 328;
	add.s64 	%rd22, %rd13, %rd801;
	mov.b32 	%r2471, 0;
	st.global.u32 	[%rd22+324], %r2471;
	add.s64 	%rd977, %rd800, 8;
	add.s64 	%rd962, %rd799, 340;
	mov.u64 	%rd963, %rd977;
$L__BB0_682:
	ld.global.u32 	%r1997, [%rd963+-8];
	st.global.u32 	[%rd962+-12], %r1997;
	setp.ne.s32 	%p355, %r2471, 80;
	@%p355 bra 	$L__BB0_789;
	mov.b32 	%r2472, 0;
	st.global.u32 	[%rd22+652], %r2472;
	add.s64 	%rd964, %rd799, 668;
	mov.u64 	%rd965, %rd977;
$L__BB0_684:
	ld.global.u32 	%r2002, [%rd965+-8];
	st.global.u32 	[%rd964+-12], %r2002;
	setp.ne.s32 	%p356, %r2472, 80;
	@%p356 bra 	$L__BB0_790;
	mov.b32 	%r2473, 0;
	st.global.u32 	[%rd22+980], %r2473;
	add.s64 	%rd966, %rd799, 996;
	mov.u64 	%rd967, %rd977;
$L__BB0_686:
	ld.global.u32 	%r2007, [%rd967+-8];
	st.global.u32 	[%rd966+-12], %r2007;
	setp.ne.s32 	%p357, %r2473, 80;
	@%p357 bra 	$L__BB0_791;
	mov.b32 	%r2474, 0;
	st.global.u32 	[%rd22+1308], %r2474;
	add.s64 	%rd968, %rd799, 1324;
	mov.u64 	%rd969, %rd977;
$L__BB0_688:
	ld.global.u32 	%r2012, [%rd969+-8];
	st.global.u32 	[%rd968+-12], %r2012;
	setp.ne.s32 	%p358, %r2474, 80;
	@%p358 bra 	$L__BB0_792;
	mov.b32 	%r2475, 0;
	st.global.u32 	[%rd22+1636], %r2475;
	add.s64 	%rd970, %rd799, 1652;
	mov.u64 	%rd971, %rd977;
$L__BB0_690:
	ld.global.u32 	%r2017, [%rd971+-8];
	st.global.u32 	[%rd970+-12], %r2017;
	setp.ne.s32 	%p359, %r2475, 80;
	@%p359 bra 	$L__BB0_793;
	mov.b32 	%r2476, 0;
	st.global.u32 	[%rd22+1964], %r2476;
	add.s64 	%rd972, %rd799, 1980;
	mov.u64 	%rd973, %rd977;
$L__BB0_692:
	ld.global.u32 	%r2022, [%rd973+-8];
	st.global.u32 	[%rd972+-12], %r2022;
	setp.ne.s32 	%p360, %r2476, 80;
	@%p360 bra 	$L__BB0_794;
	mov.b32 	%r2477, 0;
	st.global.u32 	[%rd22+2292], %r2477;
	add.s64 	%rd974, %rd799, 2308;
	mov.u64 	%rd975, %rd977;
$L__BB0_694:
	ld.global.u32 	%r2027, [%rd975+-8];
	st.global.u32 	[%rd974+-12], %r2027;
	setp.ne.s32 	%p361, %r2477, 80;
	@%p361 bra 	$L__BB0_795;
	mov.b32 	%r2478, 0;
	st.global.u32 	[%rd22+2620], %r2478;
	add.s64 	%rd976, %rd799, 2636;
$L__BB0_696:
	ld.global.u32 	%r2032, [%rd977+-8];
	st.global.u32 	[%rd976+-12], %r2032;
	setp.ne.s32 	%p362, %r2478, 80;
	@%p362 bra 	$L__BB0_796;
	mov.b32 	%r2479, 0;
	st.global.u32 	[%rd22+2948], %r2479;
	add.s64 	%rd980, %rd635, 80;
	mov.u64 	%rd978, %rd980;
$L__BB0_698:
	mov.b32 	%r2037, 0;
	st.u32 	[%rd978+-44], %r2037;
	st.u32 	[%rd978+-80], %r2037;
	st.u32 	[%rd978+-76], %r2037;
	st.u32 	[%rd978+-72], %r2037;
	st.u32 	[%rd978+-68], %r2037;
	st.u32 	[%rd978+-64], %r2037;
	st.u32 	[%rd978+-60], %r2037;
	st.u32 	[%rd978+-56], %r2037;
	st.u32 	[%rd978+-52], %r2037;
	st.u32 	[%rd978+-48], %r2037;
	setp.eq.s32 	%p363, %r2479, 80;
	@%p363 bra 	$L__BB0_700;
	mov.b32 	%r2038, 0;
	st.u32 	[%rd978+-4], %r2038;
	st.u32 	[%rd978+-40], %r2038;
	st.u32 	[%rd978+-36], %r2038;
	st.u32 	[%rd978+-32], %r2038;
	st.u32 	[%rd978+-28], %r2038;
	st.u32 	[%rd978+-24], %r2038;
	st.u32 	[%rd978+-20], %r2038;
	st.u32 	[%rd978+-16], %r2038;
	st.u32 	[%rd978+-12], %r2038;
	st.u32 	[%rd978+-8], %r2038;
	st.u32 	[%rd978+36], %r2038;
	st.u32 	[%rd978], %r2038;
	st.u32 	[%rd978+4], %r2038;
	st.u32 	[%rd978+8], %r2038;
	st.u32 	[%rd978+12], %r2038;
	st.u32 	[%rd978+16], %r2038;
	st.u32 	[%rd978+20], %r2038;
	st.u32 	[%rd978+24], %r2038;
	st.u32 	[%rd978+28], %r2038;
	st.u32 	[%rd978+32], %r2038;
	st.u32 	[%rd978+76], %r2038;
	st.u32 	[%rd978+40], %r2038;
	st.u32 	[%rd978+44], %r2038;
	st.u32 	[%rd978+48], %r2038;
	st.u32 	[%rd978+52], %r2038;
	st.u32 	[%rd978+56], %r2038;
	st.u32 	[%rd978+60], %r2038;
	st.u32 	[%rd978+64], %r2038;
	st.u32 	[%rd978+68], %r2038;
	st.u32 	[%rd978+72], %r2038;
	add.s32 	%r2479, %r2479, 4;
	add.s64 	%rd978, %rd978, 160;
	bra.uni 	$L__BB0_698;
$L__BB0_700:
	mov.b32 	%r2482, 0;
	st.local.u32 	[%rd1], %r2482;
	st.local.u32 	[%rd1+4], %r2482;
	st.local.u32 	[%rd1+8], %r2482;
	st.local.u32 	[%rd1+12], %r2482;
	st.local.u32 	[%rd1+16], %r2482;
	st.local.u32 	[%rd1+20], %r2482;
	st.local.u32 	[%rd1+24], %r2482;
	st.local.u32 	[%rd1+28], %r2482;
	st.local.u32 	[%rd1+32], %r2482;
	st.local.u32 	[%rd2], %r2482;
	st.local.u32 	[%rd2+4], %r2482;
	st.local.u32 	[%rd2+8], %r2482;
	st.local.u32 	[%rd2+12], %r2482;
	st.local.u32 	[%rd2+16], %r2482;
	st.local.u32 	[%rd2+20], %r2482;
	st.local.u32 	[%rd2+24], %r2482;
	st.local.u32 	[%rd2+28], %r2482;
	st.local.u32 	[%rd2+32], %r2482;
	st.local.u32 	[%rd3], %r2482;
	st.local.u32 	[%rd3+4], %r2482;
	st.local.u32 	[%rd3+8], %r2482;
	st.local.u32 	[%rd3+12], %r2482;
	st.local.u32 	[%rd3+16], %r2482;
	st.local.u32 	[%rd3+20], %r2482;
	st.local.u32 	[%rd3+24], %r2482;
	st.local.u32 	[%rd3+28], %r2482;
	st.local.u32 	[%rd3+32], %r2482;
	setp.lt.s32 	%p364, %r2389, 1;
	@%p364 bra 	$L__BB0_759;
	neg.s32 	%r2480, %r2389;
	mov.b32 	%r2482, 0;
$L__BB0_702:
	ld.local.u32 	%r2041, [%rd979];
	mul.hi.s32 	%r2042, %r2041, 954437177;
	shr.u32 	%r2043, %r2042, 31;
	shr.s32 	%r2044, %r2042, 1;
	add.s32 	%r2045, %r2044, %r2043;
	mul.lo.s32 	%r2046, %r2045, 9;
	sub.s32 	%r271, %r2041, %r2046;
	mul.wide.s32 	%rd811, %r2046, 4;
	add.s64 	%rd68, %rd11, %rd811;
	ld.global.u32 	%r272, [%rd68];
	setp.lt.s32 	%p365, %r272, 1;
	@%p365 bra 	$L__BB0_704;
	add.s32 	%r2047, %r272, -1;
	mul.wide.u32 	%rd812, %r2047, 4;
	add.s64 	%rd813, %rd1, %rd812;
	ld.local.u32 	%r2048, [%rd813];
	add.s32 	%r2049, %r2048, 1;
	st.local.u32 	[%rd813], %r2049;
$L__BB0_704:
	ld.global.u32 	%r273, [%rd68+4];
	setp.lt.s32 	%p366, %r273, 1;
	@%p366 bra 	$L__BB0_706;
	add.s32 	%r2050, %r273, -1;
	mul.wide.u32 	%rd814, %r2050, 4;
	add.s64 	%rd815, %rd1, %rd814;
	ld.local.u32 	%r2051, [%rd815];
	add.s32 	%r2052, %r2051, 1;
	st.local.u32 	[%rd815], %r2052;
$L__BB0_706:
	ld.global.u32 	%r274, [%rd68+8];
	setp.lt.s32 	%p367, %r274, 1;
	@%p367 bra 	$L__BB0_708;
	add.s32 	%r2053, %r274, -1;
	mul.wide.u32 	%rd816, %r2053, 4;
	add.s64 	%rd817, %rd1, %rd816;
	ld.local.u32 	%r2054, [%rd817];
	add.s32 	%r2055, %r2054, 1;
	st.local.u32 	[%rd817], %r2055;
$L__BB0_708:
	ld.global.u32 	%r275, [%rd68+12];
	setp.lt.s32 	%p368, %r275, 1;
	@%p368 bra 	$L__BB0_710;
	add.s32 	%r2056, %r275, -1;
	mul.wide.u32 	%rd818, %r2056, 4;
	add.s64 	%rd819, %rd1, %rd818;
	ld.local.u32 	%r2057, [%rd819];
	add.s32 	%r2058, %r2057, 1;
	st.local.u32 	[%rd819], %r2058;
$L__BB0_710:
	ld.global.u32 	%r276, [%rd68+16];
	setp.lt.s32 	%p369, %r276, 1;
	@%p369 bra 	$L__BB0_712;
	add.s32 	%r2059, %r276, -1;
	mul.wide.u32 	%rd820, %r2059, 4;
	add.s64 	%rd821, %rd1, %rd820;
	ld.local.u32 	%r2060, [%rd821];
	add.s32 	%r2061, %r2060, 1;
	st.local.u32 	[%rd821], %r2061;
$L__BB0_712:
	ld.global.u32 	%r277, [%rd68+20];
	setp.lt.s32 	%p370, %r277, 1;
	@%p370 bra 	$L__BB0_714;
	add.s32 	%r2062, %r277, -1;
	mul.wide.u32 	%rd822, %r2062, 4;
	add.s64 	%rd823, %rd1, %rd822;
	ld.local.u32 	%r2063, [%rd823];
	add.s32 	%r2064, %r2063, 1;
	st.local.u32 	[%rd823], %r2064;
$L__BB0_714:
	ld.global.u32 	%r278, [%rd68+24];
	setp.lt.s32 	%p371, %r278, 1;
	@%p371 bra 	$L__BB0_716;
	add.s32 	%r2065, %r278, -1;
	mul.wide.u32 	%rd824, %r2065, 4;
	add.s64 	%rd825, %rd1, %rd824;
	ld.local.u32 	%r2066, [%rd825];
	add.s32 	%r2067, %r2066, 1;
	st.local.u32 	[%rd825], %r2067;
$L__BB0_716:
	ld.global.u32 	%r279, [%rd68+28];
	setp.lt.s32 	%p372, %r279, 1;
	@%p372 bra 	$L__BB0_718;
	add.s32 	%r2068, %r279, -1;
	mul.wide.u32 	%rd826, %r2068, 4;
	add.s64 	%rd827, %rd1, %rd826;
	ld.local.u32 	%r2069, [%rd827];
	add.s32 	%r2070, %r2069, 1;
	st.local.u32 	[%rd827], %r2070;
$L__BB0_718:
	ld.global.u32 	%r280, [%rd68+32];
	setp.lt.s32 	%p373, %r280, 1;
	@%p373 bra 	$L__BB0_720;
	add.s32 	%r2071, %r280, -1;
	mul.wide.u32 	%rd828, %r2071, 4;
	add.s64 	%rd829, %rd1, %rd828;
	ld.local.u32 	%r2072, [%rd829];
	add.s32 	%r2073, %r2072, 1;
	st.local.u32 	[%rd829], %r2073;
$L__BB0_720:
	mul.wide.s32 	%rd830, %r271, 4;
	add.s64 	%rd831, %rd11, %rd830;
	ld.global.u32 	%r281, [%rd831];
	setp.lt.s32 	%p374, %r281, 1;
	@%p374 bra 	$L__BB0_722;
	add.s32 	%r2074, %r281, -1;
	mul.wide.u32 	%rd832, %r2074, 4;
	add.s64 	%rd833, %rd2, %rd832;
	ld.local.u32 	%r2075, [%rd833];
	add.s32 	%r2076, %r2075, 1;
	st.local.u32 	[%rd833], %r2076;
$L__BB0_722:
	add.s32 	%r2077, %r271, 9;
	mul.wide.u32 	%rd834, %r2077, 4;
	add.s64 	%rd835, %rd11, %rd834;
	ld.global.u32 	%r282, [%rd835];
	setp.lt.s32 	%p375, %r282, 1;
	@%p375 bra 	$L__BB0_724;
	add.s32 	%r2078, %r282, -1;
	mul.wide.u32 	%rd836, %r2078, 4;
	add.s64 	%rd837, %rd2, %rd836;
	ld.local.u32 	%r2079, [%rd837];
	add.s32 	%r2080, %r2079, 1;
	st.local.u32 	[%rd837], %r2080;
$L__BB0_724:
	add.s32 	%r2081, %r271, 18;
	mul.wide.u32 	%rd838, %r2081, 4;
	add.s64 	%rd839, %rd11, %rd838;
	ld.global.u32 	%r283, [%rd839];
	setp.lt.s32 	%p376, %r283, 1;
	@%p376 bra 	$L__BB0_726;
	add.s32 	%r2082, %r283, -1;
	mul.wide.u32 	%rd840, %r2082, 4;
	add.s64 	%rd841, %rd2, %rd840;
	ld.local.u32 	%r2083, [%rd841];
	add.s32 	%r2084, %r2083, 1;
	st.local.u32 	[%rd841], %r2084;
$L__BB0_726:
	add.s32 	%r2085, %r271, 27;
	mul.wide.u32 	%rd842, %r2085, 4;
	add.s64 	%rd843, %rd11, %rd842;
	ld.global.u32 	%r284, [%rd843];
	setp.lt.s32 	%p377, %r284, 1;
	@%p377 bra 	$L__BB0_728;
	add.s32 	%r2086, %r284, -1;
	mul.wide.u32 	%rd844, %r2086, 4;
	add.s64 	%rd845, %rd2, %rd844;
	ld.local.u32 	%r2087, [%rd845];
	add.s32 	%r2088, %r2087, 1;
	st.local.u32 	[%rd845], %r2088;
$L__BB0_728:
	add.s32 	%r2089, %r271, 36;
	mul.wide.u32 	%rd846, %r2089, 4;
	add.s64 	%rd847, %rd11, %rd846;
	ld.global.u32 	%r285, [%rd847];
	setp.lt.s32 	%p378, %r285, 1;
	@%p378 bra 	$L__BB0_730;
	add.s32 	%r2090, %r285, -1;
	mul.wide.u32 	%rd848, %r2090, 4;
	add.s64 	%rd849, %rd2, %rd848;
	ld.local.u32 	%r2091, [%rd849];
	add.s32 	%r2092, %r2091, 1;
	st.local.u32 	[%rd849], %r2092;
$L__BB0_730:
	add.s32 	%r2093, %r271, 45;
	mul.wide.u32 	%rd850, %r2093, 4;
	add.s64 	%rd851, %rd11, %rd850;
	ld.global.u32 	%r286, [%rd851];
	setp.lt.s32 	%p379, %r286, 1;
	@%p379 bra 	$L__BB0_732;
	add.s32 	%r2094, %r286, -1;
	mul.wide.u32 	%rd852, %r2094, 4;
	add.s64 	%rd853, %rd2, %rd852;
	ld.local.u32 	%r2095, [%rd853];
	add.s32 	%r2096, %r2095, 1;
	st.local.u32 	[%rd853], %r2096;
$L__BB0_732:
	add.s32 	%r2097, %r271, 54;
	mul.wide.u32 	%rd854, %r2097, 4;
	add.s64 	%rd855, %rd11, %rd854;
	ld.global.u32 	%r287, [%rd855];
	setp.lt.s32 	%p380, %r287, 1;
	@%p380 bra 	$L__BB0_734;
	add.s32 	%r2098, %r287, -1;
	mul.wide.u32 	%rd856, %r2098, 4;
	add.s64 	%rd857, %rd2, %rd856;
	ld.local.u32 	%r2099, [%rd857];
	add.s32 	%r2100, %r2099, 1;
	st.local.u32 	[%rd857], %r2100;
$L__BB0_734:
	add.s32 	%r2101, %r271, 63;
	mul.wide.u32 	%rd858, %r2101, 4;
	add.s64 	%rd859, %rd11, %rd858;
	ld.global.u32 	%r288, [%rd859];
	setp.lt.s32 	%p381, %r288, 1;
	@%p381 bra 	$L__BB0_736;
	add.s32 	%r2102, %r288, -1;
	mul.wide.u32 	%rd860, %r2102, 4;
	add.s64 	%rd861, %rd2, %rd860;
	ld.local.u32 	%r2103, [%rd861];
	add.s32 	%r2104, %r2103, 1;
	st.local.u32 	[%rd861], %r2104;
$L__BB0_736:
	add.s32 	%r2105, %r271, 72;
	mul.wide.u32 	%rd862, %r2105, 4;
	add.s64 	%rd863, %rd11, %rd862;
	ld.global.u32 	%r289, [%rd863];
	setp.lt.s32 	%p382, %r289, 1;
	@%p382 bra 	$L__BB0_738;
	add.s32 	%r2106, %r289, -1;
	mul.wide.u32 	%rd864, %r2106, 4;
	add.s64 	%rd865, %rd2, %rd864;
	ld.local.u32 	%r2107, [%rd865];
	add.s32 	%r2108, %r2107, 1;
	st.local.u32 	[%rd865], %r2108;
$L__BB0_738:
	mul.hi.s32 	%r2109, %r2041, 1272582903;
	shr.u32 	%r2110, %r2109, 31;
	shr.s32 	%r2111, %r2109, 3;
	add.s32 	%r2112, %r2111, %r2110;
	cvt.u16.u32 	%rs1, %r271;
	mul.lo.s16 	%rs2, %rs1, 86;
	shr.u16 	%rs3, %rs2, 15;
	shr.u16 	%rs4, %rs2, 8;
	add.s16 	%rs5, %rs4, %rs3;
	mul.lo.s16 	%rs6, %rs5, 3;
	sub.s16 	%rs7, %rs6, %rs1;
	cvt.u32.u16 	%r2113, %rs7;
	cvt.s32.s8 	%r2114, %r2113;
	mad.lo.s32 	%r2115, %r2112, 27, %r271;
	add.s32 	%r2116, %r2115, %r2114;
	mul.wide.s32 	%rd866, %r2116, 4;
	add.s64 	%rd69, %rd11, %rd866;
	ld.global.u32 	%r290, [%rd69];
	setp.lt.s32 	%p383, %r290, 1;
	@%p383 bra 	$L__BB0_740;
	add.s32 	%r2117, %r290, -1;
	mul.wide.u32 	%rd867, %r2117, 4;
	add.s64 	%rd868, %rd3, %rd867;
	ld.local.u32 	%r2118, [%rd868];
	add.s32 	%r2119, %r2118, 1;
	st.local.u32 	[%rd868], %r2119;
$L__BB0_740:
	ld.global.u32 	%r291, [%rd69+4];
	setp.lt.s32 	%p384, %r291, 1;
	@%p384 bra 	$L__BB0_742;
	add.s32 	%r2120, %r291, -1;
	mul.wide.u32 	%rd869, %r2120, 4;
	add.s64 	%rd870, %rd3, %rd869;
	ld.local.u32 	%r2121, [%rd870];
	add.s32 	%r2122, %r2121, 1;
	st.local.u32 	[%rd870], %r2122;
$L__BB0_742:
	ld.global.u32 	%r292, [%rd69+8];
	setp.lt.s32 	%p385, %r292, 1;
	@%p385 bra 	$L__BB0_744;
	add.s32 	%r2123, %r292, -1;
	mul.wide.u32 	%rd871, %r2123, 4;
	add.s64 	%rd872, %rd3, %rd871;
	ld.local.u32 	%r2124, [%rd872];
	add.s32 	%r2125, %r2124, 1;
	st.local.u32 	[%rd872], %r2125;
$L__BB0_744:
	ld.global.u32 	%r293, [%rd69+36];
	setp.lt.s32 	%p386, %r293, 1;
	@%p386 bra 	$L__BB0_746;
	add.s32 	%r2126, %r293, -1;
	mul.wide.u32 	%rd873, %r2126, 4;
	add.s64 	%rd874, %rd3, %rd873;
	ld.local.u32 	%r2127, [%rd874];
	add.s32 	%r2128, %r2127, 1;
	st.local.u32 	[%rd874], %r2128;
$L__BB0_746:
	ld.global.u32 	%r294, [%rd69+40];
	setp.lt.s32 	%p387, %r294, 1;
	@%p387 bra 	$L__BB0_748;
	add.s32 	%r2129, %r294, -1;
	mul.wide.u32 	%rd875, %r2129, 4;
	add.s64 	%rd876, %rd3, %rd875;
	ld.local.u32 	%r2130, [%rd876];
	add.s32 	%r2131, %r2130, 1;
	st.local.u32 	[%rd876], %r2131;
$L__BB0_748:
	ld.global.u32 	%r295, [%rd69+44];
	setp.lt.s32 	%p388, %r295, 1;
	@%p388 bra 	$L__BB0_750;
	add.s32 	%r2132, %r295, -1;
	mul.wide.u32 	%rd877, %r2132, 4;
	add.s64 	%rd878, %rd3, %rd877;
	ld.local.u32 	%r2133, [%rd878];
	add.s32 	%r2134, %r2133, 1;
	st.local.u32 	[%rd878], %r2134;
$L__BB0_750:
	ld.global.u32 	%r296, [%rd69+72];
	setp.lt.s32 	%p389, %r296, 1;
	@%p389 bra 	$L__BB0_752;
	add.s32 	%r2135, %r296, -1;
	mul.wide.u32 	%rd879, %r2135, 4;
	add.s64 	%rd880, %rd3, %rd879;
	ld.local.u32 	%r2136, [%rd880];
	add.s32 	%r2137, %r2136, 1;
	st.local.u32 	[%rd880], %r2137;
$L__BB0_752:
	ld.global.u32 	%r297, [%rd69+76];
	setp.lt.s32 	%p390, %r297, 1;
	@%p390 bra 	$L__BB0_754;
	add.s32 	%r2138, %r297, -1;
	mul.wide.u32 	%rd881, %r2138, 4;
	add.s64 	%rd882, %rd3, %rd881;
	ld.local.u32 	%r2139, [%rd882];
	add.s32 	%r2140, %r2139, 1;
	st.local.u32 	[%rd882], %r2140;
$L__BB0_754:
	ld.global.u32 	%r298, [%rd69+80];
	setp.lt.s32 	%p391, %r298, 1;
	@%p391 bra 	$L__BB0_756;
	add.s32 	%r2141, %r298, -1;
	mul.wide.u32 	%rd883, %r2141, 4;
	add.s64 	%rd884, %rd3, %rd883;
	ld.local.u32 	%r2142, [%rd884];
	add.s32 	%r2143, %r2142, 1;
	st.local.u32 	[%rd884], %r2143;
$L__BB0_756:
	ld.local.u32 	%r2144, [%rd3];
	ld.local.u32 	%r2145, [%rd2];
	or.b32  	%r2147, %r2144, %r2145;
	ld.local.u32 	%r2148, [%rd1];
	or.b32  	%r2150, %r2147, %r2148;
	setp.eq.s32 	%p392, %r2150, 0;
	selp.u32 	%r299, 1, 0, %p392;
	ld.local.u32 	%r2151, [%rd3+4];
	ld.local.u32 	%r2152, [%rd2+4];
	or.b32  	%r2154, %r2151, %r2152;
	ld.local.u32 	%r2155, [%rd1+4];
	or.b32  	%r2157, %r2154, %r2155;
	setp.eq.s32 	%p1, %r2157, 0;
	selp.b32 	%r2158, 2, 1, %p392;
	selp.b32 	%r2159, %r2158, %r299, %p1;
	ld.local.u32 	%r2160, [%rd3+8];
	ld.local.u32 	%r2161, [%rd2+8];
	or.b32  	%r2163, %r2160, %r2161;
	ld.local.u32 	%r2164, [%rd1+8];
	or.b32  	%r2166, %r2163, %r2164;
	setp.eq.s32 	%p393, %r2166, 0;
	selp.u32 	%r300, 1, 0, %p393;
	add.s32 	%r2167, %r2159, %r300;
	ld.local.u32 	%r2168, [%rd3+12];
	ld.local.u32 	%r2169, [%rd2+12];
	or.b32  	%r2171, %r2168, %r2169;
	ld.local.u32 	%r2172, [%rd1+12];
	or.b32  	%r2174, %r2171, %r2172;
	setp.eq.s32 	%p394, %r2174, 0;
	selp.u32 	%r301, 1, 0, %p394;
	add.s32 	%r2175, %r2167, %r301;
	ld.local.u32 	%r2176, [%rd3+16];
	ld.local.u32 	%r2177, [%rd2+16];
	or.b32  	%r2179, %r2176, %r2177;
	ld.local.u32 	%r2180, [%rd1+16];
	or.b32  	%r2182, %r2179, %r2180;
	setp.eq.s32 	%p395, %r2182, 0;
	selp.u32 	%r302, 1, 0, %p395;
	add.s32 	%r2183, %r2175, %r302;
	ld.local.u32 	%r2184, [%rd3+20];
	ld.local.u32 	%r2185, [%rd2+20];
	or.b32  	%r2187, %r2184, %r2185;
	ld.local.u32 	%r2188, [%rd1+20];
	or.b32  	%r2190, %r2187, %r2188;
	setp.eq.s32 	%p396, %r2190, 0;
	selp.u32 	%r303, 1, 0, %p396;
	add.s32 	%r2191, %r2183, %r303;
	ld.local.u32 	%r2192, [%rd3+24];
	ld.local.u32 	%r2193, [%rd2+24];
	or.b32  	%r2195, %r2192, %r2193;
	ld.local.u32 	%r2196, [%rd1+24];
	or.b32  	%r2198, %r2195, %r2196;
	setp.eq.s32 	%p397, %r2198, 0;
	selp.u32 	%r304, 1, 0, %p397;
	add.s32 	%r2199, %r2191, %r304;
	ld.local.u32 	%r2200, [%rd3+28];
	ld.local.u32 	%r2201, [%rd2+28];
	or.b32  	%r2203, %r2200, %r2201;
	ld.local.u32 	%r2204, [%rd1+28];
	or.b32  	%r2206, %r2203, %r2204;
	setp.eq.s32 	%p398, %r2206, 0;
	selp.u32 	%r305, 1, 0, %p398;
	add.s32 	%r2207, %r2199, %r305;
	ld.local.u32 	%r2208, [%rd3+32];
	ld.local.u32 	%r2209, [%rd2+32];
	or.b32  	%r2211, %r2208, %r2209;
	ld.local.u32 	%r2212, [%rd1+32];
	or.b32  	%r2214, %r2211, %r2212;
	setp.eq.s32 	%p399, %r2214, 0;
	selp.u32 	%r306, 1, 0, %p399;
	or.b32  	%r2215, %r2207, %r306;
	setp.eq.s32 	%p400, %r2215, 0;
	@%p400 bra 	$L__BB0_758;
	selp.u32 	%r2216, 1, 0, %p1;
	mul.wide.s32 	%rd885, %r2482, 40;
	add.s64 	%rd886, %rd635, %rd885;
	st.u32 	[%rd886], %r299;
	st.u32 	[%rd886+4], %r2216;
	st.u32 	[%rd886+8], %r300;
	st.u32 	[%rd886+12], %r301;
	st.u32 	[%rd886+16], %r302;
	st.u32 	[%rd886+20], %r303;
	st.u32 	[%rd886+24], %r304;
	st.u32 	[%rd886+28], %r305;
	st.u32 	[%rd886+32], %r306;
	st.u32 	[%rd886+36], %r2041;
	add.s32 	%r2482, %r2482, 1;
$L__BB0_758:
	mov.b32 	%r2217, 0;
	st.local.u32 	[%rd1], %r2217;
	st.local.u32 	[%rd2], %r2217;
	st.local.u32 	[%rd3], %r2217;
	st.local.u32 	[%rd1+4], %r2217;
	st.local.u32 	[%rd2+4], %r2217;
	st.local.u32 	[%rd3+4], %r2217;
	st.local.u32 	[%rd1+8], %r2217;
	st.local.u32 	[%rd2+8], %r2217;
	st.local.u32 	[%rd3+8], %r2217;
	st.local.u32 	[%rd1+12], %r2217;
	st.local.u32 	[%rd2+12], %r2217;
	st.local.u32 	[%rd3+12], %r2217;
	st.local.u32 	[%rd1+16], %r2217;
	st.local.u32 	[%rd2+16], %r2217;
	st.local.u32 	[%rd3+16], %r2217;
	st.local.u32 	[%rd1+20], %r2217;
	st.local.u32 	[%rd2+20], %r2217;
	st.local.u32 	[%rd3+20], %r2217;
	st.local.u32 	[%rd1+24], %r2217;
	st.local.u32 	[%rd2+24], %r2217;
	st.local.u32 	[%rd3+24], %r2217;
	st.local.u32 	[%rd1+28], %r2217;
	st.local.u32 	[%rd2+28], %r2217;
	st.local.u32 	[%rd3+28], %r2217;
	st.local.u32 	[%rd1+32], %r2217;
	st.local.u32 	[%rd2+32], %r2217;
	st.local.u32 	[%rd3+32], %r2217;
	add.s32 	%r2480, %r2480, 1;
	setp.ne.s32 	%p401, %r2480, 0;
	add.s64 	%rd979, %rd979, 4;
	@%p401 bra 	$L__BB0_702;
$L__BB0_759:
	setp.lt.s32 	%p402, %r2482, 1;
	mov.b32 	%r2498, 11;
	mov.b32 	%r2497, -1;
	@%p402 bra 	$L__BB0_768;
	and.b32  	%r311, %r2482, 3;
	setp.lt.u32 	%p403, %r2482, 4;
	mov.b32 	%r2497, -1;
	mov.b32 	%r2498, 11;
	mov.b32 	%r2494, 0;
	@%p403 bra 	$L__BB0_763;
	and.b32  	%r2494, %r2482, 2147483644;
	mov.b32 	%r2497, -1;
	mov.b32 	%r2498, 11;
	mov.b32 	%r2484, 0;
$L__BB0_762:
	.pragma "nounroll";
	ld.u32 	%r2227, [%rd980+-80];
	ld.u32 	%r2228, [%rd980+-76];
	add.s32 	%r2229, %r2228, %r2227;
	ld.u32 	%r2230, [%rd980+-72];
	add.s32 	%r2231, %r2230, %r2229;
	ld.u32 	%r2232, [%rd980+-68];
	add.s32 	%r2233, %r2232, %r2231;
	ld.u32 	%r2234, [%rd980+-64];
	add.s32 	%r2235, %r2234, %r2233;
	ld.u32 	%r2236, [%rd980+-60];
	add.s32 	%r2237, %r2236, %r2235;
	ld.u32 	%r2238, [%rd980+-56];
	add.s32 	%r2239, %r2238, %r2237;
	ld.u32 	%r2240, [%rd980+-52];
	add.s32 	%r2241, %r2240, %r2239;
	ld.u32 	%r2242, [%rd980+-48];
	add.s32 	%r2243, %r2242, %r2241;
	setp.lt.s32 	%p404, %r2243, %r2498;
	setp.gt.s32 	%p405, %r2243, 0;
	and.pred  	%p406, %p404, %p405;
	selp.b32 	%r2244, %r2484, %r2497, %p406;
	selp.b32 	%r2245, %r2243, %r2498, %p406;
	ld.u32 	%r2246, [%rd980+-40];
	ld.u32 	%r2247, [%rd980+-36];
	add.s32 	%r2248, %r2247, %r2246;
	ld.u32 	%r2249, [%rd980+-32];
	add.s32 	%r2250, %r2249, %r2248;
	ld.u32 	%r2251, [%rd980+-28];
	add.s32 	%r2252, %r2251, %r2250;
	ld.u32 	%r2253, [%rd980+-24];
	add.s32 	%r2254, %r2253, %r2252;
	ld.u32 	%r2255, [%rd980+-20];
	add.s32 	%r2256, %r2255, %r2254;
	ld.u32 	%r2257, [%rd980+-16];
	add.s32 	%r2258, %r2257, %r2256;
	ld.u32 	%r2259, [%rd980+-12];
	add.s32 	%r2260, %r2259, %r2258;
	ld.u32 	%r2261, [%rd980+-8];
	add.s32 	%r2262, %r2261, %r2260;
	setp.lt.s32 	%p407, %r2262, %r2245;
	setp.gt.s32 	%p408, %r2262, 0;
	and.pred  	%p409, %p407, %p408;
	add.s32 	%r2263, %r2484, 1;
	selp.b32 	%r2264, %r2263, %r2244, %p409;
	selp.b32 	%r2265, %r2262, %r2245, %p409;
	ld.u32 	%r2266, [%rd980];
	ld.u32 	%r2267, [%rd980+4];
	add.s32 	%r2268, %r2267, %r2266;
	ld.u32 	%r2269, [%rd980+8];
	add.s32 	%r2270, %r2269, %r2268;
	ld.u32 	%r2271, [%rd980+12];
	add.s32 	%r2272, %r2271, %r2270;
	ld.u32 	%r2273, [%rd980+16];
	add.s32 	%r2274, %r2273, %r2272;
	ld.u32 	%r2275, [%rd980+20];
	add.s32 	%r2276, %r2275, %r2274;
	ld.u32 	%r2277, [%rd980+24];
	add.s32 	%r2278, %r2277, %r2276;
	ld.u32 	%r2279, [%rd980+28];
	add.s32 	%r2280, %r2279, %r2278;
	ld.u32 	%r2281, [%rd980+32];
	add.s32 	%r2282, %r2281, %r2280;
	setp.lt.s32 	%p410, %r2282, %r2265;
	setp.gt.s32 	%p411, %r2282, 0;
	and.pred  	%p412, %p410, %p411;
	add.s32 	%r2283, %r2484, 2;
	selp.b32 	%r2284, %r2283, %r2264, %p412;
	selp.b32 	%r2285, %r2282, %r2265, %p412;
	ld.u32 	%r2286, [%rd980+40];
	ld.u32 	%r2287, [%rd980+44];
	add.s32 	%r2288, %r2287, %r2286;
	ld.u32 	%r2289, [%rd980+48];
	add.s32 	%r2290, %r2289, %r2288;
	ld.u32 	%r2291, [%rd980+52];
	add.s32 	%r2292, %r2291, %r2290;
	ld.u32 	%r2293, [%rd980+56];
	add.s32 	%r2294, %r2293, %r2292;
	ld.u32 	%r2295, [%rd980+60];
	add.s32 	%r2296, %r2295, %r2294;
	ld.u32 	%r2297, [%rd980+64];
	add.s32 	%r2298, %r2297, %r2296;
	ld.u32 	%r2299, [%rd980+68];
	add.s32 	%r2300, %r2299, %r2298;
	ld.u32 	%r2301, [%rd980+72];
	add.s32 	%r2302, %r2301, %r2300;
	setp.lt.s32 	%p413, %r2302, %r2285;
	setp.gt.s32 	%p414, %r2302, 0;
	and.pred  	%p415, %p413, %p414;
	add.s32 	%r2303, %r2484, 3;
	selp.b32 	%r2497, %r2303, %r2284, %p415;
	selp.b32 	%r2498, %r2302, %r2285, %p415;
	add.s64 	%rd980, %rd980, 160;
	add.s32 	%r2484, %r2484, 4;
	setp.ne.s32 	%p416, %r2484, %r2494;
	@%p416 bra 	$L__BB0_762;
$L__BB0_763:
	setp.eq.s32 	%p417, %r311, 0;
	@%p417 bra 	$L__BB0_768;
	setp.eq.s32 	%p418, %r311, 1;
	@%p418 bra 	$L__BB0_766;
	mul.wide.u32 	%rd887, %r2494, 40;
	add.s64 	%rd888, %rd635, %rd887;
	ld.u32 	%r2305, [%rd888];
	ld.u32 	%r2306, [%rd888+4];
	add.s32 	%r2307, %r2306, %r2305;
	ld.u32 	%r2308, [%rd888+8];
	add.s32 	%r2309, %r2308, %r2307;
	ld.u32 	%r2310, [%rd888+12];
	add.s32 	%r2311, %r2310, %r2309;
	ld.u32 	%r2312, [%rd888+16];
	add.s32 	%r2313, %r2312, %r2311;
	ld.u32 	%r2314, [%rd888+20];
	add.s32 	%r2315, %r2314, %r2313;
	ld.u32 	%r2316, [%rd888+24];
	add.s32 	%r2317, %r2316, %r2315;
	ld.u32 	%r2318, [%rd888+28];
	add.s32 	%r2319, %r2318, %r2317;
	ld.u32 	%r2320, [%rd888+32];
	add.s32 	%r2321, %r2320, %r2319;
	setp.lt.s32 	%p419, %r2321, %r2498;
	setp.gt.s32 	%p420, %r2321, 0;
	and.pred  	%p421, %p419, %p420;
	selp.b32 	%r2322, %r2494, %r2497, %p421;
	selp.b32 	%r2323, %r2321, %r2498, %p421;
	add.s32 	%r2324, %r2494, 1;
	ld.u32 	%r2325, [%rd888+40];
	ld.u32 	%r2326, [%rd888+44];
	add.s32 	%r2327, %r2326, %r2325;
	ld.u32 	%r2328, [%rd888+48];
	add.s32 	%r2329, %r2328, %r2327;
	ld.u32 	%r2330, [%rd888+52];
	add.s32 	%r2331, %r2330, %r2329;
	ld.u32 	%r2332, [%rd888+56];
	add.s32 	%r2333, %r2332, %r2331;
	ld.u32 	%r2334, [%rd888+60];
	add.s32 	%r2335, %r2334, %r2333;
	ld.u32 	%r2336, [%rd888+64];
	add.s32 	%r2337, %r2336, %r2335;
	ld.u32 	%r2338, [%rd888+68];
	add.s32 	%r2339, %r2338, %r2337;
	ld.u32 	%r2340, [%rd888+72];
	add.s32 	%r2341, %r2340, %r2339;
	setp.lt.s32 	%p422, %r2341, %r2323;
	setp.gt.s32 	%p423, %r2341, 0;
	and.pred  	%p424, %p422, %p423;
	selp.b32 	%r2497, %r2324, %r2322, %p424;
	selp.b32 	%r2498, %r2341, %r2323, %p424;
	add.s32 	%r2494, %r2494, 2;
$L__BB0_766:
	and.b32  	%r2342, %r2482, 1;
	setp.eq.b32 	%p425, %r2342, 1;
	not.pred 	%p426, %p425;
	@%p426 bra 	$L__BB0_768;
	mul.wide.u32 	%rd889, %r2494, 40;
	add.s64 	%rd890, %rd635, %rd889;
	ld.u32 	%r2343, [%rd890];
	ld.u32 	%r2344, [%rd890+4];
	add.s32 	%r2345, %r2344, %r2343;
	ld.u32 	%r2346, [%rd890+8];
	add.s32 	%r2347, %r2346, %r2345;
	ld.u32 	%r2348, [%rd890+12];
	add.s32 	%r2349, %r2348, %r2347;
	ld.u32 	%r2350, [%rd890+16];
	add.s32 	%r2351, %r2350, %r2349;
	ld.u32 	%r2352, [%rd890+20];
	add.s32 	%r2353, %r2352, %r2351;
	ld.u32 	%r2354, [%rd890+24];
	add.s32 	%r2355, %r2354, %r2353;
	ld.u32 	%r2356, [%rd890+28];
	add.s32 	%r2357, %r2356, %r2355;
	ld.u32 	%r2358, [%rd890+32];
	add.s32 	%r2359, %r2358, %r2357;
	setp.lt.s32 	%p427, %r2359, %r2498;
	setp.gt.s32 	%p428, %r2359, 0;
	and.pred  	%p429, %p427, %p428;
	selp.b32 	%r2497, %r2494, %r2497, %p429;
	selp.b32 	%r2498, %r2359, %r2498, %p429;
$L__BB0_768:
	setp.lt.s32 	%p430, %r2497, 0;
	@%p430 bra 	$L__BB0_787;
	mul.wide.u32 	%rd891, %r2497, 40;
	add.s64 	%rd73, %rd635, %rd891;
	add.s32 	%r336, %r2498, %r2389;
	ld.u32 	%r2361, [%rd73];
	setp.ne.s32 	%p431, %r2361, 1;
	mov.b32 	%r2500, 0;
	@%p431 bra 	$L__BB0_771;
	st.global.u32 	[%rd22+324], %r336;
	ld.u32 	%r2363, [%rd73+36];
	mul.wide.s32 	%rd892, %r2363, 4;
	add.s64 	%rd893, %rd22, %rd892;
	mov.b32 	%r2500, 1;
	st.global.u32 	[%rd893], %r2500;
$L__BB0_771:
	ld.u32 	%r2364, [%rd73+4];
	setp.ne.s32 	%p432, %r2364, 1;
	@%p432 bra 	$L__BB0_773;
	mul.wide.u32 	%rd894, %r2500, 328;
	add.s64 	%rd895, %rd22, %rd894;
	add.s64 	%rd896, %rd895, 324;
	st.global.u32 	[%rd895+324], %r336;
	ld.u32 	%r2365, [%rd73+36];
	mul.wide.s32 	%rd897, %r2365, 4;
	add.s64 	%rd898, %rd896, %rd897;
	mov.b32 	%r2366, 2;
	st.global.u32 	[%rd898+-324], %r2366;
	add.s32 	%r2500, %r2500, 1;
$L__BB0_773:
	ld.u32 	%r2367, [%rd73+8];
	setp.ne.s32 	%p433, %r2367, 1;
	@%p433 bra 	$L__BB0_775;
	mul.wide.u32 	%rd899, %r2500, 328;
	add.s64 	%rd900, %rd22, %rd899;
	add.s64 	%rd901, %rd900, 324;
	st.global.u32 	[%rd900+324], %r336;
	ld.u32 	%r2368, [%rd73+36];
	mul.wide.s32 	%rd902, %r2368, 4;
	add.s64 	%rd903, %rd901, %rd902;
	mov.b32 	%r2369, 3;
	st.global.u32 	[%rd903+-324], %r2369;
	add.s32 	%r2500, %r2500, 1;
$L__BB0_775:
	ld.u32 	%r2370, [%rd73+12];
	setp.ne.s32 	%p434, %r2370, 1;
	@%p434 bra 	$L__BB0_777;
	mul.wide.u32 	%rd904, %r2500, 328;
	add.s64 	%rd905, %rd22, %rd904;
	add.s64 	%rd906, %rd905, 324;
	st.global.u32 	[%rd905+324], %r336;
	ld.u32 	%r2371, [%rd73+36];
	mul.wide.s32 	%rd907, %r2371, 4;
	add.s64 	%rd908, %rd906, %rd907;
	mov.b32 	%r2372, 4;
	st.global.u32 	[%rd908+-324], %r2372;
	add.s32 	%r2500, %r2500, 1;
$L__BB0_777:
	ld.u32 	%r2373, [%rd73+16];
	setp.ne.s32 	%p435, %r2373, 1;
	@%p435 bra 	$L__BB0_779;
	mul.wide.u32 	%rd909, %r2500, 328;
	add.s64 	%rd910, %rd22, %rd909;
	add.s64 	%rd911, %rd910, 324;
	st.global.u32 	[%rd910+324], %r336;
	ld.u32 	%r2374, [%rd73+36];
	mul.wide.s32 	%rd912, %r2374, 4;
	add.s64 	%rd913, %rd911, %rd912;
	mov.b32 	%r2375, 5;
	st.global.u32 	[%rd913+-324], %r2375;
	add.s32 	%r2500, %r2500, 1;
$L__BB0_779:
	ld.u32 	%r2376, [%rd73+20];
	setp.ne.s32 	%p436, %r2376, 1;
	@%p436 bra 	$L__BB0_781;
	mul.wide.u32 	%rd914, %r2500, 328;
	add.s64 	%rd915, %rd22, %rd914;
	add.s64 	%rd916, %rd915, 324;
	st.global.u32 	[%rd915+324], %r336;
	ld.u32 	%r2377, [%rd73+36];
	mul.wide.s32 	%rd917, %r2377, 4;
	add.s64 	%rd918, %rd916, %rd917;
	mov.b32 	%r2378, 6;
	st.global.u32 	[%rd918+-324], %r2378;
	add.s32 	%r2500, %r2500, 1;
$L__BB0_781:
	ld.u32 	%r2379, [%rd73+24];
	setp.ne.s32 	%p437, %r2379, 1;
	@%p437 bra 	$L__BB0_783;
	mul.wide.u32 	%rd919, %r2500, 328;
	add.s64 	%rd920, %rd22, %rd919;
	add.s64 	%rd921, %rd920, 324;
	st.global.u32 	[%rd920+324], %r336;
	ld.u32 	%r2380, [%rd73+36];
	mul.wide.s32 	%rd922, %r2380, 4;
	add.s64 	%rd923, %rd921, %rd922;
	mov.b32 	%r2381, 7;
	st.global.u32 	[%rd923+-324], %r2381;
	add.s32 	%r2500, %r2500, 1;
$L__BB0_783:
	ld.u32 	%r2382, [%rd73+28];
	setp.ne.s32 	%p438, %r2382, 1;
	@%p438 bra 	$L__BB0_785;
	mul.wide.u32 	%rd924, %r2500, 328;
	add.s64 	%rd925, %rd22, %rd924;
	add.s64 	%rd926, %rd925, 324;
	st.global.u32 	[%rd925+324], %r336;
	ld.u32 	%r2383, [%rd73+36];
	mul.wide.s32 	%rd927, %r2383, 4;
	add.s64 	%rd928, %rd926, %rd927;
	mov.b32 	%r2384, 8;
	st.global.u32 	[%rd928+-324], %r2384;
	add.s32 	%r2500, %r2500, 1;
$L__BB0_785:
	ld.u32 	%r2385, [%rd73+32];
	setp.ne.s32 	%p439, %r2385, 1;
	@%p439 bra 	$L__BB0_787;
	mul.wide.u32 	%rd929, %r2500, 328;
	add.s64 	%rd930, %rd22, %rd929;
	add.s64 	%rd931, %rd930, 324;
	st.global.u32 	[%rd930+324], %r336;
	ld.u32 	%r2386, [%rd73+36];
	mul.wide.s32 	%rd932, %r2386, 4;
	add.s64 	%rd933, %rd931, %rd932;
	mov.b32 	%r2387, 9;
	st.global.u32 	[%rd933+-324], %r2387;
$L__BB0_787:
	{ // callseq 1, 0
	.param .b64 param0;
	st.param.b64 	[param0], %rd635;
	call.uni 
	free, 
	(
	param0
	);
	} // callseq 1
$L__BB0_788:
	ret;
$L__BB0_789:
	ld.global.u32 	%r1998, [%rd963+-4];
	st.global.u32 	[%rd962+-8], %r1998;
	ld.global.u32 	%r1999, [%rd963];
	st.global.u32 	[%rd962+-4], %r1999;
	ld.global.u32 	%r2000, [%rd963+4];
	st.global.u32 	[%rd962], %r2000;
	add.s32 	%r2471, %r2471, 4;
	add.s64 	%rd963, %rd963, 16;
	add.s64 	%rd962, %rd962, 16;
	bra.uni 	$L__BB0_682;
$L__BB0_790:
	ld.global.u32 	%r2003, [%rd965+-4];
	st.global.u32 	[%rd964+-8], %r2003;
	ld.global.u32 	%r2004, [%rd965];
	st.global.u32 	[%rd964+-4], %r2004;
	ld.global.u32 	%r2005, [%rd965+4];
	st.global.u32 	[%rd964], %r2005;
	add.s32 	%r2472, %r2472, 4;
	add.s64 	%rd965, %rd965, 16;
	add.s64 	%rd964, %rd964, 16;
	bra.uni 	$L__BB0_684;
$L__BB0_791:
	ld.global.u32 	%r2008, [%rd967+-4];
	st.global.u32 	[%rd966+-8], %r2008;
	ld.global.u32 	%r2009, [%rd967];
	st.global.u32 	[%rd966+-4], %r2009;
	ld.global.u32 	%r2010, [%rd967+4];
	st.global.u32 	[%rd966], %r2010;
	add.s32 	%r2473, %r2473, 4;
	add.s64 	%rd967, %rd967, 16;
	add.s64 	%rd966, %rd966, 16;
	bra.uni 	$L__BB0_686;
$L__BB0_792:
	ld.global.u32 	%r2013, [%rd969+-4];
	st.global.u32 	[%rd968+-8], %r2013;
	ld.global.u32 	%r2014, [%rd969];
	st.global.u32 	[%rd968+-4], %r2014;
	ld.global.u32 	%r2015, [%rd969+4];
	st.global.u32 	[%rd968], %r2015;
	add.s32 	%r2474, %r2474, 4;
	add.s64 	%rd969, %rd969, 16;
	add.s64 	%rd968, %rd968, 16;
	bra.uni 	$L__BB0_688;
$L__BB0_793:
	ld.global.u32 	%r2018, [%rd971+-4];
	st.global.u32 	[%rd970+-8], %r2018;
	ld.global.u32 	%r2019, [%rd971];
	st.global.u32 	[%rd970+-4], %r2019;
	ld.global.u32 	%r2020, [%rd971+4];
	st.global.u32 	[%rd970], %r2020;
	add.s32 	%r2475, %r2475, 4;
	add.s64 	%rd971, %rd971, 16;
	add.s64 	%rd970, %rd970, 16;
	bra.uni 	$L__BB0_690;
$L__BB0_794:
	ld.global.u32 	%r2023, [%rd973+-4];
	st.global.u32 	[%rd972+-8], %r2023;
	ld.global.u32 	%r2024, [%rd973];
	st.global.u32 	[%rd972+-4], %r2024;
	ld.global.u32 	%r2025, [%rd973+4];
	st.global.u32 	[%rd972], %r2025;
	add.s32 	%r2476, %r2476, 4;
	add.s64 	%rd973, %rd973, 16;
	add.s64 	%rd972, %rd972, 16;
	bra.uni 	$L__BB0_692;
$L__BB0_795:
	ld.global.u32 	%r2028, [%rd975+-4];
	st.global.u32 	[%rd974+-8], %r2028;
	ld.global.u32 	%r2029, [%rd975];
	st.global.u32 	[%rd974+-4], %r2029;
	ld.global.u32 	%r2030, [%rd975+4];
	st.global.u32 	[%rd974], %r2030;
	add.s32 	%r2477, %r2477, 4;
	add.s64 	%rd975, %rd975, 16;
	add.s64 	%rd974, %rd974, 16;
	bra.uni 	$L__BB0_694;
$L__BB0_796:
	ld.global.u32 	%r2033, [%rd977+-4];
	st.global.u32 	[%rd976+-8], %r2033;
	ld.global.u32 	%r2034, [%rd977];
	st.global.u32 	[%rd976+-4], %r2034;
	ld.global.u32 	%r2035, [%rd977+4];
	st.global.u32 	[%rd976], %r2035;
	add.s32 	%r2478, %r2478, 4;
	add.s64 	%rd977, %rd977, 16;
	add.s64 	%rd976, %rd976, 16;
	bra.uni 	$L__BB0_696;

}


// ===== COMPILED SASS (sm_100) =====

	.target	sm_100

	.elftype	@"ET_EXEC"


//--------------------- .note.nv.tkinfo           --------------------------
	.section	.note.nv.tkinfo,"",@"SHT_NOTE"
	.sectionflags	@"SHF_NOTE_NV_TKINFO"
	.tkinfo
        /*0018*/ 	.word	0x00000002
        /*0030*/ 	.string	""
        /*0030*/ 	.string	"ptxas"
        /*0030*/ 	.string	"Cuda compilation tools, release 13.0, V13.0.88"
        /*0030*/ 	.string	"Build cuda_13.0.r13.0/compiler.36424714_0"
        /*0030*/ 	.string	"-arch sm_100 -m 64 "



//--------------------- .note.nv.cuinfo           --------------------------
	.section	.note.nv.cuinfo,"",@"SHT_NOTE"
	.sectionflags	@"SHF_NOTE_NV_CUINFO"
        /*0018*/ 	.short	0x0002
        /*001a*/ 	.short	0x0064
        /*001c*/ 	.short	0x0082
	.zero		2


//--------------------- .nv.info                  --------------------------
	.section	.nv.info,"",@"SHT_CUDA_INFO"
	.align	4


	//----- nvinfo : EIATTR_REGCOUNT
	.align		4
        /*0000*/ 	.byte	0x04, 0x2f
        /*0002*/ 	.short	(.L_1 - .L_0)
	.align		4
.L_0:
        /*0004*/ 	.word	index@(_Z9runSolverPKiP13possibleBoard)
        /*0008*/ 	.word	0x00000060


	//----- nvinfo : EIATTR_FRAME_SIZE
	.align		4
.L_1:
        /*000c*/ 	.byte	0x04, 0x11
        /*000e*/ 	.short	(.L_3 - .L_2)
	.align		4
.L_2:
        /*0010*/ 	.word	index@(_Z9runSolverPKiP13possibleBoard)
        /*0014*/ 	.word	0x000001b0


	//----- nvinfo : EIATTR_MIN_STACK_SIZE
	.align		4
.L_3:
        /*0018*/ 	.byte	0x04, 0x12
        /*001a*/ 	.short	(.L_5 - .L_4)
	.align		4
.L_4:
        /*001c*/ 	.word	index@(_Z9runSolverPKiP13possibleBoard)
        /*0020*/ 	.word	0x000001b0
.L_5:


//--------------------- .nv.compat                --------------------------
	.section	.nv.compat,"",@"SHT_CUDA_COMPAT_INFO"
	.align	4
        /*0000*/ 	.byte	0x02, 0x09, 0x00, 0x00, 0x02, 0x02, 0x01, 0x00, 0x02, 0x05, 0x05, 0x00, 0x03, 0x07, 0x01, 0x01
        /*0010*/ 	.byte	0x02, 0x03, 0x00, 0x00, 0x02, 0x06, 0x01, 0x00, 0x04, 0x0b, 0x08, 0x00, 0x09, 0x00, 0x00, 0x00
        /*0020*/ 	.byte	0x00, 0x00, 0x00, 0x00


//--------------------- .nv.info._Z9runSolverPKiP13possibleBoard --------------------------
	.section	.nv.info._Z9runSolverPKiP13possibleBoard,"",@"SHT_CUDA_INFO"
	.sectionflags	@""
	.align	4


	//----- nvinfo : EIATTR_CUDA_API_VERSION
	.align		4
        /*0000*/ 	.byte	0x04, 0x37
        /*0002*/ 	.short	(.L_7 - .L_6)
.L_6:
        /*0004*/ 	.word	0x00000082


	//----- nvinfo : EIATTR_KPARAM_INFO
	.align		4
.L_7:
        /*0008*/ 	.byte	0x04, 0x17
        /*000a*/ 	.short	(.L_9 - .L_8)
.L_8:
        /*000c*/ 	.word	0x00000000
        /*0010*/ 	.short	0x0001
        /*0012*/ 	.short	0x0008
        /*0014*/ 	.byte	0x00, 0xf5, 0x21, 0x00


	//----- nvinfo : EIATTR_KPARAM_INFO
	.align		4
.L_9:
        /*0018*/ 	.byte	0x04, 0x17
        /*001a*/ 	.short	(.L_11 - .L_10)
.L_10:
        /*001c*/ 	.word	0x00000000
        /*0020*/ 	.short	0x0000
        /*0022*/ 	.short	0x0000
        /*0024*/ 	.byte	0x00, 0xf5, 0x21, 0x00


	//----- nvinfo : EIATTR_SPARSE_MMA_MASK
	.align		4
.L_11:
        /*0028*/ 	.byte	0x03, 0x50
        /*002a*/ 	.short	0x0000


	//----- nvinfo : EIATTR_MAXREG_COUNT
	.align		4
        /*002c*/ 	.byte	0x03, 0x1b
        /*002e*/ 	.short	0x00ff


	//----- nvinfo : EIATTR_EXTERNS
	.align		4
        /*0030*/ 	.byte	0x04, 0x0f
        /*0032*/ 	.short	(.L_13 - .L_12)


	//   ....[0]....
	.align		4
.L_12:
        /*0034*/ 	.word	index@(malloc)


	//   ....[1]....
	.align		4
        /*0038*/ 	.word	index@(free)


	//----- nvinfo : EIATTR_MERCURY_ISA_VERSION
	.align		4
.L_13:
        /*003c*/ 	.byte	0x03, 0x5f
        /*003e*/ 	.short	0x0101


	//----- nvinfo : EIATTR_VRC_CTA_INIT_COUNT
	.align		4
        /*0040*/ 	.byte	0x02, 0x4a
	.zero		1
	.zero		1


	//----- nvinfo : EIATTR_SYSCALL_OFFSETS
	.align		4
        /*0044*/ 	.byte	0x04, 0x46
        /*0046*/ 	.short	(.L_15 - .L_14)


	//   ....[0]....
.L_14:
        /*0048*/ 	.word	0x0000a530


	//   ....[1]....
        /*004c*/ 	.word	0x000160c0


	//----- nvinfo : EIATTR_EXIT_INSTR_OFFSETS
	.align		4
.L_15:
        /*0050*/ 	.byte	0x04, 0x1c
        /*0052*/ 	.short	(.L_17 - .L_16)


	//   ....[0]....
.L_16:
        /*0054*/ 	.word	0x000008e0


	//   ....[1]....
        /*0058*/ 	.word	0x00000ef0


	//   ....[2]....
        /*005c*/ 	.word	0x00001500


	//   ....[3]....
        /*0060*/ 	.word	0x00001b10


	//   ....[4]....
        /*0064*/ 	.word	0x00002120


	//   ....[5]....
        /*0068*/ 	.word	0x00002730


	//   ....[6]....
        /*006c*/ 	.word	0x00002d40


	//   ....[7]....
        /*0070*/ 	.word	0x00003350


	//   ....[8]....
        /*0074*/ 	.word	0x000038a0


	//   ....[9]....
        /*0078*/ 	.word	0x00003ee0


	//   ....[10]....
        /*007c*/ 	.word	0x000044e0


	//   ....[11]....
        /*0080*/ 	.word	0x00004af0


	//   ....[12]....
        /*0084*/ 	.word	0x00005100


	//   ....[13]....
        /*0088*/ 	.word	0x00005710


	//   ....[14]....
        /*008c*/ 	.word	0x00005d10


	//   ....[15]....
        /*0090*/ 	.word	0x00006300


	//   ....[16]....
        /*0094*/ 	.word	0x000068e0


	//   ....[17]....
        /*0098*/ 	.word	0x00006eb0


	//   ....[18]....
        /*009c*/ 	.word	0x000074c0


	//   ....[19]....
        /*00a0*/ 	.word	0x00007ad0


	//   ....[20]....
        /*00a4*/ 	.word	0x000080e0


	//   ....[21]....
        /*00a8*/ 	.word	0x000086f0


	//   ....[22]....
        /*00ac*/ 	.word	0x00008d00


	//   ....[23]....
        /*00b0*/ 	.word	0x00009310


	//   ....[24]....
        /*00b4*/ 	.word	0x000098f0


	//   ....[25]....
        /*00b8*/ 	.word	0x00009ef0


	//   ....[26]....
        /*00bc*/ 	.word	0x0000a4d0


	//   ....[27]....
        /*00c0*/ 	.word	0x000160d0


	//----- nvinfo : EIATTR_CRS_STACK_SIZE
	.align		4
.L_17:
        /*00c4*/ 	.byte	0x04, 0x1e
        /*00c6*/ 	.short	(.L_19 - .L_18)
.L_18:
        /*00c8*/ 	.word	0x00000000


	//----- nvinfo : EIATTR_CBANK_PARAM_SIZE
	.align		4
.L_19:
        /*00cc*/ 	.byte	0x03, 0x19
        /*00ce*/ 	.short	0x0010


	//----- nvinfo : EIATTR_PARAM_CBANK
	.align		4
        /*00d0*/ 	.byte	0x04, 0x0a
        /*00d2*/ 	.short	(.L_21 - .L_20)
	.align		4
.L_20:
        /*00d4*/ 	.word	index@(.nv.constant0._Z9runSolverPKiP13possibleBoard)
        /*00d8*/ 	.short	0x0380
        /*00da*/ 	.short	0x0010


	//----- nvinfo : EIATTR_SW_WAR
	.align		4
.L_21:
        /*00dc*/ 	.byte	0x04, 0x36
        /*00de*/ 	.short	(.L_23 - .L_22)
.L_22:
        /*00e0*/ 	.word	0x00000008
.L_23:


//--------------------- .nv.callgraph             --------------------------
	.section	.nv.callgraph,"",@"SHT_CUDA_CALLGRAPH"
	.align	4
	.sectionentsize	8
	.align		4
        /*0000*/ 	.word	0x00000000
	.align		4
        /*0004*/ 	.word	0xffffffff
	.align		4
        /*0008*/ 	.word	index@(_Z9runSolverPKiP13possibleBoard)
	.align		4
        /*000c*/ 	.word	index@(free)
	.align		4
        /*0010*/ 	.word	index@(_Z9runSolverPKiP13possibleBoard)
	.align		4
        /*0014*/ 	.word	index@(malloc)
	.align		4
        /*0018*/ 	.word	0x00000000
	.align		4
        /*001c*/ 	.word	0xfffffffe
	.align		4
        /*0020*/ 	.word	0x00000000
	.align		4
        /*0024*/ 	.word	0xfffffffd
	.align		4
        /*0028*/ 	.word	0x00000000
	.align		4
        /*002c*/ 	.word	0xfffffffc


//--------------------- .nv.constant4             --------------------------
	.section	.nv.constant4,"a",@progbits
	.align	8
	.align		8
.nv.constant4:
        /*0000*/ 	.dword	malloc
	.align		8
        /*0008*/ 	.dword	free


//--------------------- .text._Z9runSolverPKiP13possibleBoard --------------------------
	.section	.text._Z9runSolverPKiP13possibleBoard,"ax",@progbits
	.align	128
        .global         _Z9runSolverPKiP13possibleBoard
        .type           _Z9runSolverPKiP13possibleBoard,@function
        .size           _Z9runSolverPKiP13possibleBoard,(.L_x_341 - _Z9runSolverPKiP13possibleBoard)
        .other          _Z9runSolverPKiP13possibleBoard,@"STO_CUDA_ENTRY STV_DEFAULT"
_Z9runSolverPKiP13possibleBoard:
.text._Z9runSolverPKiP13possibleBoard:
[----:B------:R-:W0:Y:S01]  /*0000*/  LDC R1, c[0x0][0x37c] ;  /* 0x0000df00ff017b82 */ /* 0x000e220000000800 */
[----:B------:R-:W1:Y:S07]  /*0010*/  S2R R3, SR_TID.X ;  /* 0x0000000000037919 */ /* 0x000e6e0000002100 */
[----:B------:R-:W2:Y:S01]  /*0020*/  LDC.64 R92, c[0x0][0x380] ;  /* 0x0000e000ff5c7b82 */ /* 0x000ea20000000a00 */
[----:B------:R-:W3:Y:S01]  /*0030*/  LDCU.64 UR36, c[0x0][0x358] ;  /* 0x00006b00ff2477ac */ /* 0x000ee20008000a00 */
[----:B0-----:R-:W-:-:S02]  /*0040*/  VIADD R1, R1, 0xfffffe50 ;  /* 0xfffffe5001017836 */ /* 0x001fc40000000000 */
[----:B-1----:R-:W-:-:S04]  /*0050*/  IMAD R3, R3, 0x51, RZ ;  /* 0x0000005103037824 */ /* 0x002fc800078e02ff */
[----:B--2---:R-:W-:-:S05]  /*0060*/  IMAD.WIDE.U32 R92, R3, 0x4, R92 ;  /* 0x00000004035c7825 */ /* 0x004fca00078e005c */
[----:B---3--:R-:W2:Y:S04]  /*0070*/  LDG.E R90, desc[UR36][R92.64] ;  /* 0x000000245c5a7981 */ /* 0x008ea8000c1e1900 */
[----:B------:R-:W3:Y:S01]  /*0080*/  LDG.E R89, desc[UR36][R92.64+0x4] ;  /* 0x000004245c597981 */ /* 0x000ee2000c1e1900 */
[----:B------:R-:W-:-:S03]  /*0090*/  VIADD R2, R1, 0x144 ;  /* 0x0000014401027836 */ /* 0x000fc60000000000 */
[----:B------:R-:W-:Y:S04]  /*00a0*/  STL.64 [R1], RZ ;  /* 0x000000ff01007387 */ /* 0x000fe80000100a00 */
[----:B------:R-:W-:Y:S04]  /*00b0*/  STL.64 [R1+0x8], RZ ;  /* 0x000008ff01007387 */ /* 0x000fe80000100a00 */
        /* <DEDUP_REMOVED lines=43> */
[----:B------:R-:W4:Y:S04]  /*0370*/  LDG.E R88, desc[UR36][R92.64+0x8] ;  /* 0x000008245c587981 */ /* 0x000f28000c1e1900 */
[----:B------:R-:W5:Y:S01]  /*0380*/  LDG.E R81, desc[UR36][R92.64+0xc] ;  /* 0x00000c245c517981 */ /* 0x000f62000c1e1900 */
[----:B------:R-:W-:-:S03]  /*0390*/  LOP3.LUT R12, R12, 0xfffffffe, RZ, 0xc0, !PT ;  /* 0xfffffffe0c0c7812 */ /* 0x000fc600078ec0ff */
[----:B------:R-:W5:Y:S04]  /*03a0*/  LDG.E R80, desc[UR36][R92.64+0x10] ;  /* 0x000010245c507981 */ /* 0x000f68000c1e1900 */
[----:B------:R-:W5:Y:S04]  /*03b0*/  LDG.E R79, desc[UR36][R92.64+0x14] ;  /* 0x000014245c4f7981 */ /* 0x000f68000c1e1900 */
[----:B------:R-:W5:Y:S04]  /*03c0*/  LDG.E R75, desc[UR36][R92.64+0x18] ;  /* 0x000018245c4b7981 */ /* 0x000f68000c1e1900 */
[----:B------:R-:W5:Y:S04]  /*03d0*/  LDG.E R73, desc[UR36][R92.64+0x1c] ;  /* 0x00001c245c497981 */ /* 0x000f68000c1e1900 */
[----:B------:R-:W5:Y:S01]  /*03e0*/  LDG.E R71, desc[UR36][R92.64+0x20] ;  /* 0x000020245c477981 */ /* 0x000f62000c1e1900 */
[----:B--2---:R-:W-:-:S13]  /*03f0*/  ISETP.GE.AND P0, PT, R90, 0x1, PT ;  /* 0x000000015a00780c */ /* 0x004fda0003f06270 */
[----:B------:R-:W-:-:S04]  /*0400*/  @P0 VIADD R3, R90, 0xffffffff ;  /* 0xffffffff5a030836 */ /* 0x000fc80000000000 */
[----:B------:R-:W-:-:S05]  /*0410*/  @P0 IMAD R3, R3, 0x4, R2 ;  /* 0x0000000403030824 */ /* 0x000fca00078e0202 */
[----:B------:R-:W2:Y:S01]  /*0420*/  @P0 LDL R0, [R3] ;  /* 0x0000000003000983 */ /* 0x000ea20000100800 */
[----:B---3--:R-:W-:-:S13]  /*0430*/  ISETP.GE.AND P1, PT, R89, 0x1, PT ;  /* 0x000000015900780c */ /* 0x008fda0003f26270 */
[----:B------:R-:W-:-:S04]  /*0440*/  @P1 VIADD R5, R89, 0xffffffff ;  /* 0xffffffff59051836 */ /* 0x000fc80000000000 */
[----:B------:R-:W-:Y:S01]  /*0450*/  @P1 IMAD R5, R5, 0x4, R2 ;  /* 0x0000000405051824 */ /* 0x000fe200078e0202 */
[----:B--2---:R-:W-:-:S05]  /*0460*/  @P0 IADD3 R0, PT, PT, R0, 0x1, RZ ;  /* 0x0000000100000810 */ /* 0x004fca0007ffe0ff */
[----:B------:R0:W-:Y:S04]  /*0470*/  @P0 STL [R3], R0 ;  /* 0x0000000003000387 */ /* 0x0001e80000100800 */
[----:B------:R-:W2:Y:S01]  /*0480*/  @P1 LDL R4, [R5] ;  /* 0x0000000005041983 */ /* 0x000ea20000100800 */
[----:B----4-:R-:W-:-:S13]  /*0490*/  ISETP.GE.AND P2, PT, R88, 0x1, PT ;  /* 0x000000015800780c */ /* 0x010fda0003f46270 */
[----:B------:R-:W-:-:S04]  /*04a0*/  @P2 VIADD R7, R88, 0xffffffff ;  /* 0xffffffff58072836 */ /* 0x000fc80000000000 */
[----:B------:R-:W-:Y:S02]  /*04b0*/  @P2 IMAD R7, R7, 0x4, R2 ;  /* 0x0000000407072824 */ /* 0x000fe400078e0202 */
[----:B--2---:R-:W-:-:S05]  /*04c0*/  @P1 VIADD R4, R4, 0x1 ;  /* 0x0000000104041836 */ /* 0x004fca0000000000 */
[----:B------:R1:W-:Y:S04]  /*04d0*/  @P1 STL [R5], R4 ;  /* 0x0000000405001387 */ /* 0x0003e80000100800 */
[----:B------:R-:W2:Y:S01]  /*04e0*/  @P2 LDL R6, [R7] ;  /* 0x0000000007062983 */ /* 0x000ea20000100800 */
[----:B------:R-:W-:Y:S02]  /*04f0*/  @P1 LOP3.LUT R12, R12, 0x1, RZ, 0xfc, !PT ;  /* 0x000000010c0c1812 */ /* 0x000fe400078efcff */
[----:B-----5:R-:W-:-:S13]  /*0500*/  ISETP.GE.AND P1, PT, R81, 0x1, PT ;  /* 0x000000015100780c */ /* 0x020fda0003f26270 */
[----:B0-----:R-:W-:-:S04]  /*0510*/  @P1 VIADD R3, R81, 0xffffffff ;  /* 0xffffffff51031836 */ /* 0x001fc80000000000 */
[----:B------:R-:W-:Y:S01]  /*0520*/  @P1 IMAD R3, R3, 0x4, R2 ;  /* 0x0000000403031824 */ /* 0x000fe200078e0202 */
[----:B--2---:R-:W-:-:S05]  /*0530*/  @P2 IADD3 R6, PT, PT, R6, 0x1, RZ ;  /* 0x0000000106062810 */ /* 0x004fca0007ffe0ff */
[----:B------:R0:W-:Y:S04]  /*0540*/  @P2 STL [R7], R6 ;  /* 0x0000000607002387 */ /* 0x0001e80000100800 */
[----:B------:R-:W2:Y:S01]  /*0550*/  @P1 LDL R0, [R3] ;  /* 0x0000000003001983 */ /* 0x000ea20000100800 */
[----:B------:R-:W-:-:S13]  /*0560*/  ISETP.GE.AND P0, PT, R80, 0x1, PT ;  /* 0x000000015000780c */ /* 0x000fda0003f06270 */
[----:B-1----:R-:W-:-:S04]  /*0570*/  @P0 VIADD R5, R80, 0xffffffff ;  /* 0xffffffff50050836 */ /* 0x002fc80000000000 */
[----:B------:R-:W-:Y:S01]  /*0580*/  @P0 IMAD R5, R5, 0x4, R2 ;  /* 0x0000000405050824 */ /* 0x000fe200078e0202 */
[----:B------:R-:W-:Y:S01]  /*0590*/  LOP3.LUT R12, R12, 0xfffffffd, RZ, 0xc0, !PT ;  /* 0xfffffffd0c0c7812 */ /* 0x000fe200078ec0ff */
[----:B--2---:R-:W-:-:S05]  /*05a0*/  @P1 VIADD R0, R0, 0x1 ;  /* 0x0000000100001836 */ /* 0x004fca0000000000 */
[----:B------:R1:W-:Y:S04]  /*05b0*/  @P1 STL [R3], R0 ;  /* 0x0000000003001387 */ /* 0x0003e80000100800 */
[----:B------:R-:W2:Y:S01]  /*05c0*/  @P0 LDL R4, [R5] ;  /* 0x0000000005040983 */ /* 0x000ea20000100800 */
[----:B------:R-:W-:-:S04]  /*05d0*/  @P2 LOP3.LUT R12, R12, 0x2, RZ, 0xfc, !PT ;  /* 0x000000020c0c2812 */ /* 0x000fc800078efcff */
[----:B------:R-:W-:-:S04]  /*05e0*/  LOP3.LUT R12, R12, 0xfffffeff, RZ, 0xc0, !PT ;  /* 0xfffffeff0c0c7812 */ /* 0x000fc800078ec0ff */
[----:B------:R-:W-:Y:S02]  /*05f0*/  @P1 LOP3.LUT R12, R12, 0x100, RZ, 0xfc, !PT ;  /* 0x000001000c0c1812 */ /* 0x000fe400078efcff */
[----:B------:R-:W-:-:S13]  /*0600*/  ISETP.GE.AND P1, PT, R79, 0x1, PT ;  /* 0x000000014f00780c */ /* 0x000fda0003f26270 */
[----:B0-----:R-:W-:-:S04]  /*0610*/  @P1 VIADD R7, R79, 0xffffffff ;  /* 0xffffffff4f071836 */ /* 0x001fc80000000000 */
[----:B------:R-:W-:Y:S01]  /*0620*/  @P1 IMAD R7, R7, 0x4, R2 ;  /* 0x0000000407071824 */ /* 0x000fe200078e0202 */
[----:B--2---:R-:W-:-:S05]  /*0630*/  @P0 IADD3 R4, PT, PT, R4, 0x1, RZ ;  /* 0x0000000104040810 */ /* 0x004fca0007ffe0ff */
[----:B------:R0:W-:Y:S04]  /*0640*/  @P0 STL [R5], R4 ;  /* 0x0000000405000387 */ /* 0x0001e80000100800 */
[----:B------:R-:W2:Y:S01]  /*0650*/  @P1 LDL R6, [R7] ;  /* 0x0000000007061983 */ /* 0x000ea20000100800 */
[----:B------:R-:W-:-:S04]  /*0660*/  LOP3.LUT R12, R12, 0xfffffdff, RZ, 0xc0, !PT ;  /* 0xfffffdff0c0c7812 */ /* 0x000fc800078ec0ff */
[----:B------:R-:W-:Y:S02]  /*0670*/  @P0 LOP3.LUT R12, R12, 0x200, RZ, 0xfc, !PT ;  /* 0x000002000c0c0812 */ /* 0x000fe400078efcff */
[----:B------:R-:W-:-:S13]  /*0680*/  ISETP.GE.AND P0, PT, R75, 0x1, PT ;  /* 0x000000014b00780c */ /* 0x000fda0003f06270 */
[----:B-1----:R-:W-:-:S04]  /*0690*/  @P0 VIADD R3, R75, 0xffffffff ;  /* 0xffffffff4b030836 */ /* 0x002fc80000000000 */
[----:B------:R-:W-:Y:S02]  /*06a0*/  @P0 IMAD R3, R3, 0x4, R2 ;  /* 0x0000000403030824 */ /* 0x000fe400078e0202 */
[----:B--2---:R-:W-:-:S05]  /*06b0*/  @P1 VIADD R6, R6, 0x1 ;  /* 0x0000000106061836 */ /* 0x004fca0000000000 */
[----:B------:R1:W-:Y:S04]  /*06c0*/  @P1 STL [R7], R6 ;  /* 0x0000000607001387 */ /* 0x0003e80000100800 */
[----:B------:R-:W2:Y:S01]  /*06d0*/  @P0 LDL R0, [R3] ;  /* 0x0000000003000983 */ /* 0x000ea20000100800 */
        /* <DEDUP_REMOVED lines=11> */
[----:B------:R-:W-:-:S04]  /*0790*/  @P0 VIADD R5, R71, 0xffffffff ;  /* 0xffffffff47050836 */ /* 0x000fc80000000000 */
[----:B------:R-:W-:Y:S02]  /*07a0*/  @P0 IMAD R15, R5, 0x4, R2 ;  /* 0x00000004050f0824 */ /* 0x000fe400078e0202 */
[----:B--2---:R-:W-:-:S05]  /*07b0*/  @P1 VIADD R14, R4, 0x1 ;  /* 0x00000001040e1836 */ /* 0x004fca0000000000 */
[----:B------:R0:W-:Y:S04]  /*07c0*/  @P1 STL [R13], R14 ;  /* 0x0000000e0d001387 */ /* 0x0001e80000100800 */
[----:B------:R-:W2:Y:S02]  /*07d0*/  @P0 LDL R4, [R15] ;  /* 0x000000000f040983 */ /* 0x000ea40000100800 */
[----:B--2---:R-:W-:-:S05]  /*07e0*/  @P0 VIADD R16, R4, 0x1 ;  /* 0x0000000104100836 */ /* 0x004fca0000000000 */
[----:B------:R0:W-:Y:S04]  /*07f0*/  @P0 STL [R15], R16 ;  /* 0x000000100f000387 */ /* 0x0001e80000100800 */
[----:B------:R-:W2:Y:S04]  /*0800*/  LDL R17, [R1+0x144] ;  /* 0x0001440001117983 */ /* 0x000ea80000100800 */
[----:B------:R-:W2:Y:S04]  /*0810*/  LDL.64 R4, [R1+0x148] ;  /* 0x0001480001047983 */ /* 0x000ea80000100a00 */
[----:B-1----:R-:W3:Y:S04]  /*0820*/  LDL.64 R6, [R1+0x150] ;  /* 0x0001500001067983 */ /* 0x002ee80000100a00 */
[----:B------:R-:W4:Y:S04]  /*0830*/  LDL.64 R8, [R1+0x158] ;  /* 0x0001580001087983 */ /* 0x000f280000100a00 */
[----:B------:R-:W5:Y:S01]  /*0840*/  LDL.64 R10, [R1+0x160] ;  /* 0x00016000010a7983 */ /* 0x000f620000100a00 */
[----:B------:R-:W-:-:S04]  /*0850*/  LOP3.LUT R12, R12, 0xfff7ffff, RZ, 0xc0, !PT ;  /* 0xfff7ffff0c0c7812 */ /* 0x000fc800078ec0ff */
[----:B------:R-:W-:-:S04]  /*0860*/  @P1 LOP3.LUT R12, R12, 0x80000, RZ, 0xfc, !PT ;  /* 0x000800000c0c1812 */ /* 0x000fc800078efcff */
[----:B------:R-:W-:-:S04]  /*0870*/  LOP3.LUT R12, R12, 0xffbfffff, RZ, 0xc0, !PT ;  /* 0xffbfffff0c0c7812 */ /* 0x000fc800078ec0ff */
[----:B------:R-:W-:Y:S02]  /*0880*/  @P0 LOP3.LUT R12, R12, 0x400000, RZ, 0xfc, !PT ;  /* 0x004000000c0c0812 */ /* 0x000fe400078efcff */
[----:B--2---:R-:W-:-:S04]  /*0890*/  VIMNMX3 R4, R17, R4, R5, !PT ;  /* 0x000000041104720f */ /* 0x004fc80007800105 */
[----:B---3--:R-:W-:-:S04]  /*08a0*/  VIMNMX3 R4, R4, R6, R7, !PT ;  /* 0x000000060404720f */ /* 0x008fc80007800107 */
[----:B----4-:R-:W-:-:S04]  /*08b0*/  VIMNMX3 R4, R4, R8, R9, !PT ;  /* 0x000000080404720f */ /* 0x010fc80007800109 */
[----:B-----5:R-:W-:-:S04]  /*08c0*/  VIMNMX3 R4, R4, R10, R11, !PT ;  /* 0x0000000a0404720f */ /* 0x020fc8000780010b */
[----:B------:R-:W-:-:S13]  /*08d0*/  ISETP.GT.AND P0, PT, R4, 0x1, PT ;  /* 0x000000010400780c */ /* 0x000fda0003f04270 */
[----:B0-----:R-:W-:Y:S05]  /*08e0*/  @P0 EXIT ;  /* 0x000000000000094d */ /* 0x001fea0003800000 */
[----:B------:R-:W2:Y:S04]  /*08f0*/  LDG.E R87, desc[UR36][R92.64+0x24] ;  /* 0x000024245c577981 */ /* 0x000ea8000c1e1900 */
[----:B------:R-:W3:Y:S01]  /*0900*/  LDG.E R86, desc[UR36][R92.64+0x28] ;  /* 0x000028245c567981 */ /* 0x000ee2000c1e1900 */
[----:B------:R-:W-:-:S03]  /*0910*/  LOP3.LUT R12, R12, 0xfffffffb, RZ, 0xc0, !PT ;  /* 0xfffffffb0c0c7812 */ /* 0x000fc600078ec0ff */
[----:B------:R-:W-:Y:S04]  /*0920*/  STL.64 [R1+0x148], RZ ;  /* 0x000148ff01007387 */ /* 0x000fe80000100a00 */
[----:B------:R-:W-:Y:S04]  /*0930*/  STL.64 [R1+0x150], RZ ;  /* 0x000150ff01007387 */ /* 0x000fe80000100a00 */
[----:B------:R-:W-:Y:S04]  /*0940*/  STL.64 [R1+0x158], RZ ;  /* 0x000158ff01007387 */ /* 0x000fe80000100a00 */
[----:B------:R-:W-:Y:S04]  /*0950*/  STL.64 [R1+0x160], RZ ;  /* 0x000160ff01007387 */ /* 0x000fe80000100a00 */
[----:B------:R-:W-:Y:S04]  /*0960*/  STL [R1+0x144], RZ ;  /* 0x000144ff01007387 */ /* 0x000fe80000100800 */
[----:B------:R-:W4:Y:S04]  /*0970*/  LDG.E R85, desc[UR36][R92.64+0x2c] ;  /* 0x00002c245c557981 */ /* 0x000f28000c1e1900 */
[----:B------:R-:W5:Y:S04]  /*0980*/  LDG.E R78, desc[UR36][R92.64+0x30] ;  /* 0x000030245c4e7981 */ /* 0x000f68000c1e1900 */
[----:B------:R-:W5:Y:S04]  /*0990*/  LDG.E R77, desc[UR36][R92.64+0x34] ;  /* 0x000034245c4d7981 */ /* 0x000f68000c1e1900 */
[----:B------:R-:W5:Y:S04]  /*09a0*/  LDG.E R76, desc[UR36][R92.64+0x38] ;  /* 0x000038245c4c7981 */ /* 0x000f68000c1e1900 */
[----:B------:R-:W5:Y:S04]  /*09b0*/  LDG.E R68, desc[UR36][R92.64+0x3c] ;  /* 0x00003c245c447981 */ /* 0x000f68000c1e1900 */
[----:B------:R-:W5:Y:S04]  /*09c0*/  LDG.E R69, desc[UR36][R92.64+0x40] ;  /* 0x000040245c457981 */ /* 0x000f68000c1e1900 */
[----:B------:R-:W5:Y:S01]  /*09d0*/  LDG.E R67, desc[UR36][R92.64+0x44] ;  /* 0x000044245c437981 */ /* 0x000f62000c1e1900 */
[----:B--2---:R-:W-:-:S13]  /*09e0*/  ISETP.GE.AND P0, PT, R87, 0x1, PT ;  /* 0x000000015700780c */ /* 0x004fda0003f06270 */
[----:B------:R-:W-:Y:S02]  /*09f0*/  @P0 IADD3 R3, PT, PT, R87, -0x1, RZ ;  /* 0xffffffff57030810 */ /* 0x000fe40007ffe0ff */
[----:B---3--:R-:W-:Y:S02]  /*0a00*/  ISETP.GE.AND P1, PT, R86, 0x1, PT ;  /* 0x000000015600780c */ /* 0x008fe40003f26270 */
[----:B------:R-:W-:Y:S01]  /*0a10*/  @P0 LOP3.LUT R12, R12, 0x4, RZ, 0xfc, !PT ;  /* 0x000000040c0c0812 */ /* 0x000fe200078efcff */
[----:B------:R-:W-:-:S05]  /*0a20*/  @P0 IMAD R0, R3, 0x4, R2 ;  /* 0x0000000403000824 */ /* 0x000fca00078e0202 */
[----:B------:R-:W2:Y:S05]  /*0a30*/  @P0 LDL R3, [R0] ;  /* 0x0000000000030983 */ /* 0x000eaa0000100800 */
[----:B------:R-:W-:-:S04]  /*0a40*/  @P1 VIADD R5, R86, 0xffffffff ;  /* 0xffffffff56051836 */ /* 0x000fc80000000000 */
[----:B------:R-:W-:Y:S02]  /*0a50*/  @P1 IMAD R5, R5, 0x4, R2 ;  /* 0x0000000405051824 */ /* 0x000fe400078e0202 */
[----:B--2---:R-:W-:-:S05]  /*0a60*/  @P0 VIADD R3, R3, 0x1 ;  /* 0x0000000103030836 */ /* 0x004fca0000000000 */
[----:B------:R0:W-:Y:S04]  /*0a70*/  @P0 STL [R0], R3 ;  /* 0x0000000300000387 */ /* 0x0001e80000100800 */
[----:B------:R-:W2:Y:S01]  /*0a80*/  @P1 LDL R4, [R5] ;  /* 0x0000000005041983 */ /* 0x000ea20000100800 */
[----:B----4-:R-:W-:-:S13]  /*0a90*/  ISETP.GE.AND P0, PT, R85, 0x1, PT ;  /* 0x000000015500780c */ /* 0x010fda0003f06270 */
[----:B------:R-:W-:-:S04]  /*0aa0*/  @P0 VIADD R7, R85, 0xffffffff ;  /* 0xffffffff55070836 */ /* 0x000fc80000000000 */
[----:B------:R-:W-:Y:S01]  /*0ab0*/  @P0 IMAD R7, R7, 0x4, R2 ;  /* 0x0000000407070824 */ /* 0x000fe200078e0202 */
[----:B--2---:R-:W-:-:S05]  /*0ac0*/  @P1 IADD3 R4, PT, PT, R4, 0x1, RZ ;  /* 0x0000000104041810 */ /* 0x004fca0007ffe0ff */
[----:B------:R1:W-:Y:S04]  /*0ad0*/  @P1 STL [R5], R4 ;  /* 0x0000000405001387 */ /* 0x0003e80000100800 */
[----:B------:R-:W2:Y:S01]  /*0ae0*/  @P0 LDL R6, [R7] ;  /* 0x0000000007060983 */ /* 0x000ea20000100800 */
[----:B------:R-:W-:-:S04]  /*0af0*/  LOP3.LUT R12, R12, 0xfffffff7, RZ, 0xc0, !PT ;  /* 0xfffffff70c0c7812 */ /* 0x000fc800078ec0ff */
[----:B------:R-:W-:Y:S02]  /*0b00*/  @P1 LOP3.LUT R12, R12, 0x8, RZ, 0xfc, !PT ;  /* 0x000000080c0c1812 */ /* 0x000fe400078efcff */
[----:B-----5:R-:W-:-:S13]  /*0b10*/  ISETP.GE.AND P1, PT, R78, 0x1, PT ;  /* 0x000000014e00780c */ /* 0x020fda0003f26270 */
[----:B0-----:R-:W-:-:S04]  /*0b20*/  @P1 VIADD R3, R78, 0xffffffff ;  /* 0xffffffff4e031836 */ /* 0x001fc80000000000 */
[----:B------:R-:W-:Y:S02]  /*0b30*/  @P1 IMAD R3, R3, 0x4, R2 ;  /* 0x0000000403031824 */ /* 0x000fe400078e0202 */
[----:B--2---:R-:W-:-:S05]  /*0b40*/  @P0 VIADD R6, R6, 0x1 ;  /* 0x0000000106060836 */ /* 0x004fca0000000000 */
[----:B------:R0:W-:Y:S04]  /*0b50*/  @P0 STL [R7], R6 ;  /* 0x0000000607000387 */ /* 0x0001e80000100800 */
[----:B------:R-:W2:Y:S01]  /*0b60*/  @P1 LDL R0, [R3] ;  /* 0x0000000003001983 */ /* 0x000ea20000100800 */
[----:B------:R-:W-:-:S04]  /*0b70*/  LOP3.LUT R12, R12, 0xffffffef, RZ, 0xc0, !PT ;  /* 0xffffffef0c0c7812 */ /* 0x000fc800078ec0ff */
[----:B------:R-:W-:Y:S02]  /*0b80*/  @P0 LOP3.LUT R12, R12, 0x10, RZ, 0xfc, !PT ;  /* 0x000000100c0c0812 */ /* 0x000fe400078efcff */
[----:B------:R-:W-:-:S13]  /*0b90*/  ISETP.GE.AND P0, PT, R77, 0x1, PT ;  /* 0x000000014d00780c */ /* 0x000fda0003f06270 */
[----:B-1----:R-:W-:-:S04]  /*0ba0*/  @P0 VIADD R5, R77, 0xffffffff ;  /* 0xffffffff4d050836 */ /* 0x002fc80000000000 */
[----:B------:R-:W-:Y:S01]  /*0bb0*/  @P0 IMAD R5, R5, 0x4, R2 ;  /* 0x0000000405050824 */ /* 0x000fe200078e0202 */
[----:B--2---:R-:W-:-:S05]  /*0bc0*/  @P1 IADD3 R0, PT, PT, R0, 0x1, RZ ;  /* 0x0000000100001810 */ /* 0x004fca0007ffe0ff */
[----:B------:R1:W-:Y:S04]  /*0bd0*/  @P1 STL [R3], R0 ;  /* 0x0000000003001387 */ /* 0x0003e80000100800 */
[----:B------:R-:W2:Y:S01]  /*0be0*/  @P0 LDL R4, [R5] ;  /* 0x0000000005040983 */ /* 0x000ea20000100800 */
[----:B------:R-:W-:-:S04]  /*0bf0*/  LOP3.LUT R12, R12, 0xfffff7ff, RZ, 0xc0, !PT ;  /* 0xfffff7ff0c0c7812 */ /* 0x000fc800078ec0ff */
[----:B------:R-:W-:Y:S02]  /*0c00*/  @P1 LOP3.LUT R12, R12, 0x800, RZ, 0xfc, !PT ;  /* 0x000008000c0c1812 */ /* 0x000fe400078efcff */
[----:B------:R-:W-:-:S13]  /*0c10*/  ISETP.GE.AND P1, PT, R76, 0x1, PT ;  /* 0x000000014c00780c */ /* 0x000fda0003f26270 */
        /* <DEDUP_REMOVED lines=24> */
[----:B------:R-:W-:-:S04]  /*0da0*/  @P0 VIADD R5, R67, 0xffffffff ;  /* 0xffffffff43050836 */ /* 0x000fc80000000000 */
[----:B------:R-:W-:Y:S01]  /*0db0*/  @P0 IMAD R15, R5, 0x4, R2 ;  /* 0x00000004050f0824 */ /* 0x000fe200078e0202 */
[----:B--2---:R-:W-:-:S05]  /*0dc0*/  @P1 IADD3 R14, PT, PT, R4, 0x1, RZ ;  /* 0x00000001040e1810 */ /* 0x004fca0007ffe0ff */
        /* <DEDUP_REMOVED lines=35> */
[----:B------:R-:W-:Y:S01]  /*1000*/  @P0 VIADD R3, R84, 0xffffffff ;  /* 0xffffffff54030836 */ /* 0x000fe20000000000 */
[----:B---3--:R-:W-:Y:S02]  /*1010*/  ISETP.GE.AND P1, PT, R83, 0x1, PT ;  /* 0x000000015300780c */ /* 0x008fe40003f26270 */
[----:B------:R-:W-:Y:S01]  /*1020*/  @P0 LOP3.LUT R12, R12, 0x20, RZ, 0xfc, !PT ;  /* 0x000000200c0c0812 */ /* 0x000fe200078efcff */
[----:B------:R-:W-:-:S05]  /*1030*/  @P0 IMAD R0, R3, 0x4, R2 ;  /* 0x0000000403000824 */ /* 0x000fca00078e0202 */
[----:B------:R-:W2:Y:S05]  /*1040*/  @P0 LDL R3, [R0] ;  /* 0x0000000000030983 */ /* 0x000eaa0000100800 */
        /* <DEDUP_REMOVED lines=11> */
[----:B------:R-:W-:-:S04]  /*1100*/  LOP3.LUT R12, R12, 0xffffffbf, RZ, 0xc0, !PT ;  /* 0xffffffbf0c0c7812 */ /* 0x000fc800078ec0ff */
[----:B------:R-:W-:Y:S02]  /*1110*/  @P1 LOP3.LUT R12, R12, 0x40, RZ, 0xfc, !PT ;  /* 0x000000400c0c1812 */ /* 0x000fe400078efcff */
[----:B-----5:R-:W-:-:S13]  /*1120*/  ISETP.GE.AND P1, PT, R74, 0x1, PT ;  /* 0x000000014a00780c */ /* 0x020fda0003f26270 */
        /* <DEDUP_REMOVED lines=73> */
[----:B------:R-:W5:Y:S01]  /*15c0*/  LDG.E R52, desc[UR36][R92.64+0x80] ;  /* 0x000080245c347981 */ /* 0x000f62000c1e1900 */
[----:B------:R-:W-:-:S03]  /*15d0*/  LOP3.LUT R49, R49, 0xfffffff7, RZ, 0xc0, !PT ;  /* 0xfffffff731317812 */ /* 0x000fc600078ec0ff */
        /* <DEDUP_REMOVED lines=71> */
[----:B------:R-:W3:Y:S04]  /*1a50*/  LDL.64 R10, [R1+0x150] ;  /* 0x00015000010a7983 */ /* 0x000ee80000100a00 */
[----:B-1----:R-:W4:Y:S04]  /*1a60*/  LDL.64 R6, [R1+0x158] ;  /* 0x0001580001067983 */ /* 0x002f280000100a00 */
        /* <DEDUP_REMOVED lines=20> */
[----:B------:R-:W5:Y:S01]  /*1bb0*/  LDG.E R21, desc[UR36][R92.64+0xa0] ;  /* 0x0000a0245c157981 */ /* 0x000f62000c1e1900 */
[----:B------:R-:W-:-:S03]  /*1bc0*/  LOP3.LUT R49, R49, 0xfffffffd, RZ, 0xc0, !PT ;  /* 0xfffffffd31317812 */ /* 0x000fc600078ec0ff */
        /* <DEDUP_REMOVED lines=12> */
[----:B--2---:R-:W-:Y:S02]  /*1c90*/  @P0 IADD3 R4, PT, PT, R0, 0x1, RZ ;  /* 0x0000000100040810 */ /* 0x004fe40007ffe0ff */
[----:B------:R-:W2:Y:S04]  /*1ca0*/  LDG.E R0, desc[UR36][R92.64+0x9c] ;  /* 0x00009c245c007981 */ /* 0x000ea8000c1e1900 */
[----:B------:R0:W-:Y:S04]  /*1cb0*/  @P0 STL [R3], R4 ;  /* 0x0000000403000387 */ /* 0x0001e80000100800 */
[----:B------:R-:W3:Y:S01]  /*1cc0*/  @P1 LDL R6, [R5] ;  /* 0x0000000005061983 */ /* 0x000ee20000100800 */
[----:B----4-:R-:W-:-:S13]  /*1cd0*/  ISETP.GE.AND P0, PT, R58, 0x1, PT ;  /* 0x000000013a00780c */ /* 0x010fda0003f06270 */
[----:B------:R-:W-:-:S04]  /*1ce0*/  @P0 VIADD R7, R58, 0xffffffff ;  /* 0xffffffff3a070836 */ /* 0x000fc80000000000 */
[----:B------:R-:W-:Y:S02]  /*1cf0*/  @P0 IMAD R7, R7, 0x4, R2 ;  /* 0x0000000407070824 */ /* 0x000fe400078e0202 */
[----:B---3--:R-:W-:-:S05]  /*1d00*/  @P1 VIADD R6, R6, 0x1 ;  /* 0x0000000106061836 */ /* 0x008fca0000000000 */
[----:B------:R1:W-:Y:S04]  /*1d10*/  @P1 STL [R5], R6 ;  /* 0x0000000605001387 */ /* 0x0003e80000100800 */
[----:B------:R-:W3:Y:S01]  /*1d20*/  @P0 LDL R8, [R7] ;  /* 0x0000000007080983 */ /* 0x000ee20000100800 */
[----:B------:R-:W-:-:S04]  /*1d30*/  LOP3.LUT R12, R12, 0xbfffffff, RZ, 0xc0, !PT ;  /* 0xbfffffff0c0c7812 */ /* 0x000fc800078ec0ff */
[----:B------:R-:W-:Y:S02]  /*1d40*/  @P1 LOP3.LUT R12, R12, 0x40000000, RZ, 0xfc, !PT ;  /* 0x400000000c0c1812 */ /* 0x000fe400078efcff */
[----:B--2---:R-:W-:-:S13]  /*1d50*/  ISETP.GE.AND P1, PT, R0, 0x1, PT ;  /* 0x000000010000780c */ /* 0x004fda0003f26270 */
[----:B0-----:R-:W-:-:S04]  /*1d60*/  @P1 VIADD R3, R0, 0xffffffff ;  /* 0xffffffff00031836 */ /* 0x001fc80000000000 */
[----:B------:R-:W-:Y:S01]  /*1d70*/  @P1 IMAD R3, R3, 0x4, R2 ;  /* 0x0000000403031824 */ /* 0x000fe200078e0202 */
[----:B---3--:R-:W-:-:S05]  /*1d80*/  @P0 IADD3 R8, PT, PT, R8, 0x1, RZ ;  /* 0x0000000108080810 */ /* 0x008fca0007ffe0ff */
[----:B------:R0:W-:Y:S04]  /*1d90*/  @P0 STL [R7], R8 ;  /* 0x0000000807000387 */ /* 0x0001e80000100800 */
[----:B------:R-:W2:Y:S01]  /*1da0*/  @P1 LDL R4, [R3] ;  /* 0x0000000003041983 */ /* 0x000ea20000100800 */
[----:B------:R-:W-:Y:S02]  /*1db0*/  @P0 LOP3.LUT R49, R49, 0x2, RZ, 0xfc, !PT ;  /* 0x0000000231310812 */ /* 0x000fe400078efcff */
[----:B-----5:R-:W-:-:S13]  /*1dc0*/  ISETP.GE.AND P0, PT, R21, 0x1, PT ;  /* 0x000000011500780c */ /* 0x020fda0003f06270 */
        /* <DEDUP_REMOVED lines=19> */
[----:B------:R-:W-:Y:S04]  /*1f00*/  @P1 STL [R7], R8 ;  /* 0x0000000807001387 */ /* 0x000fe80000100800 */
        /* <DEDUP_REMOVED lines=20> */
[----:B0-----:R-:W2:Y:S04]  /*2050*/  LDL.64 R4, [R1+0x148] ;  /* 0x0001480001047983 */ /* 0x001ea80000100a00 */
[----:B------:R-:W3:Y:S04]  /*2060*/  LDL.64 R6, [R1+0x150] ;  /* 0x0001500001067983 */ /* 0x000ee80000100a00 */
        /* <DEDUP_REMOVED lines=11> */
[----:B-1----:R-:W-:Y:S05]  /*2120*/  @P0 EXIT ;  /* 0x000000000000094d */ /* 0x002fea0003800000 */
        /* <DEDUP_REMOVED lines=8> */
[----:B------:R-:W4:Y:S01]  /*21b0*/  LDG.E R55, desc[UR36][R92.64+0xbc] ;  /* 0x0000bc245c377981 */ /* 0x000f22000c1e1900 */
[----:B------:R-:W-:-:S03]  /*21c0*/  LOP3.LUT R49, R49, 0xfffffffe, RZ, 0xc0, !PT ;  /* 0xfffffffe31317812 */ /* 0x000fc600078ec0ff */
        /* <DEDUP_REMOVED lines=13> */
[----:B--2---:R-:W-:Y:S02]  /*22a0*/  @P0 VIADD R5, R3, 0x1 ;  /* 0x0000000103050836 */ /* 0x004fe40000000000 */
[----:B------:R-:W2:Y:S04]  /*22b0*/  LDG.E R3, desc[UR36][R92.64+0xc0] ;  /* 0x0000c0245c037981 */ /* 0x000ea8000c1e1900 */
[----:B------:R0:W-:Y:S04]  /*22c0*/  @P0 STL [R4], R5 ;  /* 0x0000000504000387 */ /* 0x0001e80000100800 */
[----:B------:R-:W3:Y:S01]  /*22d0*/  @P1 LDL R6, [R7] ;  /* 0x0000000007061983 */ /* 0x000ee20000100800 */
[----:B----4-:R-:W-:-:S13]  /*22e0*/  ISETP.GE.AND P0, PT, R55, 0x1, PT ;  /* 0x000000013700780c */ /* 0x010fda0003f06270 */
[----:B------:R-:W-:-:S04]  /*22f0*/  @P0 VIADD R9, R55, 0xffffffff ;  /* 0xffffffff37090836 */ /* 0x000fc80000000000 */
[----:B------:R-:W-:Y:S01]  /*2300*/  @P0 IMAD R9, R9, 0x4, R2 ;  /* 0x0000000409090824 */ /* 0x000fe200078e0202 */
[----:B---3--:R-:W-:-:S05]  /*2310*/  @P1 IADD3 R6, PT, PT, R6, 0x1, RZ ;  /* 0x0000000106061810 */ /* 0x008fca0007ffe0ff */
[----:B------:R1:W-:Y:S04]  /*2320*/  @P1 STL [R7], R6 ;  /* 0x0000000607001387 */ /* 0x0003e80000100800 */
[----:B------:R-:W3:Y:S01]  /*2330*/  @P0 LDL R8, [R9] ;  /* 0x0000000009080983 */ /* 0x000ee20000100800 */
[----:B------:R-:W-:Y:S02]  /*2340*/  @P1 LOP3.LUT R49, R49, 0x1, RZ, 0xfc, !PT ;  /* 0x0000000131311812 */ /* 0x000fe400078efcff */
[----:B--2---:R-:W-:-:S13]  /*2350*/  ISETP.GE.AND P1, PT, R3, 0x1, PT ;  /* 0x000000010300780c */ /* 0x004fda0003f26270 */
[----:B0-----:R-:W-:-:S04]  /*2360*/  @P1 VIADD R5, R3, 0xffffffff ;  /* 0xffffffff03051836 */ /* 0x001fc80000000000 */
[----:B------:R-:W-:Y:S02]  /*2370*/  @P1 IMAD R5, R5, 0x4, R2 ;  /* 0x0000000405051824 */ /* 0x000fe400078e0202 */
[----:B---3--:R-:W-:-:S05]  /*2380*/  @P0 VIADD R8, R8, 0x1 ;  /* 0x0000000108080836 */ /* 0x008fca0000000000 */
[----:B------:R0:W-:Y:S04]  /*2390*/  @P0 STL [R9], R8 ;  /* 0x0000000809000387 */ /* 0x0001e80000100800 */
[----:B------:R-:W2:Y:S01]  /*23a0*/  @P1 LDL R4, [R5] ;  /* 0x0000000005041983 */ /* 0x000ea20000100800 */
[----:B------:R-:W-:-:S04]  /*23b0*/  LOP3.LUT R49, R49, 0xfffffffb, RZ, 0xc0, !PT ;  /* 0xfffffffb31317812 */ /* 0x000fc800078ec0ff */
[----:B------:R-:W-:Y:S02]  /*23c0*/  @P0 LOP3.LUT R49, R49, 0x4, RZ, 0xfc, !PT ;  /* 0x0000000431310812 */ /* 0x000fe400078efcff */
[----:B-----5:R-:W-:-:S13]  /*23d0*/  ISETP.GE.AND P0, PT, R26, 0x1, PT ;  /* 0x000000011a00780c */ /* 0x020fda0003f06270 */
        /* <DEDUP_REMOVED lines=19> */
[----:B------:R-:W-:Y:S04]  /*2510*/  @P1 STL [R9], R8 ;  /* 0x0000000809001387 */ /* 0x000fe80000100800 */
        /* <DEDUP_REMOVED lines=46> */
[----:B------:R-:W5:Y:S01]  /*2800*/  LDG.E R35, desc[UR36][R92.64+0xf0] ;  /* 0x0000f0245c237981 */ /* 0x000f62000c1e1900 */
[----:B------:R-:W-:-:S03]  /*2810*/  LOP3.LUT R91, R91, 0xfffffffe, RZ, 0xc0, !PT ;  /* 0xfffffffe5b5b7812 */ /* 0x000fc600078ec0ff */
        /* <DEDUP_REMOVED lines=38> */
[----:B0-----:R-:W-:-:S05]  /*2a80*/  @P1 IADD3 R9, PT, PT, R34, -0x1, RZ ;  /* 0xffffffff22091810 */ /* 0x001fca0007ffe0ff */
[----:B------:R-:W-:Y:S02]  /*2a90*/  @P1 IMAD R9, R9, 0x4, R2 ;  /* 0x0000000409091824 */ /* 0x000fe400078e0202 */
[----:B--2---:R-:W-:-:S05]  /*2aa0*/  @P0 VIADD R6, R6, 0x1 ;  /* 0x0000000106060836 */ /* 0x004fca0000000000 */
[----:B------:R0:W-:Y:S04]  /*2ab0*/  @P0 STL [R7], R6 ;  /* 0x0000000607000387 */ /* 0x0001e80000100800 */
[----:B------:R-:W2:Y:S01]  /*2ac0*/  @P1 LDL R8, [R9] ;  /* 0x0000000009081983 */ /* 0x000ea20000100800 */
[----:B------:R-:W-:Y:S02]  /*2ad0*/  @P0 LOP3.LUT R91, R91, 0x1, RZ, 0xfc, !PT ;  /* 0x000000015b5b0812 */ /* 0x000fe400078efcff */
[----:B------:R-:W-:-:S13]  /*2ae0*/  ISETP.GE.AND P0, PT, R35, 0x1, PT ;  /* 0x000000012300780c */ /* 0x000fda0003f06270 */
[----:B-1----:R-:W-:-:S05]  /*2af0*/  @P0 VIADD R5, R35, 0xffffffff ;  /* 0xffffffff23050836 */ /* 0x002fca0000000000 */
[----:B------:R-:W-:Y:S01]  /*2b00*/  @P0 LEA R5, R5, R2, 0x2 ;  /* 0x0000000205050211 */ /* 0x000fe200078e10ff */
[----:B--2---:R-:W-:-:S05]  /*2b10*/  @P1 VIADD R8, R8, 0x1 ;  /* 0x0000000108081836 */ /* 0x004fca0000000000 */
        /* <DEDUP_REMOVED lines=57> */
[----:B------:R-:W-:-:S05]  /*2eb0*/  @P1 IADD3 R7, PT, PT, R39, -0x1, RZ ;  /* 0xffffffff27071810 */ /* 0x000fca0007ffe0ff */
[----:B------:R-:W-:Y:S02]  /*2ec0*/  @P1 IMAD R7, R7, 0x4, R2 ;  /* 0x0000000407071824 */ /* 0x000fe400078e0202 */
[----:B--2---:R-:W-:-:S05]  /*2ed0*/  @P0 VIADD R5, R5, 0x1 ;  /* 0x0000000105050836 */ /* 0x004fca0000000000 */
[----:B------:R0:W-:Y:S04]  /*2ee0*/  @P0 STL [R4], R5 ;  /* 0x0000000504000387 */ /* 0x0001e80000100800 */
[----:B------:R-:W2:Y:S01]  /*2ef0*/  @P1 LDL R6, [R7] ;  /* 0x0000000007061983 */ /* 0x000ea20000100800 */
[----:B----4-:R-:W-:-:S13]  /*2f00*/  ISETP.GE.AND P0, PT, R14, 0x1, PT ;  /* 0x000000010e00780c */ /* 0x010fda0003f06270 */
[----:B------:R-:W-:-:S05]  /*2f10*/  @P0 VIADD R9, R14, 0xffffffff ;  /* 0xffffffff0e090836 */ /* 0x000fca0000000000 */
[----:B------:R-:W-:Y:S01]  /*2f20*/  @P0 LEA R9, R9, R2, 0x2 ;  /* 0x0000000209090211 */ /* 0x000fe200078e10ff */
[----:B--2---:R-:W-:-:S05]  /*2f30*/  @P1 VIADD R6, R6, 0x1 ;  /* 0x0000000106061836 */ /* 0x004fca0000000000 */
        /* <DEDUP_REMOVED lines=26> */
[----:B------:R-:W-:Y:S02]  /*30e0*/  @P0 LOP3.LUT R91, R91, 0x2, RZ, 0xfc, !PT ;  /* 0x000000025b5b0812 */ /* 0x000fe400078efcff */
[----:B------:R-:W-:-:S13]  /*30f0*/  ISETP.GE.AND P0, PT, R42, 0x1, PT ;  /* 0x000000012a00780c */ /* 0x000fda0003f06270 */
[----:B-1----:R-:W-:-:S05]  /*3100*/  @P0 IADD3 R5, PT, PT, R42, -0x1, RZ ;  /* 0xffffffff2a050810 */ /* 0x002fca0007ffe0ff */
[----:B------:R-:W-:Y:S02]  /*3110*/  @P0 IMAD R5, R5, 0x4, R2 ;  /* 0x0000000405050824 */ /* 0x000fe400078e0202 */
[----:B--2---:R-:W-:-:S05]  /*3120*/  @P1 VIADD R8, R8, 0x1 ;  /* 0x0000000108081836 */ /* 0x004fca0000000000 */
[----:B------:R-:W-:Y:S04]  /*3130*/  @P1 STL [R9], R8 ;  /* 0x0000000809001387 */ /* 0x000fe80000100800 */
[----:B------:R-:W2:Y:S01]  /*3140*/  @P0 LDL R4, [R5] ;  /* 0x0000000005040983 */ /* 0x000ea20000100800 */
[----:B------:R-:W-:-:S04]  /*3150*/  LOP3.LUT R91, R91, 0xfffffff7, RZ, 0xc0, !PT ;  /* 0xfffffff75b5b7812 */ /* 0x000fc800078ec0ff */
[----:B------:R-:W-:Y:S02]  /*3160*/  @P1 LOP3.LUT R91, R91, 0x8, RZ, 0xfc, !PT ;  /* 0x000000085b5b1812 */ /* 0x000fe400078efcff */
[----:B------:R-:W-:-:S13]  /*3170*/  ISETP.GE.AND P1, PT, R43, 0x1, PT ;  /* 0x000000012b00780c */ /* 0x000fda0003f26270 */
[----:B0-----:R-:W-:-:S05]  /*3180*/  @P1 VIADD R7, R43, 0xffffffff ;  /* 0xffffffff2b071836 */ /* 0x001fca0000000000 */
[----:B------:R-:W-:Y:S01]  /*3190*/  @P1 LEA R16, R7, R2, 0x2 ;  /* 0x0000000207101211 */ /* 0x000fe200078e10ff */
[----:B--2---:R-:W-:-:S05]  /*31a0*/  @P0 VIADD R4, R4, 0x1 ;  /* 0x0000000104040836 */ /* 0x004fca0000000000 */
        /* <DEDUP_REMOVED lines=28> */
[----:B------:R-:W3:Y:S04]  /*3370*/  LDG.E R46, desc[UR36][R92.64+0x124] ;  /* 0x000124245c2e7981 */ /* 0x000ee8000c1e1900 */
[----:B------:R-:W-:Y:S04]  /*3380*/  STL.64 [R1+0x148], RZ ;  /* 0x000148ff01007387 */ /* 0x000fe80000100a00 */
[----:B------:R-:W-:Y:S04]  /*3390*/  STL.64 [R1+0x150], RZ ;  /* 0x000150ff01007387 */ /* 0x000fe80000100a00 */
[----:B------:R-:W-:Y:S04]  /*33a0*/  STL.64 [R1+0x158], RZ ;  /* 0x000158ff01007387 */ /* 0x000fe80000100a00 */
[----:B------:R-:W-:Y:S04]  /*33b0*/  STL.64 [R1+0x160], RZ ;  /* 0x000160ff01007387 */ /* 0x000fe80000100a00 */
[----:B------:R-:W-:Y:S04]  /*33c0*/  STL [R1+0x144], RZ ;  /* 0x000144ff01007387 */ /* 0x000fe80000100800 */
[----:B------:R-:W4:Y:S04]  /*33d0*/  LDG.E R16, desc[UR36][R92.64+0x128] ;  /* 0x000128245c107981 */ /* 0x000f28000c1e1900 */
[----:B------:R-:W5:Y:S04]  /*33e0*/  LDG.E R17, desc[UR36][R92.64+0x12c] ;  /* 0x00012c245c117981 */ /* 0x000f68000c1e1900 */
[----:B------:R-:W5:Y:S01]  /*33f0*/  LDG.E R47, desc[UR36][R92.64+0x130] ;  /* 0x000130245c2f7981 */ /* 0x000f62000c1e1900 */
[----:B------:R-:W-:-:S03]  /*3400*/  LOP3.LUT R49, R49, 0xdfffffff, RZ, 0xc0, !PT ;  /* 0xdfffffff31317812 */ /* 0x000fc600078ec0ff */
[----:B------:R-:W5:Y:S04]  /*3410*/  LDG.E R48, desc[UR36][R92.64+0x134] ;  /* 0x000134245c307981 */ /* 0x000f68000c1e1900 */
[----:B------:R-:W5:Y:S04]  /*3420*/  LDG.E R50, desc[UR36][R92.64+0x13c] ;  /* 0x00013c245c327981 */ /* 0x000f68000c1e1900 */
[----:B------:R-:W5:Y:S01]  /*3430*/  LDG.E R51, desc[UR36][R92.64+0x140] ;  /* 0x000140245c337981 */ /* 0x000f62000c1e1900 */
[----:B--2---:R-:W-:-:S13]  /*3440*/  ISETP.GE.AND P0, PT, R45, 0x1, PT ;  /* 0x000000012d00780c */ /* 0x004fda0003f06270 */
[----:B------:R-:W-:-:S05]  /*3450*/  @P0 IADD3 R5, PT, PT, R45, -0x1, RZ ;  /* 0xffffffff2d050810 */ /* 0x000fca0007ffe0ff */
[----:B------:R-:W-:-:S05]  /*3460*/  @P0 IMAD R4, R5, 0x4, R2 ;  /* 0x0000000405040824 */ /* 0x000fca00078e0202 */
[----:B------:R-:W2:Y:S01]  /*3470*/  @P0 LDL R5, [R4] ;  /* 0x0000000004050983 */ /* 0x000ea20000100800 */
[----:B---3--:R-:W-:-:S13]  /*3480*/  ISETP.GE.AND P1, PT, R46, 0x1, PT ;  /* 0x000000012e00780c */ /* 0x008fda0003f26270 */
[----:B------:R-:W-:-:S04]  /*3490*/  @P1 VIADD R7, R46, 0xffffffff ;  /* 0xffffffff2e071836 */ /* 0x000fc80000000000 */
[----:B------:R-:W-:Y:S02]  /*34a0*/  @P1 IMAD R7, R7, 0x4, R2 ;  /* 0x0000000407071824 */ /* 0x000fe400078e0202 */
[----:B--2---:R-:W-:-:S05]  /*34b0*/  @P0 VIADD R5, R5, 0x1 ;  /* 0x0000000105050836 */ /* 0x004fca0000000000 */
[----:B------:R0:W-:Y:S04]  /*34c0*/  @P0 STL [R4], R5 ;  /* 0x0000000504000387 */ /* 0x0001e80000100800 */
[----:B------:R-:W2:Y:S01]  /*34d0*/  @P1 LDL R6, [R7] ;  /* 0x0000000007061983 */ /* 0x000ea20000100800 */
[----:B----4-:R-:W-:-:S13]  /*34e0*/  ISETP.GE.AND P3, PT, R16, 0x1, PT ;  /* 0x000000011000780c */ /* 0x010fda0003f66270 */
[----:B------:R-:W-:-:S05]  /*34f0*/  @P3 IADD3 R9, PT, PT, R16, -0x1, RZ ;  /* 0xffffffff10093810 */ /* 0x000fca0007ffe0ff */
[----:B------:R-:W-:Y:S02]  /*3500*/  @P3 IMAD R9, R9, 0x4, R2 ;  /* 0x0000000409093824 */ /* 0x000fe400078e0202 */
[----:B--2---:R-:W-:-:S05]  /*3510*/  @P1 VIADD R6, R6, 0x1 ;  /* 0x0000000106061836 */ /* 0x004fca0000000000 */
[----:B------:R1:W-:Y:S04]  /*3520*/  @P1 STL [R7], R6 ;  /* 0x0000000607001387 */ /* 0x0003e80000100800 */
[----:B------:R-:W2:Y:S01]  /*3530*/  @P3 LDL R8, [R9] ;  /* 0x0000000009083983 */ /* 0x000ea20000100800 */
[----:B-----5:R-:W-:-:S13]  /*3540*/  ISETP.GE.AND P2, PT, R17, 0x1, PT ;  /* 0x000000011100780c */ /* 0x020fda0003f46270 */
[----:B0-----:R-:W-:-:S05]  /*3550*/  @P2 VIADD R5, R17, 0xffffffff ;  /* 0xffffffff11052836 */ /* 0x001fca0000000000 */
[----:B------:R-:W-:Y:S01]  /*3560*/  @P2 LEA R5, R5, R2, 0x2 ;  /* 0x0000000205052211 */ /* 0x000fe200078e10ff */
[----:B--2---:R-:W-:-:S05]  /*3570*/  @P3 VIADD R8, R8, 0x1 ;  /* 0x0000000108083836 */ /* 0x004fca0000000000 */
[----:B------:R0:W-:Y:S04]  /*3580*/  @P3 STL [R9], R8 ;  /* 0x0000000809003387 */ /* 0x0001e80000100800 */
[----:B------:R-:W2:Y:S01]  /*3590*/  @P2 LDL R4, [R5] ;  /* 0x0000000005042983 */ /* 0x000ea20000100800 */
[----:B------:R-:W-:Y:S02]  /*35a0*/  @P3 LOP3.LUT R49, R49, 0x20000000, RZ, 0xfc, !PT ;  /* 0x2000000031313812 */ /* 0x000fe400078efcff */
        /* <DEDUP_REMOVED lines=8> */
[----:B------:R-:W-:Y:S02]  /*3630*/  LOP3.LUT R49, R49, 0xfdffffff, RZ, 0xc0, !PT ;  /* 0xfdffffff31317812 */ /* 0x000fe400078ec0ff */
[----:B------:R-:W-:Y:S02]  /*3640*/  ISETP.GE.AND P2, PT, R48, 0x1, PT ;  /* 0x000000013000780c */ /* 0x000fe40003f46270 */
[----:B------:R-:W-:-:S06]  /*3650*/  @P3 LOP3.LUT R49, R49, 0x2000000, RZ, 0xfc, !PT ;  /* 0x0200000031313812 */ /* 0x000fcc00078efcff */
[----:B------:R-:W3:Y:S05]  /*3660*/  LDG.E R49, desc[UR36][R92.64+0x138] ;  /* 0x000138245c317981 */ /* 0x000eea000c1e1900 */
[----:B------:R-:W-:-:S04]  /*3670*/  @P2 VIADD R11, R48, 0xffffffff ;  /* 0xffffffff300b2836 */ /* 0x000fc80000000000 */
[----:B------:R-:W-:Y:S01]  /*3680*/  @P2 IMAD R11, R11, 0x4, R2 ;  /* 0x000000040b0b2824 */ /* 0x000fe200078e0202 */
[----:B--2---:R-:W-:-:S05]  /*3690*/  @P3 IADD3 R6, PT, PT, R6, 0x1, RZ ;  /* 0x0000000106063810 */ /* 0x004fca0007ffe0ff */
[----:B------:R2:W-:Y:S04]  /*36a0*/  @P3 STL [R7], R6 ;  /* 0x0000000607003387 */ /* 0x0005e80000100800 */
[----:B0-----:R-:W4:Y:S01]  /*36b0*/  @P2 LDL R8, [R11] ;  /* 0x000000000b082983 */ /* 0x001f220000100800 */
[----:B---3--:R-:W-:-:S13]  /*36c0*/  ISETP.GE.AND P3, PT, R49, 0x1, PT ;  /* 0x000000013100780c */ /* 0x008fda0003f66270 */
[----:B-1----:R-:W-:-:S04]  /*36d0*/  @P3 VIADD R5, R49, 0xffffffff ;  /* 0xffffffff31053836 */ /* 0x002fc80000000000 */
[----:B------:R-:W-:Y:S02]  /*36e0*/  @P3 IMAD R5, R5, 0x4, R2 ;  /* 0x0000000405053824 */ /* 0x000fe400078e0202 */
[----:B----4-:R-:W-:-:S05]  /*36f0*/  @P2 VIADD R8, R8, 0x1 ;  /* 0x0000000108082836 */ /* 0x010fca0000000000 */
[----:B------:R-:W-:Y:S04]  /*3700*/  @P2 STL [R11], R8 ;  /* 0x000000080b002387 */ /* 0x000fe80000100800 */
[----:B------:R-:W3:Y:S01]  /*3710*/  @P3 LDL R4, [R5] ;  /* 0x0000000005043983 */ /* 0x000ee20000100800 */
[----:B------:R-:W-:-:S13]  /*3720*/  ISETP.GE.AND P4, PT, R50, 0x1, PT ;  /* 0x000000013200780c */ /* 0x000fda0003f86270 */
[----:B--2---:R-:W-:-:S05]  /*3730*/  @P4 IADD3 R7, PT, PT, R50, -0x1, RZ ;  /* 0xffffffff32074810 */ /* 0x004fca0007ffe0ff */
[----:B------:R-:W-:Y:S02]  /*3740*/  @P4 IMAD R7, R7, 0x4, R2 ;  /* 0x0000000407074824 */ /* 0x000fe400078e0202 */
[----:B---3--:R-:W-:-:S05]  /*3750*/  @P3 VIADD R4, R4, 0x1 ;  /* 0x0000000104043836 */ /* 0x008fca0000000000 */
[----:B------:R-:W-:Y:S04]  /*3760*/  @P3 STL [R5], R4 ;  /* 0x0000000405003387 */ /* 0x000fe80000100800 */
[----:B------:R-:W2:Y:S01]  /*3770*/  @P4 LDL R6, [R7] ;  /* 0x0000000007064983 */ /* 0x000ea20000100800 */
[----:B------:R-:W-:-:S13]  /*3780*/  ISETP.GE.AND P5, PT, R51, 0x1, PT ;  /* 0x000000013300780c */ /* 0x000fda0003fa6270 */
[----:B------:R-:W-:-:S05]  /*3790*/  @P5 VIADD R9, R51, 0xffffffff ;  /* 0xffffffff33095836 */ /* 0x000fca0000000000 */
[----:B------:R-:W-:Y:S01]  /*37a0*/  @P5 LEA R93, R9, R2, 0x2 ;  /* 0x00000002095d5211 */ /* 0x000fe200078e10ff */
[----:B--2---:R-:W-:-:S05]  /*37b0*/  @P4 VIADD R92, R6, 0x1 ;  /* 0x00000001065c4836 */ /* 0x004fca0000000000 */
[----:B------:R0:W-:Y:S04]  /*37c0*/  @P4 STL [R7], R92 ;  /* 0x0000005c07004387 */ /* 0x0001e80000100800 */
[----:B------:R-:W2:Y:S02]  /*37d0*/  @P5 LDL R6, [R93] ;  /* 0x000000005d065983 */ /* 0x000ea40000100800 */
[----:B--2---:R-:W-:-:S05]  /*37e0*/  @P5 VIADD R6, R6, 0x1 ;  /* 0x0000000106065836 */ /* 0x004fca0000000000 */
[----:B------:R1:W-:Y:S04]  /*37f0*/  @P5 STL [R93], R6 ;  /* 0x000000065d005387 */ /* 0x0003e80000100800 */
[----:B0-----:R-:W2:Y:S04]  /*3800*/  LDL R92, [R1+0x144] ;  /* 0x00014400015c7983 */ /* 0x001ea80000100800 */
[----:B------:R-:W2:Y:S04]  /*3810*/  LDL.64 R4, [R1+0x148] ;  /* 0x0001480001047983 */ /* 0x000ea80000100a00 */
[----:B-1----:R-:W3:Y:S04]  /*3820*/  LDL.64 R6, [R1+0x150] ;  /* 0x0001500001067983 */ /* 0x002ee80000100a00 */
[----:B------:R-:W4:Y:S04]  /*3830*/  LDL.64 R8, [R1+0x158] ;  /* 0x0001580001087983 */ /* 0x000f280000100a00 */
[----:B------:R-:W5:Y:S01]  /*3840*/  LDL.64 R10, [R1+0x160] ;  /* 0x00016000010a7983 */ /* 0x000f620000100a00 */
[----:B--2---:R-:W-:-:S04]  /*3850*/  VIMNMX3 R4, R92, R4, R5, !PT ;  /* 0x000000045c04720f */ /* 0x004fc80007800105 */
[----:B---3--:R-:W-:-:S04]  /*3860*/  VIMNMX3 R4, R4, R6, R7, !PT ;  /* 0x000000060404720f */ /* 0x008fc80007800107 */
[----:B----4-:R-:W-:-:S04]  /*3870*/  VIMNMX3 R4, R4, R8, R9, !PT ;  /* 0x000000080404720f */ /* 0x010fc80007800109 */
[----:B-----5:R-:W-:-:S04]  /*3880*/  VIMNMX3 R4, R4, R10, R11, !PT ;  /* 0x0000000a0404720f */ /* 0x020fc8000780010b */
[----:B------:R-:W-:-:S13]  /*3890*/  ISETP.GT.AND P6, PT, R4, 0x1, PT ;  /* 0x000000010400780c */ /* 0x000fda0003fc4270 */
[----:B------:R-:W-:Y:S05]  /*38a0*/  @P6 EXIT ;  /* 0x000000000000694d */ /* 0x000fea0003800000 */
[----:B------:R0:W-:Y:S01]  /*38b0*/  STL [R1+0x144], RZ ;  /* 0x000144ff01007387 */ /* 0x0001e20000100800 */
[----:B------:R-:W-:Y:S01]  /*38c0*/  ISETP.GT.AND P6, PT, R90, RZ, PT ;  /* 0x000000ff5a00720c */ /* 0x000fe20003fc4270 */
[----:B------:R-:W-:Y:S01]  /*38d0*/  BSSY.RECONVERGENT B0, `(.L_x_0) ;  /* 0x000000d000007945 */ /* 0x000fe20003800200 */
[----:B------:R-:W-:Y:S01]  /*38e0*/  LOP3.LUT R91, R91, 0xfffffbff, RZ, 0xc0, !PT ;  /* 0xfffffbff5b5b7812 */ /* 0x000fe200078ec0ff */
[----:B------:R0:W-:Y:S04]  /*38f0*/  STL.64 [R1+0x148], RZ ;  /* 0x000148ff01007387 */ /* 0x0001e80000100a00 */
[----:B------:R0:W-:Y:S04]  /*3900*/  STL.64 [R1+0x150], RZ ;  /* 0x000150ff01007387 */ /* 0x0001e80000100a00 */
[----:B------:R0:W-:Y:S02]  /*3910*/  STL.64 [R1+0x158], RZ ;  /* 0x000158ff01007387 */ /* 0x0001e40000100a00 */
[----:B------:R-:W-:-:S02]  /*3920*/  @P6 LOP3.LUT R91, R91, 0x400, RZ, 0xfc, !PT ;  /* 0x000004005b5b6812 */ /* 0x000fc400078efcff */
[----:B------:R0:W-:Y:S01]  /*3930*/  STL.64 [R1+0x160], RZ ;  /* 0x000160ff01007387 */ /* 0x0001e20000100a00 */
[----:B------:R-:W-:Y:S05]  /*3940*/  @!P6 BRA `(.L_x_1) ;  /* 0x000000000014e947 */ /* 0x000fea0003800000 */
[----:B------:R-:W-:-:S04]  /*3950*/  VIADD R5, R90, 0xffffffff ;  /* 0xffffffff5a057836 */ /* 0x000fc80000000000 */
[----:B------:R-:W-:-:S05]  /*3960*/  IMAD R5, R5, 0x4, R2 ;  /* 0x0000000405057824 */ /* 0x000fca00078e0202 */
[----:B------:R-:W2:Y:S02]  /*3970*/  LDL R4, [R5] ;  /* 0x0000000005047983 */ /* 0x000ea40000100800 */
[----:B--2---:R-:W-:-:S05]  /*3980*/  VIADD R4, R4, 0x1 ;  /* 0x0000000104047836 */ /* 0x004fca0000000000 */
[----:B------:R1:W-:Y:S02]  /*3990*/  STL [R5], R4 ;  /* 0x0000000405007387 */ /* 0x0003e40000100800 */
.L_x_1:
[----:B------:R-:W-:Y:S05]  /*39a0*/  BSYNC.RECONVERGENT B0 ;  /* 0x0000000000007941 */ /* 0x000fea0003800200 */
.L_x_0:
[----:B------:R-:W-:Y:S01]  /*39b0*/  ISETP.GE.AND P6, PT, R87, 0x1, PT ;  /* 0x000000015700780c */ /* 0x000fe20003fc6270 */
[----:B------:R-:W-:-:S12]  /*39c0*/  BSSY.RECONVERGENT B0, `(.L_x_2) ;  /* 0x0000007000007945 */ /* 0x000fd80003800200 */
[----:B------:R-:W-:Y:S05]  /*39d0*/  @!P6 BRA `(.L_x_3) ;  /* 0x000000000014e947 */ /* 0x000fea0003800000 */
[----:B-1----:R-:W-:-:S05]  /*39e0*/  IADD3 R5, PT, PT, R87, -0x1, RZ ;  /* 0xffffffff57057810 */ /* 0x002fca0007ffe0ff */
[----:B------:R-:W-:-:S05]  /*39f0*/  IMAD R5, R5, 0x4, R2 ;  /* 0x0000000405057824 */ /* 0x000fca00078e0202 */
[----:B------:R-:W2:Y:S02]  /*3a00*/  LDL R4, [R5] ;  /* 0x0000000005047983 */ /* 0x000ea40000100800 */
[----:B--2---:R-:W-:-:S05]  /*3a10*/  VIADD R4, R4, 0x1 ;  /* 0x0000000104047836 */ /* 0x004fca0000000000 */
[----:B------:R2:W-:Y:S02]  /*3a20*/  STL [R5], R4 ;  /* 0x0000000405007387 */ /* 0x0005e40000100800 */
.L_x_3:
[----:B------:R-:W-:Y:S05]  /*3a30*/  BSYNC.RECONVERGENT B0 ;  /* 0x0000000000007941 */ /* 0x000fea0003800200 */
.L_x_2:
[----:B------:R-:W-:Y:S01]  /*3a40*/  ISETP.GE.AND P6, PT, R84, 0x1, PT ;  /* 0x000000015400780c */ /* 0x000fe20003fc6270 */
[----:B------:R-:W-:-:S12]  /*3a50*/  BSSY.RECONVERGENT B0, `(.L_x_4) ;  /* 0x0000007000007945 */ /* 0x000fd80003800200 */
[----:B------:R-:W-:Y:S05]  /*3a60*/  @!P6 BRA `(.L_x_5) ;  /* 0x000000000014e947 */ /* 0x000fea0003800000 */
[----:B-12---:R-:W-:-:S04]  /*3a70*/  VIADD R5, R84, 0xffffffff ;  /* 0xffffffff54057836 */ /* 0x006fc80000000000 */
[----:B------:R-:W-:-:S05]  /*3a80*/  IMAD R5, R5, 0x4, R2 ;  /* 0x0000000405057824 */ /* 0x000fca00078e0202 */
[----:B------:R-:W2:Y:S02]  /*3a90*/  LDL R4, [R5] ;  /* 0x0000000005047983 */ /* 0x000ea40000100800 */
[----:B--2---:R-:W-:-:S05]  /*3aa0*/  IADD3 R4, PT, PT, R4, 0x1, RZ ;  /* 0x0000000104047810 */ /* 0x004fca0007ffe0ff */
[----:B------:R3:W-:Y:S02]  /*3ab0*/  STL [R5], R4 ;  /* 0x0000000405007387 */ /* 0x0007e40000100800 */
.L_x_5:
[----:B------:R-:W-:Y:S05]  /*3ac0*/  BSYNC.RECONVERGENT B0 ;  /* 0x0000000000007941 */ /* 0x000fea0003800200 */
.L_x_4:
[----:B------:R-:W-:Y:S01]  /*3ad0*/  ISETP.GE.AND P6, PT, R63, 0x1, PT ;  /* 0x000000013f00780c */ /* 0x000fe20003fc6270 */
[----:B------:R-:W-:-:S12]  /*3ae0*/  BSSY.RECONVERGENT B0, `(.L_x_6) ;  /* 0x0000007000007945 */ /* 0x000fd80003800200 */
[----:B------:R-:W-:Y:S05]  /*3af0*/  @!P6 BRA `(.L_x_7) ;  /* 0x000000000014e947 */ /* 0x000fea0003800000 */
[----:B-123--:R-:W-:-:S04]  /*3b00*/  VIADD R5, R63, 0xffffffff ;  /* 0xffffffff3f057836 */ /* 0x00efc80000000000 */
[----:B------:R-:W-:-:S05]  /*3b10*/  IMAD R5, R5, 0x4, R2 ;  /* 0x0000000405057824 */ /* 0x000fca00078e0202 */
[----:B------:R-:W2:Y:S02]  /*3b20*/  LDL R4, [R5] ;  /* 0x0000000005047983 */ /* 0x000ea40000100800 */
[----:B--2---:R-:W-:-:S05]  /*3b30*/  VIADD R4, R4, 0x1 ;  /* 0x0000000104047836 */ /* 0x004fca0000000000 */
[----:B------:R4:W-:Y:S02]  /*3b40*/  STL [R5], R4 ;  /* 0x0000000405007387 */ /* 0x0009e40000100800 */
.L_x_7:
[----:B------:R-:W-:Y:S05]  /*3b50*/  BSYNC.RECONVERGENT B0 ;  /* 0x0000000000007941 */ /* 0x000fea0003800200 */
.L_x_6:
[----:B------:R-:W-:Y:S01]  /*3b60*/  ISETP.GE.AND P6, PT, R60, 0x1, PT ;  /* 0x000000013c00780c */ /* 0x000fe20003fc6270 */
[----:B------:R-:W-:-:S12]  /*3b70*/  BSSY.RECONVERGENT B0, `(.L_x_8) ;  /* 0x0000007000007945 */ /* 0x000fd80003800200 */
[----:B------:R-:W-:Y:S05]  /*3b80*/  @!P6 BRA `(.L_x_9) ;  /* 0x000000000014e947 */ /* 0x000fea0003800000 */
[----:B-1234-:R-:W-:-:S05]  /*3b90*/  VIADD R5, R60, 0xffffffff ;  /* 0xffffffff3c057836 */ /* 0x01efca0000000000 */
[----:B------:R-:W-:-:S05]  /*3ba0*/  LEA R5, R5, R2, 0x2 ;  /* 0x0000000205057211 */ /* 0x000fca00078e10ff */
[----:B------:R-:W2:Y:S02]  /*3bb0*/  LDL R4, [R5] ;  /* 0x0000000005047983 */ /* 0x000ea40000100800 */
[----:B--2---:R-:W-:-:S05]  /*3bc0*/  VIADD R4, R4, 0x1 ;  /* 0x0000000104047836 */ /* 0x004fca0000000000 */
[----:B------:R1:W-:Y:S02]  /*3bd0*/  STL [R5], R4 ;  /* 0x0000000405007387 */ /* 0x0003e40000100800 */
.L_x_9:
[----:B------:R-:W-:Y:S05]  /*3be0*/  BSYNC.RECONVERGENT B0 ;  /* 0x0000000000007941 */ /* 0x000fea0003800200 */
.L_x_8:
[----:B------:R-:W-:Y:S01]  /*3bf0*/  ISETP.GE.AND P6, PT, R57, 0x1, PT ;  /* 0x000000013900780c */ /* 0x000fe20003fc6270 */
[----:B------:R-:W-:-:S12]  /*3c00*/  BSSY.RECONVERGENT B0, `(.L_x_10) ;  /* 0x0000007000007945 */ /* 0x000fd80003800200 */
[----:B------:R-:W-:Y:S05]  /*3c10*/  @!P6 BRA `(.L_x_11) ;  /* 0x000000000014e947 */ /* 0x000fea0003800000 */
[----:B-1234-:R-:W-:-:S04]  /*3c20*/  VIADD R5, R57, 0xffffffff ;  /* 0xffffffff39057836 */ /* 0x01efc80000000000 */
[----:B------:R-:W-:-:S05]  /*3c30*/  IMAD R5, R5, 0x4, R2 ;  /* 0x0000000405057824 */ /* 0x000fca00078e0202 */
[----:B------:R-:W2:Y:S02]  /*3c40*/  LDL R4, [R5] ;  /* 0x0000000005047983 */ /* 0x000ea40000100800 */
[----:B--2---:R-:W-:-:S05]  /*3c50*/  VIADD R4, R4, 0x1 ;  /* 0x0000000104047836 */ /* 0x004fca0000000000 */
[----:B------:R1:W-:Y:S02]  /*3c60*/  STL [R5], R4 ;  /* 0x0000000405007387 */ /* 0x0003e40000100800 */
.L_x_11:
[----:B------:R-:W-:Y:S05]  /*3c70*/  BSYNC.RECONVERGENT B0 ;  /* 0x0000000000007941 */ /* 0x000fea0003800200 */
.L_x_10:
[----:B------:R-:W-:Y:S01]  /*3c80*/  ISETP.GE.AND P6, PT, R31, 0x1, PT ;  /* 0x000000011f00780c */ /* 0x000fe20003fc6270 */
[----:B------:R-:W-:-:S12]  /*3c90*/  BSSY.RECONVERGENT B0, `(.L_x_12) ;  /* 0x0000007000007945 */ /* 0x000fd80003800200 */
[----:B------:R-:W-:Y:S05]  /*3ca0*/  @!P6 BRA `(.L_x_13) ;  /* 0x000000000014e947 */ /* 0x000fea0003800000 */
[----:B-1234-:R-:W-:-:S05]  /*3cb0*/  IADD3 R5, PT, PT, R31, -0x1, RZ ;  /* 0xffffffff1f057810 */ /* 0x01efca0007ffe0ff */
[----:B------:R-:W-:-:S05]  /*3cc0*/  IMAD R5, R5, 0x4, R2 ;  /* 0x0000000405057824 */ /* 0x000fca00078e0202 */
[----:B------:R-:W2:Y:S02]  /*3cd0*/  LDL R4, [R5] ;  /* 0x0000000005047983 */ /* 0x000ea40000100800 */
[----:B--2---:R-:W-:-:S05]  /*3ce0*/  VIADD R4, R4, 0x1 ;  /* 0x0000000104047836 */ /* 0x004fca0000000000 */
[----:B------:R1:W-:Y:S02]  /*3cf0*/  STL [R5], R4 ;  /* 0x0000000405007387 */ /* 0x0003e40000100800 */
.L_x_13:
[----:B------:R-:W-:Y:S05]  /*3d00*/  BSYNC.RECONVERGENT B0 ;  /* 0x0000000000007941 */ /* 0x000fea0003800200 */
.L_x_12:
[----:B------:R-:W-:Y:S01]  /*3d10*/  ISETP.GE.AND P6, PT, R38, 0x1, PT ;  /* 0x000000012600780c */ /* 0x000fe20003fc6270 */
[----:B------:R-:W-:-:S12]  /*3d20*/  BSSY.RECONVERGENT B0, `(.L_x_14) ;  /* 0x0000007000007945 */ /* 0x000fd80003800200 */
[----:B------:R-:W-:Y:S05]  /*3d30*/  @!P6 BRA `(.L_x_15) ;  /* 0x000000000014e947 */ /* 0x000fea0003800000 */
[----:B-1234-:R-:W-:-:S04]  /*3d40*/  VIADD R5, R38, 0xffffffff ;  /* 0xffffffff26057836 */ /* 0x01efc80000000000 */
[----:B------:R-:W-:-:S05]  /*3d50*/  IMAD R5, R5, 0x4, R2 ;  /* 0x0000000405057824 */ /* 0x000fca00078e0202 */
[----:B------:R-:W2:Y:S02]  /*3d60*/  LDL R4, [R5] ;  /* 0x0000000005047983 */ /* 0x000ea40000100800 */
[----:B--2---:R-:W-:-:S05]  /*3d70*/  IADD3 R4, PT, PT, R4, 0x1, RZ ;  /* 0x0000000104047810 */ /* 0x004fca0007ffe0ff */
[----:B------:R1:W-:Y:S02]  /*3d80*/  STL [R5], R4 ;  /* 0x0000000405007387 */ /* 0x0003e40000100800 */
.L_x_15:
[----:B------:R-:W-:Y:S05]  /*3d90*/  BSYNC.RECONVERGENT B0 ;  /* 0x0000000000007941 */ /* 0x000fea0003800200 */
.L_x_14:
[----:B------:R-:W-:Y:S04]  /*3da0*/  BSSY.RECONVERGENT B0, `(.L_x_16) ;  /* 0x0000007000007945 */ /* 0x000fe80003800200 */
[----:B------:R-:W-:Y:S05]  /*3db0*/  @!P0 BRA `(.L_x_17) ;  /* 0x0000000000148947 */ /* 0x000fea0003800000 */
[----:B-1234-:R-:W-:-:S04]  /*3dc0*/  VIADD R5, R45, 0xffffffff ;  /* 0xffffffff2d057836 */ /* 0x01efc80000000000 */
[----:B------:R-:W-:-:S05]  /*3dd0*/  IMAD R5, R5, 0x4, R2 ;  /* 0x0000000405057824 */ /* 0x000fca00078e0202 */
[----:B------:R-:W2:Y:S02]  /*3de0*/  LDL R4, [R5] ;  /* 0x0000000005047983 */ /* 0x000ea40000100800 */
[----:B--2---:R-:W-:-:S05]  /*3df0*/  VIADD R4, R4, 0x1 ;  /* 0x0000000104047836 */ /* 0x004fca0000000000 */
[----:B------:R1:W-:Y:S02]  /*3e00*/  STL [R5], R4 ;  /* 0x0000000405007387 */ /* 0x0003e40000100800 */
.L_x_17:
[----:B------:R-:W-:Y:S05]  /*3e10*/  BSYNC.RECONVERGENT B0 ;  /* 0x0000000000007941 */ /* 0x000fea0003800200 */
.L_x_16:
[----:B------:R-:W5:Y:S04]  /*3e20*/  LDL R91, [R1+0x144] ;  /* 0x00014400015b7983 */ /* 0x000f680000100800 */
[----:B-1234-:R-:W5:Y:S04]  /*3e30*/  LDL.64 R4, [R1+0x148] ;  /* 0x0001480001047983 */ /* 0x01ef680000100a00 */
[----:B------:R-:W2:Y:S04]  /*3e40*/  LDL.64 R6, [R1+0x150] ;  /* 0x0001500001067983 */ /* 0x000ea80000100a00 */
[----:B------:R-:W3:Y:S04]  /*3e50*/  LDL.64 R8, [R1+0x158] ;  /* 0x0001580001087983 */ /* 0x000ee80000100a00 */
[----:B------:R-:W4:Y:S01]  /*3e60*/  LDL.64 R10, [R1+0x160] ;  /* 0x00016000010a7983 */ /* 0x000f220000100a00 */
[----:B------:R-:W-:-:S02]  /*3e70*/  HFMA2 R93, -RZ, RZ, 0, 0 ;  /* 0x00000000ff5d7431 */ /* 0x000fc400000001ff */
[----:B------:R-:W-:Y:S01]  /*3e80*/  IMAD.MOV.U32 R92, RZ, RZ, R1 ;  /* 0x000000ffff5c7224 */ /* 0x000fe200078e0001 */
[----:B-----5:R-:W-:-:S04]  /*3e90*/  VIMNMX3 R4, R91, R4, R5, !PT ;  /* 0x000000045b04720f */ /* 0x020fc80007800105 */
[----:B--2---:R-:W-:-:S04]  /*3ea0*/  VIMNMX3 R4, R4, R6, R7, !PT ;  /* 0x000000060404720f */ /* 0x004fc80007800107 */
[----:B---3--:R-:W-:-:S04]  /*3eb0*/  VIMNMX3 R4, R4, R8, R9, !PT ;  /* 0x000000080404720f */ /* 0x008fc80007800109 */
[----:B----4-:R-:W-:-:S04]  /*3ec0*/  VIMNMX3 R4, R4, R10, R11, !PT ;  /* 0x0000000a0404720f */ /* 0x010fc8000780010b */
[----:B------:R-:W-:-:S13]  /*3ed0*/  ISETP.GT.AND P6, PT, R4, 0x1, PT ;  /* 0x000000010400780c */ /* 0x000fda0003fc4270 */
[----:B------:R-:W-:Y:S05]  /*3ee0*/  @P6 EXIT ;  /* 0x000000000000694d */ /* 0x000fea0003800000 */
[----:B------:R1:W-:Y:S01]  /*3ef0*/  STL [R1+0x144], RZ ;  /* 0x000144ff01007387 */ /* 0x0003e20000100800 */
[----:B------:R-:W-:Y:S01]  /*3f00*/  ISETP.GE.AND P6, PT, R89, 0x1, PT ;  /* 0x000000015900780c */ /* 0x000fe20003fc6270 */
[----:B------:R-:W-:Y:S02]  /*3f10*/  BSSY.RECONVERGENT B0, `(.L_x_18) ;  /* 0x000000b000007945 */ /* 0x000fe40003800200 */
[----:B------:R1:W-:Y:S04]  /*3f20*/  STL.64 [R1+0x148], RZ ;  /* 0x000148ff01007387 */ /* 0x0003e80000100a00 */
[----:B------:R1:W-:Y:S04]  /*3f30*/  STL.64 [R1+0x150], RZ ;  /* 0x000150ff01007387 */ /* 0x0003e80000100a00 */
[----:B------:R1:W-:Y:S04]  /*3f40*/  STL.64 [R1+0x158], RZ ;  /* 0x000158ff01007387 */ /* 0x0003e80000100a00 */
[----:B------:R1:W-:Y:S01]  /*3f50*/  STL.64 [R1+0x160], RZ ;  /* 0x000160ff01007387 */ /* 0x0003e20000100a00 */
[----:B------:R-:W-:Y:S05]  /*3f60*/  @!P6 BRA `(.L_x_19) ;  /* 0x000000000014e947 */ /* 0x000fea0003800000 */
[----:B------:R-:W-:-:S04]  /*3f70*/  VIADD R5, R89, 0xffffffff ;  /* 0xffffffff59057836 */ /* 0x000fc80000000000 */
[----:B------:R-:W-:-:S05]  /*3f80*/  IMAD R5, R5, 0x4, R2 ;  /* 0x0000000405057824 */ /* 0x000fca00078e0202 */
[----:B------:R-:W2:Y:S02]  /*3f90*/  LDL R4, [R5] ;  /* 0x0000000005047983 */ /* 0x000ea40000100800 */
[----:B--2---:R-:W-:-:S05]  /*3fa0*/  VIADD R4, R4, 0x1 ;  /* 0x0000000104047836 */ /* 0x004fca0000000000 */
[----:B------:R2:W-:Y:S02]  /*3fb0*/  STL [R5], R4 ;  /* 0x0000000405007387 */ /* 0x0005e40000100800 */
.L_x_19:
[----:B------:R-:W-:Y:S05]  /*3fc0*/  BSYNC.RECONVERGENT B0 ;  /* 0x0000000000007941 */ /* 0x000fea0003800200 */
.L_x_18:
[----:B------:R-:W-:Y:S01]  /*3fd0*/  ISETP.GE.AND P6, PT, R86, 0x1, PT ;  /* 0x000000015600780c */ /* 0x000fe20003fc6270 */
[----:B------:R-:W-:-:S12]  /*3fe0*/  BSSY.RECONVERGENT B0, `(.L_x_20) ;  /* 0x0000007000007945 */ /* 0x000fd80003800200 */
[----:B------:R-:W-:Y:S05]  /*3ff0*/  @!P6 BRA `(.L_x_21) ;  /* 0x000000000014e947 */ /* 0x000fea0003800000 */
[----:B--2---:R-:W-:-:S05]  /*4000*/  VIADD R5, R86, 0xffffffff ;  /* 0xffffffff56057836 */ /* 0x004fca0000000000 */
[----:B------:R-:W-:-:S05]  /*4010*/  LEA R5, R5, R2, 0x2 ;  /* 0x0000000205057211 */ /* 0x000fca00078e10ff */
[----:B------:R-:W2:Y:S02]  /*4020*/  LDL R4, [R5] ;  /* 0x0000000005047983 */ /* 0x000ea40000100800 */
[----:B--2---:R-:W-:-:S05]  /*4030*/  VIADD R4, R4, 0x1 ;  /* 0x0000000104047836 */ /* 0x004fca0000000000 */
[----:B------:R3:W-:Y:S02]  /*4040*/  STL [R5], R4 ;  /* 0x0000000405007387 */ /* 0x0007e40000100800 */
.L_x_21:
[----:B------:R-:W-:Y:S05]  /*4050*/  BSYNC.RECONVERGENT B0 ;  /* 0x0000000000007941 */ /* 0x000fea0003800200 */
.L_x_20:
[----:B------:R-:W-:Y:S01]  /*4060*/  ISETP.GE.AND P6, PT, R83, 0x1, PT ;  /* 0x000000015300780c */ /* 0x000fe20003fc6270 */
[----:B------:R-:W-:-:S12]  /*4070*/  BSSY.RECONVERGENT B0, `(.L_x_22) ;  /* 0x0000007000007945 */ /* 0x000fd80003800200 */
[----:B------:R-:W-:Y:S05]  /*4080*/  @!P6 BRA `(.L_x_23) ;  /* 0x000000000014e947 */ /* 0x000fea0003800000 */
[----:B--23--:R-:W-:-:S04]  /*4090*/  VIADD R5, R83, 0xffffffff ;  /* 0xffffffff53057836 */ /* 0x00cfc80000000000 */
[----:B------:R-:W-:-:S05]  /*40a0*/  IMAD R5, R5, 0x4, R2 ;  /* 0x0000000405057824 */ /* 0x000fca00078e0202 */
[----:B------:R-:W2:Y:S02]  /*40b0*/  LDL R4, [R5] ;  /* 0x0000000005047983 */ /* 0x000ea40000100800 */
[----:B--2---:R-:W-:-:S05]  /*40c0*/  VIADD R4, R4, 0x1 ;  /* 0x0000000104047836 */ /* 0x004fca0000000000 */
[----:B------:R4:W-:Y:S02]  /*40d0*/  STL [R5], R4 ;  /* 0x0000000405007387 */ /* 0x0009e40000100800 */
.L_x_23:
[----:B------:R-:W-:Y:S05]  /*40e0*/  BSYNC.RECONVERGENT B0 ;  /* 0x0000000000007941 */ /* 0x000fea0003800200 */
.L_x_22:
[----:B------:R-:W-:Y:S01]  /*40f0*/  ISETP.GE.AND P6, PT, R62, 0x1, PT ;  /* 0x000000013e00780c */ /* 0x000fe20003fc6270 */
[----:B------:R-:W-:-:S12]  /*4100*/  BSSY.RECONVERGENT B0, `(.L_x_24) ;  /* 0x0000007000007945 */ /* 0x000fd80003800200 */
[----:B------:R-:W-:Y:S05]  /*4110*/  @!P6 BRA `(.L_x_25) ;  /* 0x000000000014e947 */ /* 0x000fea0003800000 */
[----:B--234-:R-:W-:-:S05]  /*4120*/  IADD3 R5, PT, PT, R62, -0x1, RZ ;  /* 0xffffffff3e057810 */ /* 0x01cfca0007ffe0ff */
[----:B------:R-:W-:-:S05]  /*4130*/  IMAD R5, R5, 0x4, R2 ;  /* 0x0000000405057824 */ /* 0x000fca00078e0202 */
[----:B------:R-:W2:Y:S02]  /*4140*/  LDL R4, [R5] ;  /* 0x0000000005047983 */ /* 0x000ea40000100800 */
[----:B--2---:R-:W-:-:S05]  /*4150*/  VIADD R4, R4, 0x1 ;  /* 0x0000000104047836 */ /* 0x004fca0000000000 */
[----:B------:R2:W-:Y:S02]  /*4160*/  STL [R5], R4 ;  /* 0x0000000405007387 */ /* 0x0005e40000100800 */
.L_x_25:
[----:B------:R-:W-:Y:S05]  /*4170*/  BSYNC.RECONVERGENT B0 ;  /* 0x0000000000007941 */ /* 0x000fea0003800200 */
.L_x_24:
[----:B------:R-:W-:Y:S01]  /*4180*/  ISETP.GE.AND P6, PT, R59, 0x1, PT ;  /* 0x000000013b00780c */ /* 0x000fe20003fc6270 */
[----:B------:R-:W-:-:S12]  /*4190*/  BSSY.RECONVERGENT B0, `(.L_x_26) ;  /* 0x0000007000007945 */ /* 0x000fd80003800200 */
[----:B------:R-:W-:Y:S05]  /*41a0*/  @!P6 BRA `(.L_x_27) ;  /* 0x000000000014e947 */ /* 0x000fea0003800000 */
[----:B--234-:R-:W-:-:S04]  /*41b0*/  VIADD R5, R59, 0xffffffff ;  /* 0xffffffff3b057836 */ /* 0x01cfc80000000000 */
[----:B------:R-:W-:-:S05]  /*41c0*/  IMAD R5, R5, 0x4, R2 ;  /* 0x0000000405057824 */ /* 0x000fca00078e0202 */
[----:B------:R-:W2:Y:S02]  /*41d0*/  LDL R4, [R5] ;  /* 0x0000000005047983 */ /* 0x000ea40000100800 */
[----:B--2---:R-:W-:-:S05]  /*41e0*/  IADD3 R4, PT, PT, R4, 0x1, RZ ;  /* 0x0000000104047810 */ /* 0x004fca0007ffe0ff */
[----:B------:R2:W-:Y:S02]  /*41f0*/  STL [R5], R4 ;  /* 0x0000000405007387 */ /* 0x0005e40000100800 */
.L_x_27:
[----:B------:R-:W-:Y:S05]  /*4200*/  BSYNC.RECONVERGENT B0 ;  /* 0x0000000000007941 */ /* 0x000fea0003800200 */
.L_x_26:
[----:B------:R-:W-:Y:S01]  /*4210*/  ISETP.GE.AND P6, PT, R56, 0x1, PT ;  /* 0x000000013800780c */ /* 0x000fe20003fc6270 */
[----:B------:R-:W-:-:S12]  /*4220*/  BSSY.RECONVERGENT B0, `(.L_x_28) ;  /* 0x0000007000007945 */ /* 0x000fd80003800200 */
[----:B------:R-:W-:Y:S05]  /*4230*/  @!P6 BRA `(.L_x_29) ;  /* 0x000000000014e947 */ /* 0x000fea0003800000 */
[----:B--234-:R-:W-:-:S04]  /*4240*/  VIADD R5, R56, 0xffffffff ;  /* 0xffffffff38057836 */ /* 0x01cfc80000000000 */
[----:B------:R-:W-:-:S05]  /*4250*/  IMAD R5, R5, 0x4, R2 ;  /* 0x0000000405057824 */ /* 0x000fca00078e0202 */
[----:B------:R-:W2:Y:S02]  /*4260*/  LDL R4, [R5] ;  /* 0x0000000005047983 */ /* 0x000ea40000100800 */
[----:B--2---:R-:W-:-:S05]  /*4270*/  VIADD R4, R4, 0x1 ;  /* 0x0000000104047836 */ /* 0x004fca0000000000 */
[----:B------:R2:W-:Y:S02]  /*4280*/  STL [R5], R4 ;  /* 0x0000000405007387 */ /* 0x0005e40000100800 */
.L_x_29:
[----:B------:R-:W-:Y:S05]  /*4290*/  BSYNC.RECONVERGENT B0 ;  /* 0x0000000000007941 */ /* 0x000fea0003800200 */
.L_x_28:
[----:B------:R-:W-:Y:S01]  /*42a0*/  ISETP.GE.AND P6, PT, R32, 0x1, PT ;  /* 0x000000012000780c */ /* 0x000fe20003fc6270 */
[----:B------:R-:W-:-:S12]  /*42b0*/  BSSY.RECONVERGENT B0, `(.L_x_30) ;  /* 0x0000007000007945 */ /* 0x000fd80003800200 */
[----:B------:R-:W-:Y:S05]  /*42c0*/  @!P6 BRA `(.L_x_31) ;  /* 0x000000000014e947 */ /* 0x000fea0003800000 */
[----:B--234-:R-:W-:-:S05]  /*42d0*/  VIADD R5, R32, 0xffffffff ;  /* 0xffffffff20057836 */ /* 0x01cfca0000000000 */
[----:B------:R-:W-:-:S05]  /*42e0*/  LEA R5, R5, R2, 0x2 ;  /* 0x0000000205057211 */ /* 0x000fca00078e10ff */
[----:B------:R-:W2:Y:S02]  /*42f0*/  LDL R4, [R5] ;  /* 0x0000000005047983 */ /* 0x000ea40000100800 */
[----:B--2---:R-:W-:-:S05]  /*4300*/  VIADD R4, R4, 0x1 ;  /* 0x0000000104047836 */ /* 0x004fca0000000000 */
[----:B------:R2:W-:Y:S02]  /*4310*/  STL [R5], R4 ;  /* 0x0000000405007387 */ /* 0x0005e40000100800 */
.L_x_31:
[----:B------:R-:W-:Y:S05]  /*4320*/  BSYNC.RECONVERGENT B0 ;  /* 0x0000000000007941 */ /* 0x000fea0003800200 */
.L_x_30:
        /* <DEDUP_REMOVED lines=8> */
.L_x_33:
[----:B------:R-:W-:Y:S05]  /*43b0*/  BSYNC.RECONVERGENT B0 ;  /* 0x0000000000007941 */ /* 0x000fea0003800200 */
.L_x_32:
[----:B------:R-:W-:Y:S04]  /*43c0*/  BSSY.RECONVERGENT B0, `(.L_x_34) ;  /* 0x0000007000007945 */ /* 0x000fe80003800200 */
[----:B------:R-:W-:Y:S05]  /*43d0*/  @!P1 BRA `(.L_x_35) ;  /* 0x0000000000149947 */ /* 0x000fea0003800000 */
[----:B--234-:R-:W-:-:S05]  /*43e0*/  IADD3 R5, PT, PT, R46, -0x1, RZ ;  /* 0xffffffff2e057810 */ /* 0x01cfca0007ffe0ff */
[----:B------:R-:W-:-:S05]  /*43f0*/  IMAD R5, R5, 0x4, R2 ;  /* 0x0000000405057824 */ /* 0x000fca00078e0202 */
[----:B------:R-:W2:Y:S02]  /*4400*/  LDL R4, [R5] ;  /* 0x0000000005047983 */ /* 0x000ea40000100800 */
[----:B--2---:R-:W-:-:S05]  /*4410*/  VIADD R4, R4, 0x1 ;  /* 0x0000000104047836 */ /* 0x004fca0000000000 */
[----:B------:R2:W-:Y:S02]  /*4420*/  STL [R5], R4 ;  /* 0x0000000405007387 */ /* 0x0005e40000100800 */
.L_x_35:
[----:B------:R-:W-:Y:S05]  /*4430*/  BSYNC.RECONVERGENT B0 ;  /* 0x0000000000007941 */ /* 0x000fea0003800200 */
.L_x_34:
[----:B------:R-:W5:Y:S04]  /*4440*/  LDL R10, [R1+0x144] ;  /* 0x00014400010a7983 */ /* 0x000f680000100800 */
[----:B--234-:R-:W5:Y:S04]  /*4450*/  LDL.64 R4, [R1+0x148] ;  /* 0x0001480001047983 */ /* 0x01cf680000100a00 */
[----:B------:R-:W2:Y:S04]  /*4460*/  LDL.64 R6, [R1+0x158] ;  /* 0x0001580001067983 */ /* 0x000ea80000100a00 */
[----:B------:R-:W3:Y:S01]  /*4470*/  LDL.64 R8, [R1+0x160] ;  /* 0x0001600001087983 */ /* 0x000ee20000100a00 */
[----:B-----5:R-:W-:-:S03]  /*4480*/  VIMNMX3 R10, R10, R4, R5, !PT ;  /* 0x000000040a0a720f */ /* 0x020fc60007800105 */
[----:B------:R-:W4:Y:S02]  /*4490*/  LDL.64 R4, [R1+0x150] ;  /* 0x0001500001047983 */ /* 0x000f240000100a00 */
[----:B----4-:R-:W-:-:S04]  /*44a0*/  VIMNMX3 R4, R10, R4, R5, !PT ;  /* 0x000000040a04720f */ /* 0x010fc80007800105 */
[----:B--2---:R-:W-:-:S04]  /*44b0*/  VIMNMX3 R4, R4, R6, R7, !PT ;  /* 0x000000060404720f */ /* 0x004fc80007800107 */
[----:B---3--:R-:W-:-:S04]  /*44c0*/  VIMNMX3 R4, R4, R8, R9, !PT ;  /* 0x000000080404720f */ /* 0x008fc80007800109 */
        /* <DEDUP_REMOVED lines=12> */
[----:B------:R-:W3:Y:S02]  /*4590*/  LDL R4, [R5] ;  /* 0x0000000005047983 */ /* 0x000ee40000100800 */
[----:B---3--:R-:W-:-:S05]  /*45a0*/  IADD3 R4, PT, PT, R4, 0x1, RZ ;  /* 0x0000000104047810 */ /* 0x008fca0007ffe0ff */
[----:B------:R3:W-:Y:S02]  /*45b0*/  STL [R5], R4 ;  /* 0x0000000405007387 */ /* 0x0007e40000100800 */
.L_x_37:
[----:B------:R-:W-:Y:S05]  /*45c0*/  BSYNC.RECONVERGENT B0 ;  /* 0x0000000000007941 */ /* 0x000fea0003800200 */
.L_x_36:
[----:B------:R-:W-:Y:S01]  /*45d0*/  ISETP.GE.AND P6, PT, R85, 0x1, PT ;  /* 0x000000015500780c */ /* 0x000fe20003fc6270 */
[----:B------:R-:W-:-:S12]  /*45e0*/  BSSY.RECONVERGENT B0, `(.L_x_38) ;  /* 0x0000007000007945 */ /* 0x000fd80003800200 */
[----:B------:R-:W-:Y:S05]  /*45f0*/  @!P6 BRA `(.L_x_39) ;  /* 0x000000000014e947 */ /* 0x000fea0003800000 */
[----:B---3--:R-:W-:-:S04]  /*4600*/  VIADD R5, R85, 0xffffffff ;  /* 0xffffffff55057836 */ /* 0x008fc80000000000 */
[----:B------:R-:W-:-:S05]  /*4610*/  IMAD R5, R5, 0x4, R2 ;  /* 0x0000000405057824 */ /* 0x000fca00078e0202 */
[----:B------:R-:W3:Y:S02]  /*4620*/  LDL R4, [R5] ;  /* 0x0000000005047983 */ /* 0x000ee40000100800 */
[----:B---3--:R-:W-:-:S05]  /*4630*/  VIADD R4, R4, 0x1 ;  /* 0x0000000104047836 */ /* 0x008fca0000000000 */
[----:B------:R4:W-:Y:S02]  /*4640*/  STL [R5], R4 ;  /* 0x0000000405007387 */ /* 0x0009e40000100800 */
.L_x_39:
[----:B------:R-:W-:Y:S05]  /*4650*/  BSYNC.RECONVERGENT B0 ;  /* 0x0000000000007941 */ /* 0x000fea0003800200 */
.L_x_38:
[----:B------:R-:W-:Y:S01]  /*4660*/  ISETP.GE.AND P6, PT, R82, 0x1, PT ;  /* 0x000000015200780c */ /* 0x000fe20003fc6270 */
[----:B------:R-:W-:-:S12]  /*4670*/  BSSY.RECONVERGENT B0, `(.L_x_40) ;  /* 0x0000007000007945 */ /* 0x000fd80003800200 */
[----:B------:R-:W-:Y:S05]  /*4680*/  @!P6 BRA `(.L_x_41) ;  /* 0x000000000014e947 */ /* 0x000fea0003800000 */
[----:B---34-:R-:W-:-:S05]  /*4690*/  VIADD R5, R82, 0xffffffff ;  /* 0xffffffff52057836 */ /* 0x018fca0000000000 */
[----:B------:R-:W-:-:S05]  /*46a0*/  LEA R5, R5, R2, 0x2 ;  /* 0x0000000205057211 */ /* 0x000fca00078e10ff */
[----:B------:R-:W3:Y:S02]  /*46b0*/  LDL R4, [R5] ;  /* 0x0000000005047983 */ /* 0x000ee40000100800 */
[----:B---3--:R-:W-:-:S05]  /*46c0*/  VIADD R4, R4, 0x1 ;  /* 0x0000000104047836 */ /* 0x008fca0000000000 */
[----:B------:R3:W-:Y:S02]  /*46d0*/  STL [R5], R4 ;  /* 0x0000000405007387 */ /* 0x0007e40000100800 */
.L_x_41:
[----:B------:R-:W-:Y:S05]  /*46e0*/  BSYNC.RECONVERGENT B0 ;  /* 0x0000000000007941 */ /* 0x000fea0003800200 */
.L_x_40:
[----:B------:R-:W-:Y:S01]  /*46f0*/  ISETP.GE.AND P6, PT, R61, 0x1, PT ;  /* 0x000000013d00780c */ /* 0x000fe20003fc6270 */
[----:B------:R-:W-:-:S12]  /*4700*/  BSSY.RECONVERGENT B0, `(.L_x_42) ;  /* 0x0000007000007945 */ /* 0x000fd80003800200 */
[----:B------:R-:W-:Y:S05]  /*4710*/  @!P6 BRA `(.L_x_43) ;  /* 0x000000000014e947 */ /* 0x000fea0003800000 */
[----:B---34-:R-:W-:-:S04]  /*4720*/  VIADD R5, R61, 0xffffffff ;  /* 0xffffffff3d057836 */ /* 0x018fc80000000000 */
[----:B------:R-:W-:-:S05]  /*4730*/  IMAD R5, R5, 0x4, R2 ;  /* 0x0000000405057824 */ /* 0x000fca00078e0202 */
[----:B------:R-:W3:Y:S02]  /*4740*/  LDL R4, [R5] ;  /* 0x0000000005047983 */ /* 0x000ee40000100800 */
[----:B---3--:R-:W-:-:S05]  /*4750*/  VIADD R4, R4, 0x1 ;  /* 0x0000000104047836 */ /* 0x008fca0000000000 */
[----:B------:R3:W-:Y:S02]  /*4760*/  STL [R5], R4 ;  /* 0x0000000405007387 */ /* 0x0007e40000100800 */
.L_x_43:
[----:B------:R-:W-:Y:S05]  /*4770*/  BSYNC.RECONVERGENT B0 ;  /* 0x0000000000007941 */ /* 0x000fea0003800200 */
.L_x_42:
[----:B------:R-:W-:Y:S01]  /*4780*/  ISETP.GE.AND P6, PT, R58, 0x1, PT ;  /* 0x000000013a00780c */ /* 0x000fe20003fc6270 */
[----:B------:R-:W-:-:S12]  /*4790*/  BSSY.RECONVERGENT B0, `(.L_x_44) ;  /* 0x0000007000007945 */ /* 0x000fd80003800200 */
[----:B------:R-:W-:Y:S05]  /*47a0*/  @!P6 BRA `(.L_x_45) ;  /* 0x000000000014e947 */ /* 0x000fea0003800000 */
[----:B---34-:R-:W-:-:S05]  /*47b0*/  IADD3 R5, PT, PT, R58, -0x1, RZ ;  /* 0xffffffff3a057810 */ /* 0x018fca0007ffe0ff */
[----:B------:R-:W-:-:S05]  /*47c0*/  IMAD R5, R5, 0x4, R2 ;  /* 0x0000000405057824 */ /* 0x000fca00078e0202 */
[----:B------:R-:W3:Y:S02]  /*47d0*/  LDL R4, [R5] ;  /* 0x0000000005047983 */ /* 0x000ee40000100800 */
[----:B---3--:R-:W-:-:S05]  /*47e0*/  VIADD R4, R4, 0x1 ;  /* 0x0000000104047836 */ /* 0x008fca0000000000 */
[----:B------:R3:W-:Y:S02]  /*47f0*/  STL [R5], R4 ;  /* 0x0000000405007387 */ /* 0x0007e40000100800 */
.L_x_45:
[----:B------:R-:W-:Y:S05]  /*4800*/  BSYNC.RECONVERGENT B0 ;  /* 0x0000000000007941 */ /* 0x000fea0003800200 */
.L_x_44:
[----:B------:R-:W-:Y:S01]  /*4810*/  ISETP.GE.AND P6, PT, R55, 0x1, PT ;  /* 0x000000013700780c */ /* 0x000fe20003fc6270 */
[----:B------:R-:W-:-:S12]  /*4820*/  BSSY.RECONVERGENT B0, `(.L_x_46) ;  /* 0x0000007000007945 */ /* 0x000fd80003800200 */
[----:B------:R-:W-:Y:S05]  /*4830*/  @!P6 BRA `(.L_x_47) ;  /* 0x000000000014e947 */ /* 0x000fea0003800000 */
[----:B---34-:R-:W-:-:S04]  /*4840*/  VIADD R5, R55, 0xffffffff ;  /* 0xffffffff37057836 */ /* 0x018fc80000000000 */
[----:B------:R-:W-:-:S05]  /*4850*/  IMAD R5, R5, 0x4, R2 ;  /* 0x0000000405057824 */ /* 0x000fca00078e0202 */
[----:B------:R-:W3:Y:S02]  /*4860*/  LDL R4, [R5] ;  /* 0x0000000005047983 */ /* 0x000ee40000100800 */
[----:B---3--:R-:W-:-:S05]  /*4870*/  IADD3 R4, PT, PT, R4, 0x1, RZ ;  /* 0x0000000104047810 */ /* 0x008fca0007ffe0ff */
[----:B------:R3:W-:Y:S02]  /*4880*/  STL [R5], R4 ;  /* 0x0000000405007387 */ /* 0x0007e40000100800 */
.L_x_47:
[----:B------:R-:W-:Y:S05]  /*4890*/  BSYNC.RECONVERGENT B0 ;  /* 0x0000000000007941 */ /* 0x000fea0003800200 */
.L_x_46:
        /* <DEDUP_REMOVED lines=8> */
.L_x_49:
[----:B------:R-:W-:Y:S05]  /*4920*/  BSYNC.RECONVERGENT B0 ;  /* 0x0000000000007941 */ /* 0x000fea0003800200 */
.L_x_48:
        /* <DEDUP_REMOVED lines=8> */
.L_x_51:
[----:B------:R-:W-:Y:S05]  /*49b0*/  BSYNC.RECONVERGENT B0 ;  /* 0x0000000000007941 */ /* 0x000fea0003800200 */
.L_x_50:
        /* <DEDUP_REMOVED lines=8> */
.L_x_53:
[----:B------:R-:W-:Y:S05]  /*4a40*/  BSYNC.RECONVERGENT B0 ;  /* 0x0000000000007941 */ /* 0x000fea0003800200 */
.L_x_52:
[----:B------:R-:W5:Y:S04]  /*4a50*/  LDL R10, [R1+0x144] ;  /* 0x00014400010a7983 */ /* 0x000f680000100800 */
[----:B---34-:R-:W5:Y:S04]  /*4a60*/  LDL.64 R4, [R1+0x148] ;  /* 0x0001480001047983 */ /* 0x018f680000100a00 */
[----:B------:R-:W3:Y:S04]  /*4a70*/  LDL.64 R6, [R1+0x158] ;  /* 0x0001580001067983 */ /* 0x000ee80000100a00 */
[----:B------:R-:W4:Y:S01]  /*4a80*/  LDL.64 R8, [R1+0x160] ;  /* 0x0001600001087983 */ /* 0x000f220000100a00 */
[----:B-----5:R-:W-:-:S03]  /*4a90*/  VIMNMX3 R10, R10, R4, R5, !PT ;  /* 0x000000040a0a720f */ /* 0x020fc60007800105 */
[----:B------:R-:W5:Y:S02]  /*4aa0*/  LDL.64 R4, [R1+0x150] ;  /* 0x0001500001047983 */ /* 0x000f640000100a00 */
[----:B-----5:R-:W-:-:S04]  /*4ab0*/  VIMNMX3 R4, R10, R4, R5, !PT ;  /* 0x000000040a04720f */ /* 0x020fc80007800105 */
        /* <DEDUP_REMOVED lines=12> */
[----:B------:R-:W-:-:S05]  /*4b80*/  IADD3 R5, PT, PT, R81, -0x1, RZ ;  /* 0xffffffff51057810 */ /* 0x000fca0007ffe0ff */
[----:B------:R-:W-:-:S05]  /*4b90*/  IMAD R5, R5, 0x4, R2 ;  /* 0x0000000405057824 */ /* 0x000fca00078e0202 */
[----:B------:R-:W4:Y:S02]  /*4ba0*/  LDL R4, [R5] ;  /* 0x0000000005047983 */ /* 0x000f240000100800 */
[----:B----4-:R-:W-:-:S05]  /*4bb0*/  VIADD R4, R4, 0x1 ;  /* 0x0000000104047836 */ /* 0x010fca0000000000 */
[----:B------:R4:W-:Y:S02]  /*4bc0*/  STL [R5], R4 ;  /* 0x0000000405007387 */ /* 0x0009e40000100800 */
.L_x_55:
[----:B------:R-:W-:Y:S05]  /*4bd0*/  BSYNC.RECONVERGENT B0 ;  /* 0x0000000000007941 */ /* 0x000fea0003800200 */
.L_x_54:
[----:B------:R-:W-:Y:S01]  /*4be0*/  ISETP.GE.AND P6, PT, R78, 0x1, PT ;  /* 0x000000014e00780c */ /* 0x000fe20003fc6270 */
[----:B------:R-:W-:-:S12]  /*4bf0*/  BSSY.RECONVERGENT B0, `(.L_x_56) ;  /* 0x0000007000007945 */ /* 0x000fd80003800200 */
[----:B------:R-:W-:Y:S05]  /*4c00*/  @!P6 BRA `(.L_x_57) ;  /* 0x000000000014e947 */ /* 0x000fea0003800000 */
[----:B----4-:R-:W-:-:S04]  /*4c10*/  VIADD R5, R78, 0xffffffff ;  /* 0xffffffff4e057836 */ /* 0x010fc80000000000 */
[----:B------:R-:W-:-:S05]  /*4c20*/  IMAD R5, R5, 0x4, R2 ;  /* 0x0000000405057824 */ /* 0x000fca00078e0202 */
[----:B------:R-:W4:Y:S02]  /*4c30*/  LDL R4, [R5] ;  /* 0x0000000005047983 */ /* 0x000f240000100800 */
[----:B----4-:R-:W-:-:S05]  /*4c40*/  IADD3 R4, PT, PT, R4, 0x1, RZ ;  /* 0x0000000104047810 */ /* 0x010fca0007ffe0ff */
[----:B------:R4:W-:Y:S02]  /*4c50*/  STL [R5], R4 ;  /* 0x0000000405007387 */ /* 0x0009e40000100800 */
.L_x_57:
[----:B------:R-:W-:Y:S05]  /*4c60*/  BSYNC.RECONVERGENT B0 ;  /* 0x0000000000007941 */ /* 0x000fea0003800200 */
.L_x_56:
[----:B------:R-:W-:Y:S01]  /*4c70*/  ISETP.GE.AND P6, PT, R74, 0x1, PT ;  /* 0x000000014a00780c */ /* 0x000fe20003fc6270 */
[----:B------:R-:W-:-:S12]  /*4c80*/  BSSY.RECONVERGENT B0, `(.L_x_58) ;  /* 0x0000007000007945 */ /* 0x000fd80003800200 */
[----:B------:R-:W-:Y:S05]  /*4c90*/  @!P6 BRA `(.L_x_59) ;  /* 0x000000000014e947 */ /* 0x000fea0003800000 */
[----:B----4-:R-:W-:-:S04]  /*4ca0*/  VIADD R5, R74, 0xffffffff ;  /* 0xffffffff4a057836 */ /* 0x010fc80000000000 */
[----:B------:R-:W-:-:S05]  /*4cb0*/  IMAD R5, R5, 0x4, R2 ;  /* 0x0000000405057824 */ /* 0x000fca00078e0202 */
[----:B------:R-:W4:Y:S02]  /*4cc0*/  LDL R4, [R5] ;  /* 0x0000000005047983 */ /* 0x000f240000100800 */
[----:B----4-:R-:W-:-:S05]  /*4cd0*/  VIADD R4, R4, 0x1 ;  /* 0x0000000104047836 */ /* 0x010fca0000000000 */
[----:B------:R4:W-:Y:S02]  /*4ce0*/  STL [R5], R4 ;  /* 0x0000000405007387 */ /* 0x0009e40000100800 */
.L_x_59:
[----:B------:R-:W-:Y:S05]  /*4cf0*/  BSYNC.RECONVERGENT B0 ;  /* 0x0000000000007941 */ /* 0x000fea0003800200 */
.L_x_58:
[----:B------:R-:W-:Y:S01]  /*4d00*/  ISETP.GE.AND P6, PT, R54, 0x1, PT ;  /* 0x000000013600780c */ /* 0x000fe20003fc6270 */
[----:B------:R-:W-:-:S12]  /*4d10*/  BSSY.RECONVERGENT B0, `(.L_x_60) ;  /* 0x0000007000007945 */ /* 0x000fd80003800200 */
[----:B------:R-:W-:Y:S05]  /*4d20*/  @!P6 BRA `(.L_x_61) ;  /* 0x000000000014e947 */ /* 0x000fea0003800000 */
[----:B----4-:R-:W-:-:S05]  /*4d30*/  VIADD R5, R54, 0xffffffff ;  /* 0xffffffff36057836 */ /* 0x010fca0000000000 */
[----:B------:R-:W-:-:S05]  /*4d40*/  LEA R5, R5, R2, 0x2 ;  /* 0x0000000205057211 */ /* 0x000fca00078e10ff */
[----:B------:R-:W4:Y:S02]  /*4d50*/  LDL R4, [R5] ;  /* 0x0000000005047983 */ /* 0x000f240000100800 */
[----:B----4-:R-:W-:-:S05]  /*4d60*/  VIADD R4, R4, 0x1 ;  /* 0x0000000104047836 */ /* 0x010fca0000000000 */
[----:B------:R4:W-:Y:S02]  /*4d70*/  STL [R5], R4 ;  /* 0x0000000405007387 */ /* 0x0009e40000100800 */
.L_x_61:
[----:B------:R-:W-:Y:S05]  /*4d80*/  BSYNC.RECONVERGENT B0 ;  /* 0x0000000000007941 */ /* 0x000fea0003800200 */
.L_x_60:
        /* <DEDUP_REMOVED lines=8> */
.L_x_63:
[----:B------:R-:W-:Y:S05]  /*4e10*/  BSYNC.RECONVERGENT B0 ;  /* 0x0000000000007941 */ /* 0x000fea0003800200 */
.L_x_62:
[----:B------:R-:W-:Y:S01]  /*4e20*/  ISETP.GE.AND P6, PT, R3, 0x1, PT ;  /* 0x000000010300780c */ /* 0x000fe20003fc6270 */
[----:B------:R-:W-:-:S12]  /*4e30*/  BSSY.RECONVERGENT B0, `(.L_x_64) ;  /* 0x0000007000007945 */ /* 0x000fd80003800200 */
[----:B------:R-:W-:Y:S05]  /*4e40*/  @!P6 BRA `(.L_x_65) ;  /* 0x000000000014e947 */ /* 0x000fea0003800000 */
[----:B----4-:R-:W-:-:S05]  /*4e50*/  IADD3 R5, PT, PT, R3, -0x1, RZ ;  /* 0xffffffff03057810 */ /* 0x010fca0007ffe0ff */
[----:B------:R-:W-:-:S05]  /*4e60*/  IMAD R5, R5, 0x4, R2 ;  /* 0x0000000405057824 */ /* 0x000fca00078e0202 */
[----:B------:R-:W4:Y:S02]  /*4e70*/  LDL R4, [R5] ;  /* 0x0000000005047983 */ /* 0x000f240000100800 */
[----:B----4-:R-:W-:-:S05]  /*4e80*/  VIADD R4, R4, 0x1 ;  /* 0x0000000104047836 */ /* 0x010fca0000000000 */
[----:B------:R4:W-:Y:S02]  /*4e90*/  STL [R5], R4 ;  /* 0x0000000405007387 */ /* 0x0009e40000100800 */
.L_x_65:
[----:B------:R-:W-:Y:S05]  /*4ea0*/  BSYNC.RECONVERGENT B0 ;  /* 0x0000000000007941 */ /* 0x000fea0003800200 */
.L_x_64:
        /* <DEDUP_REMOVED lines=8> */
.L_x_67:
[----:B------:R-:W-:Y:S05]  /*4f30*/  BSYNC.RECONVERGENT B0 ;  /* 0x0000000000007941 */ /* 0x000fea0003800200 */
.L_x_66:
        /* <DEDUP_REMOVED lines=8> */
.L_x_69:
[----:B------:R-:W-:Y:S05]  /*4fc0*/  BSYNC.RECONVERGENT B0 ;  /* 0x0000000000007941 */ /* 0x000fea0003800200 */
.L_x_68:
        /* <DEDUP_REMOVED lines=8> */
.L_x_71:
[----:B------:R-:W-:Y:S05]  /*5050*/  BSYNC.RECONVERGENT B0 ;  /* 0x0000000000007941 */ /* 0x000fea0003800200 */
.L_x_70:
[----:B------:R-:W5:Y:S04]  /*5060*/  LDL R10, [R1+0x144] ;  /* 0x00014400010a7983 */ /* 0x000f680000100800 */
[----:B----4-:R-:W5:Y:S04]  /*5070*/  LDL.64 R4, [R1+0x148] ;  /* 0x0001480001047983 */ /* 0x010f680000100a00 */
[----:B------:R-:W4:Y:S04]  /*5080*/  LDL.64 R6, [R1+0x158] ;  /* 0x0001580001067983 */ /* 0x000f280000100a00 */
[----:B------:R-:W2:Y:S01]  /*5090*/  LDL.64 R8, [R1+0x160] ;  /* 0x0001600001087983 */ /* 0x000ea20000100a00 */
[----:B-----5:R-:W-:-:S03]  /*50a0*/  VIMNMX3 R10, R10, R4, R5, !PT ;  /* 0x000000040a0a720f */ /* 0x020fc60007800105 */
[----:B------:R-:W5:Y:S02]  /*50b0*/  LDL.64 R4, [R1+0x150] ;  /* 0x0001500001047983 */ /* 0x000f640000100a00 */
[----:B-----5:R-:W-:-:S04]  /*50c0*/  VIMNMX3 R4, R10, R4, R5, !PT ;  /* 0x000000040a04720f */ /* 0x020fc80007800105 */
[----:B----4-:R-:W-:-:S04]  /*50d0*/  VIMNMX3 R4, R4, R6, R7, !PT ;  /* 0x000000060404720f */ /* 0x010fc80007800107 */
[----:B--2---:R-:W-:-:S04]  /*50e0*/  VIMNMX3 R4, R4, R8, R9, !PT ;  /* 0x000000080404720f */ /* 0x004fc80007800109 */
        /* <DEDUP_REMOVED lines=12> */
[----:B------:R-:W4:Y:S02]  /*51b0*/  LDL R4, [R5] ;  /* 0x0000000005047983 */ /* 0x000f240000100800 */
[----:B----4-:R-:W-:-:S05]  /*51c0*/  VIADD R4, R4, 0x1 ;  /* 0x0000000104047836 */ /* 0x010fca0000000000 */
[----:B------:R4:W-:Y:S02]  /*51d0*/  STL [R5], R4 ;  /* 0x0000000405007387 */ /* 0x0009e40000100800 */
.L_x_73:
[----:B------:R-:W-:Y:S05]  /*51e0*/  BSYNC.RECONVERGENT B0 ;  /* 0x0000000000007941 */ /* 0x000fea0003800200 */
.L_x_72:
        /* <DEDUP_REMOVED lines=8> */
.L_x_75:
[----:B------:R-:W-:Y:S05]  /*5270*/  BSYNC.RECONVERGENT B0 ;  /* 0x0000000000007941 */ /* 0x000fea0003800200 */
.L_x_74:
        /* <DEDUP_REMOVED lines=8> */
.L_x_77:
[----:B------:R-:W-:Y:S05]  /*5300*/  BSYNC.RECONVERGENT B0 ;  /* 0x0000000000007941 */ /* 0x000fea0003800200 */
.L_x_76:
        /* <DEDUP_REMOVED lines=8> */
.L_x_79:
[----:B------:R-:W-:Y:S05]  /*5390*/  BSYNC.RECONVERGENT B0 ;  /* 0x0000000000007941 */ /* 0x000fea0003800200 */
.L_x_78:
        /* <DEDUP_REMOVED lines=8> */
.L_x_81:
[----:B------:R-:W-:Y:S05]  /*5420*/  BSYNC.RECONVERGENT B0 ;  /* 0x0000000000007941 */ /* 0x000fea0003800200 */
.L_x_80:
        /* <DEDUP_REMOVED lines=8> */
.L_x_83:
[----:B------:R-:W-:Y:S05]  /*54b0*/  BSYNC.RECONVERGENT B0 ;  /* 0x0000000000007941 */ /* 0x000fea0003800200 */
.L_x_82:
        /* <DEDUP_REMOVED lines=8> */
.L_x_85:
[----:B------:R-:W-:Y:S05]  /*5540*/  BSYNC.RECONVERGENT B0 ;  /* 0x0000000000007941 */ /* 0x000fea0003800200 */
.L_x_84:
        /* <DEDUP_REMOVED lines=8> */
.L_x_87:
[----:B------:R-:W-:Y:S05]  /*55d0*/  BSYNC.RECONVERGENT B0 ;  /* 0x0000000000007941 */ /* 0x000fea0003800200 */
.L_x_86:
        /* <DEDUP_REMOVED lines=8> */
.L_x_89:
[----:B------:R-:W-:Y:S05]  /*5660*/  BSYNC.RECONVERGENT B0 ;  /* 0x0000000000007941 */ /* 0x000fea0003800200 */
.L_x_88:
        /* <DEDUP_REMOVED lines=19> */
[----:B------:R-:W-:-:S05]  /*57a0*/  VIADD R5, R79, 0xffffffff ;  /* 0xffffffff4f057836 */ /* 0x000fca0000000000 */
[----:B------:R-:W-:-:S05]  /*57b0*/  LEA R5, R5, R2, 0x2 ;  /* 0x0000000205057211 */ /* 0x000fca00078e10ff */
[----:B------:R-:W4:Y:S02]  /*57c0*/  LDL R4, [R5] ;  /* 0x0000000005047983 */ /* 0x000f240000100800 */
[----:B----4-:R-:W-:-:S05]  /*57d0*/  VIADD R4, R4, 0x1 ;  /* 0x0000000104047836 */ /* 0x010fca0000000000 */
[----:B------:R4:W-:Y:S02]  /*57e0*/  STL [R5], R4 ;  /* 0x0000000405007387 */ /* 0x0009e40000100800 */
.L_x_91:
[----:B------:R-:W-:Y:S05]  /*57f0*/  BSYNC.RECONVERGENT B0 ;  /* 0x0000000000007941 */ /* 0x000fea0003800200 */
.L_x_90:
        /* <DEDUP_REMOVED lines=8> */
.L_x_93:
[----:B------:R-:W-:Y:S05]  /*5880*/  BSYNC.RECONVERGENT B0 ;  /* 0x0000000000007941 */ /* 0x000fea0003800200 */
.L_x_92:
        /* <DEDUP_REMOVED lines=8> */
.L_x_95:
[----:B------:R-:W-:Y:S05]  /*5910*/  BSYNC.RECONVERGENT B0 ;  /* 0x0000000000007941 */ /* 0x000fea0003800200 */
.L_x_94:
        /* <DEDUP_REMOVED lines=8> */
.L_x_97:
[----:B------:R-:W-:Y:S05]  /*59a0*/  BSYNC.RECONVERGENT B0 ;  /* 0x0000000000007941 */ /* 0x000fea0003800200 */
.L_x_96:
        /* <DEDUP_REMOVED lines=8> */
.L_x_99:
[----:B------:R-:W-:Y:S05]  /*5a30*/  BSYNC.RECONVERGENT B0 ;  /* 0x0000000000007941 */ /* 0x000fea0003800200 */
.L_x_98:
        /* <DEDUP_REMOVED lines=8> */
.L_x_101:
[----:B------:R-:W-:Y:S05]  /*5ac0*/  BSYNC.RECONVERGENT B0 ;  /* 0x0000000000007941 */ /* 0x000fea0003800200 */
.L_x_100:
        /* <DEDUP_REMOVED lines=8> */
.L_x_103:
[----:B------:R-:W-:Y:S05]  /*5b50*/  BSYNC.RECONVERGENT B0 ;  /* 0x0000000000007941 */ /* 0x000fea0003800200 */
.L_x_102:
        /* <DEDUP_REMOVED lines=8> */
.L_x_105:
[----:B------:R-:W-:Y:S05]  /*5be0*/  BSYNC.RECONVERGENT B0 ;  /* 0x0000000000007941 */ /* 0x000fea0003800200 */
.L_x_104:
[----:B------:R-:W-:Y:S04]  /*5bf0*/  BSSY.RECONVERGENT B0, `(.L_x_106) ;  /* 0x0000007000007945 */ /* 0x000fe80003800200 */
[----:B------:R-:W-:Y:S05]  /*5c00*/  @!P2 BRA `(.L_x_107) ;  /* 0x000000000014a947 */ /* 0x000fea0003800000 */
[----:B----4-:R-:W-:-:S04]  /*5c10*/  VIADD R5, R48, 0xffffffff ;  /* 0xffffffff30057836 */ /* 0x010fc80000000000 */
[----:B------:R-:W-:-:S05]  /*5c20*/  IMAD R5, R5, 0x4, R2 ;  /* 0x0000000405057824 */ /* 0x000fca00078e0202 */
[----:B------:R-:W4:Y:S02]  /*5c30*/  LDL R4, [R5] ;  /* 0x0000000005047983 */ /* 0x000f240000100800 */
[----:B----4-:R-:W-:-:S05]  /*5c40*/  IADD3 R4, PT, PT, R4, 0x1, RZ ;  /* 0x0000000104047810 */ /* 0x010fca0007ffe0ff */
[----:B------:R4:W-:Y:S02]  /*5c50*/  STL [R5], R4 ;  /* 0x0000000405007387 */ /* 0x0009e40000100800 */
.L_x_107:
[----:B------:R-:W-:Y:S05]  /*5c60*/  BSYNC.RECONVERGENT B0 ;  /* 0x0000000000007941 */ /* 0x000fea0003800200 */
.L_x_106:
        /* <DEDUP_REMOVED lines=19> */
[----:B------:R-:W-:-:S05]  /*5da0*/  IMAD R4, R75, 0x4, R2 ;  /* 0x000000044b047824 */ /* 0x000fca00078e0202 */
[----:B------:R-:W4:Y:S02]  /*5db0*/  LDL R5, [R4+-0x4] ;  /* 0xfffffc0004057983 */ /* 0x000f240000100800 */
[----:B----4-:R-:W-:-:S05]  /*5dc0*/  VIADD R5, R5, 0x1 ;  /* 0x0000000105057836 */ /* 0x010fca0000000000 */
[----:B------:R4:W-:Y:S02]  /*5dd0*/  STL [R4+-0x4], R5 ;  /* 0xfffffc0504007387 */ /* 0x0009e40000100800 */
.L_x_109:
[----:B------:R-:W-:Y:S05]  /*5de0*/  BSYNC.RECONVERGENT B0 ;  /* 0x0000000000007941 */ /* 0x000fea0003800200 */
.L_x_108:
        /* <DEDUP_REMOVED lines=8> */
.L_x_111:
[----:B------:R-:W-:Y:S05]  /*5e70*/  BSYNC.RECONVERGENT B0 ;  /* 0x0000000000007941 */ /* 0x000fea0003800200 */
.L_x_110:
        /* <DEDUP_REMOVED lines=8> */
.L_x_113:
[----:B------:R-:W-:Y:S05]  /*5f00*/  BSYNC.RECONVERGENT B0 ;  /* 0x0000000000007941 */ /* 0x000fea0003800200 */
.L_x_112:
        /* <DEDUP_REMOVED lines=8> */
.L_x_115:
[----:B------:R-:W-:Y:S05]  /*5f90*/  BSYNC.RECONVERGENT B0 ;  /* 0x0000000000007941 */ /* 0x000fea0003800200 */
.L_x_114:
        /* <DEDUP_REMOVED lines=8> */
.L_x_117:
[----:B------:R-:W-:Y:S05]  /*6020*/  BSYNC.RECONVERGENT B0 ;  /* 0x0000000000007941 */ /* 0x000fea0003800200 */
.L_x_116:
        /* <DEDUP_REMOVED lines=8> */
.L_x_119:
[----:B------:R-:W-:Y:S05]  /*60b0*/  BSYNC.RECONVERGENT B0 ;  /* 0x0000000000007941 */ /* 0x000fea0003800200 */
.L_x_118:
        /* <DEDUP_REMOVED lines=8> */
.L_x_121:
[----:B------:R-:W-:Y:S05]  /*6140*/  BSYNC.RECONVERGENT B0 ;  /* 0x0000000000007941 */ /* 0x000fea0003800200 */
.L_x_120:
        /* <DEDUP_REMOVED lines=8> */
.L_x_123:
[----:B------:R-:W-:Y:S05]  /*61d0*/  BSYNC.RECONVERGENT B0 ;  /* 0x0000000000007941 */ /* 0x000fea0003800200 */
.L_x_122:
[----:B------:R-:W-:Y:S04]  /*61e0*/  BSSY.RECONVERGENT B0, `(.L_x_124) ;  /* 0x0000007000007945 */ /* 0x000fe80003800200 */
[----:B------:R-:W-:Y:S05]  /*61f0*/  @!P3 BRA `(.L_x_125) ;  /* 0x000000000014b947 */ /* 0x000fea0003800000 */
[----:B----4-:R-:W-:-:S05]  /*6200*/  VIADD R5, R49, 0xffffffff ;  /* 0xffffffff31057836 */ /* 0x010fca0000000000 */
[----:B------:R-:W-:-:S05]  /*6210*/  LEA R5, R5, R2, 0x2 ;  /* 0x0000000205057211 */ /* 0x000fca00078e10ff */
[----:B------:R-:W4:Y:S02]  /*6220*/  LDL R4, [R5] ;  /* 0x0000000005047983 */ /* 0x000f240000100800 */
[----:B----4-:R-:W-:-:S05]  /*6230*/  VIADD R4, R4, 0x1 ;  /* 0x0000000104047836 */ /* 0x010fca0000000000 */
[----:B------:R4:W-:Y:S02]  /*6240*/  STL [R5], R4 ;  /* 0x0000000405007387 */ /* 0x0009e40000100800 */
.L_x_125:
[----:B------:R-:W-:Y:S05]  /*6250*/  BSYNC.RECONVERGENT B0 ;  /* 0x0000000000007941 */ /* 0x000fea0003800200 */
.L_x_124:
        /* <DEDUP_REMOVED lines=23> */
.L_x_127:
[----:B------:R-:W-:Y:S05]  /*63d0*/  BSYNC.RECONVERGENT B0 ;  /* 0x0000000000007941 */ /* 0x000fea0003800200 */
.L_x_126:
[----:B------:R-:W-:Y:S01]  /*63e0*/  ISETP.GE.AND P6, PT, R69, 0x1, PT ;  /* 0x000000014500780c */ /* 0x000fe20003fc6270 */
[----:B------:R-:W-:-:S12]  /*63f0*/  BSSY.RECONVERGENT B0, `(.L_x_128) ;  /* 0x0000006000007945 */ /* 0x000fd80003800200 */
[----:B------:R-:W-:Y:S05]  /*6400*/  @!P6 BRA `(.L_x_129) ;  /* 0x000000000010e947 */ /* 0x000fea0003800000 */
[----:B----4-:R-:W-:-:S05]  /*6410*/  IMAD R4, R69, 0x4, R2 ;  /* 0x0000000445047824 */ /* 0x010fca00078e0202 */
[----:B------:R-:W4:Y:S02]  /*6420*/  LDL R5, [R4+-0x4] ;  /* 0xfffffc0004057983 */ /* 0x000f240000100800 */
[----:B----4-:R-:W-:-:S05]  /*6430*/  IADD3 R5, PT, PT, R5, 0x1, RZ ;  /* 0x0000000105057810 */ /* 0x010fca0007ffe0ff */
[----:B------:R4:W-:Y:S02]  /*6440*/  STL [R4+-0x4], R5 ;  /* 0xfffffc0504007387 */ /* 0x0009e40000100800 */
.L_x_129:
[----:B------:R-:W-:Y:S05]  /*6450*/  BSYNC.RECONVERGENT B0 ;  /* 0x0000000000007941 */ /* 0x000fea0003800200 */
.L_x_128:
        /* <DEDUP_REMOVED lines=8> */
.L_x_131:
[----:B------:R-:W-:Y:S05]  /*64e0*/  BSYNC.RECONVERGENT B0 ;  /* 0x0000000000007941 */ /* 0x000fea0003800200 */
.L_x_130:
        /* <DEDUP_REMOVED lines=8> */
.L_x_133:
[----:B------:R-:W-:Y:S05]  /*6570*/  BSYNC.RECONVERGENT B0 ;  /* 0x0000000000007941 */ /* 0x000fea0003800200 */
.L_x_132:
        /* <DEDUP_REMOVED lines=8> */
.L_x_135:
[----:B------:R-:W-:Y:S05]  /*6600*/  BSYNC.RECONVERGENT B0 ;  /* 0x0000000000007941 */ /* 0x000fea0003800200 */
.L_x_134:
        /* <DEDUP_REMOVED lines=8> */
.L_x_137:
[----:B------:R-:W-:Y:S05]  /*6690*/  BSYNC.RECONVERGENT B0 ;  /* 0x0000000000007941 */ /* 0x000fea0003800200 */
.L_x_136:
        /* <DEDUP_REMOVED lines=8> */
.L_x_139:
[----:B------:R-:W-:Y:S05]  /*6720*/  BSYNC.RECONVERGENT B0 ;  /* 0x0000000000007941 */ /* 0x000fea0003800200 */
.L_x_138:
        /* <DEDUP_REMOVED lines=8> */
.L_x_141:
[----:B------:R-:W-:Y:S05]  /*67b0*/  BSYNC.RECONVERGENT B0 ;  /* 0x0000000000007941 */ /* 0x000fea0003800200 */
.L_x_140:
[----:B------:R-:W-:Y:S04]  /*67c0*/  BSSY.RECONVERGENT B0, `(.L_x_142) ;  /* 0x0000007000007945 */ /* 0x000fe80003800200 */
[----:B------:R-:W-:Y:S05]  /*67d0*/  @!P4 BRA `(.L_x_143) ;  /* 0x000000000014c947 */ /* 0x000fea0003800000 */
[----:B----4-:R-:W-:-:S05]  /*67e0*/  VIADD R5, R50, 0xffffffff ;  /* 0xffffffff32057836 */ /* 0x010fca0000000000 */
[----:B------:R-:W-:-:S05]  /*67f0*/  LEA R5, R5, R2, 0x2 ;  /* 0x0000000205057211 */ /* 0x000fca00078e10ff */
[----:B------:R-:W4:Y:S02]  /*6800*/  LDL R4, [R5] ;  /* 0x0000000005047983 */ /* 0x000f240000100800 */
[----:B----4-:R-:W-:-:S05]  /*6810*/  VIADD R4, R4, 0x1 ;  /* 0x0000000104047836 */ /* 0x010fca0000000000 */
[----:B------:R4:W-:Y:S02]  /*6820*/  STL [R5], R4 ;  /* 0x0000000405007387 */ /* 0x0009e40000100800 */
.L_x_143:
[----:B------:R-:W-:Y:S05]  /*6830*/  BSYNC.RECONVERGENT B0 ;  /* 0x0000000000007941 */ /* 0x000fea0003800200 */
.L_x_142:
        /* <DEDUP_REMOVED lines=23> */
.L_x_145:
[----:B------:R-:W-:Y:S05]  /*69b0*/  BSYNC.RECONVERGENT B0 ;  /* 0x0000000000007941 */ /* 0x000fea0003800200 */
.L_x_144:
[----:B------:R-:W-:Y:S01]  /*69c0*/  ISETP.GE.AND P6, PT, R67, 0x1, PT ;  /* 0x000000014300780c */ /* 0x000fe20003fc6270 */
[----:B------:R-:W-:-:S12]  /*69d0*/  BSSY.RECONVERGENT B0, `(.L_x_146) ;  /* 0x0000006000007945 */ /* 0x000fd80003800200 */
[----:B------:R-:W-:Y:S05]  /*69e0*/  @!P6 BRA `(.L_x_147) ;  /* 0x000000000010e947 */ /* 0x000fea0003800000 */
[----:B----4-:R-:W-:-:S05]  /*69f0*/  IMAD R4, R67, 0x4, R2 ;  /* 0x0000000443047824 */ /* 0x010fca00078e0202 */
[----:B------:R-:W4:Y:S02]  /*6a00*/  LDL R5, [R4+-0x4] ;  /* 0xfffffc0004057983 */ /* 0x000f240000100800 */
[----:B----4-:R-:W-:-:S05]  /*6a10*/  IADD3 R5, PT, PT, R5, 0x1, RZ ;  /* 0x0000000105057810 */ /* 0x010fca0007ffe0ff */
[----:B------:R4:W-:Y:S02]  /*6a20*/  STL [R4+-0x4], R5 ;  /* 0xfffffc0504007387 */ /* 0x0009e40000100800 */
.L_x_147:
[----:B------:R-:W-:Y:S05]  /*6a30*/  BSYNC.RECONVERGENT B0 ;  /* 0x0000000000007941 */ /* 0x000fea0003800200 */
.L_x_146:
[----:B------:R-:W-:Y:S01]  /*6a40*/  ISETP.GE.AND P6, PT, R65, 0x1, PT ;  /* 0x000000014100780c */ /* 0x000fe20003fc6270 */
[----:B------:R-:W-:-:S12]  /*6a50*/  BSSY.RECONVERGENT B0, `(.L_x_148) ;  /* 0x0000006000007945 */ /* 0x000fd80003800200 */
[----:B------:R-:W-:Y:S05]  /*6a60*/  @!P6 BRA `(.L_x_149) ;  /* 0x000000000010e947 */ /* 0x000fea0003800000 */
[----:B----4-:R-:W-:-:S05]  /*6a70*/  IMAD R4, R65, 0x4, R2 ;  /* 0x0000000441047824 */ /* 0x010fca00078e0202 */
[----:B------:R-:W4:Y:S02]  /*6a80*/  LDL R5, [R4+-0x4] ;  /* 0xfffffc0004057983 */ /* 0x000f240000100800 */
[----:B----4-:R-:W-:-:S05]  /*6a90*/  VIADD R5, R5, 0x1 ;  /* 0x0000000105057836 */ /* 0x010fca0000000000 */
[----:B------:R4:W-:Y:S02]  /*6aa0*/  STL [R4+-0x4], R5 ;  /* 0xfffffc0504007387 */ /* 0x0009e40000100800 */
.L_x_149:
[----:B------:R-:W-:Y:S05]  /*6ab0*/  BSYNC.RECONVERGENT B0 ;  /* 0x0000000000007941 */ /* 0x000fea0003800200 */
.L_x_148:
        /* <DEDUP_REMOVED lines=8> */
.L_x_151:
[----:B------:R-:W-:Y:S05]  /*6b40*/  BSYNC.RECONVERGENT B0 ;  /* 0x0000000000007941 */ /* 0x000fea0003800200 */
.L_x_150:
        /* <DEDUP_REMOVED lines=8> */
.L_x_153:
[----:B------:R-:W-:Y:S05]  /*6bd0*/  BSYNC.RECONVERGENT B0 ;  /* 0x0000000000007941 */ /* 0x000fea0003800200 */
.L_x_152:
        /* <DEDUP_REMOVED lines=8> */
.L_x_155:
[----:B------:R-:W-:Y:S05]  /*6c60*/  BSYNC.RECONVERGENT B0 ;  /* 0x0000000000007941 */ /* 0x000fea0003800200 */
.L_x_154:
        /* <DEDUP_REMOVED lines=8> */
.L_x_157:
[----:B------:R-:W-:Y:S05]  /*6cf0*/  BSYNC.RECONVERGENT B0 ;  /* 0x0000000000007941 */ /* 0x000fea0003800200 */
.L_x_156:
        /* <DEDUP_REMOVED lines=8> */
.L_x_159:
[----:B------:R-:W-:Y:S05]  /*6d80*/  BSYNC.RECONVERGENT B0 ;  /* 0x0000000000007941 */ /* 0x000fea0003800200 */
.L_x_158:
[----:B------:R-:W-:Y:S04]  /*6d90*/  BSSY.RECONVERGENT B0, `(.L_x_160) ;  /* 0x0000007000007945 */ /* 0x000fe80003800200 */
[----:B------:R-:W-:Y:S05]  /*6da0*/  @!P5 BRA `(.L_x_161) ;  /* 0x000000000014d947 */ /* 0x000fea0003800000 */
[----:B----4-:R-:W-:-:S04]  /*6db0*/  VIADD R5, R51, 0xffffffff ;  /* 0xffffffff33057836 */ /* 0x010fc80000000000 */
[----:B------:R-:W-:-:S05]  /*6dc0*/  IMAD R5, R5, 0x4, R2 ;  /* 0x0000000405057824 */ /* 0x000fca00078e0202 */
[----:B------:R-:W4:Y:S02]  /*6dd0*/  LDL R4, [R5] ;  /* 0x0000000005047983 */ /* 0x000f240000100800 */
[----:B----4-:R-:W-:-:S05]  /*6de0*/  IADD3 R4, PT, PT, R4, 0x1, RZ ;  /* 0x0000000104047810 */ /* 0x010fca0007ffe0ff */
[----:B------:R4:W-:Y:S02]  /*6df0*/  STL [R5], R4 ;  /* 0x0000000405007387 */ /* 0x0009e40000100800 */
.L_x_161:
[----:B------:R-:W-:Y:S05]  /*6e00*/  BSYNC.RECONVERGENT B0 ;  /* 0x0000000000007941 */ /* 0x000fea0003800200 */
.L_x_160:
        /* <DEDUP_REMOVED lines=12> */
[----:B------:R-:W-:Y:S01]  /*6ed0*/  ISETP.GT.AND P6, PT, R90, RZ, PT ;  /* 0x000000ff5a00720c */ /* 0x000fe20003fc4270 */
        /* <DEDUP_REMOVED lines=11> */
.L_x_163:
[----:B------:R-:W-:Y:S05]  /*6f90*/  BSYNC.RECONVERGENT B0 ;  /* 0x0000000000007941 */ /* 0x000fea0003800200 */
.L_x_162:
[----:B------:R-:W-:Y:S01]  /*6fa0*/  ISETP.GE.AND P6, PT, R89, 0x1, PT ;  /* 0x000000015900780c */ /* 0x000fe20003fc6270 */
[----:B------:R-:W-:-:S12]  /*6fb0*/  BSSY.RECONVERGENT B0, `(.L_x_164) ;  /* 0x0000007000007945 */ /* 0x000fd80003800200 */
[----:B------:R-:W-:Y:S05]  /*6fc0*/  @!P6 BRA `(.L_x_165) ;  /* 0x000000000014e947 */ /* 0x000fea0003800000 */
[----:B------:R-:W-:-:S05]  /*6fd0*/  VIADD R89, R89, 0xffffffff ;  /* 0xffffffff59597836 */ /* 0x000fca0000000000 */
[----:B------:R-:W-:-:S05]  /*6fe0*/  LEA R89, R89, R2, 0x2 ;  /* 0x0000000259597211 */ /* 0x000fca00078e10ff */
[----:B----4-:R-:W4:Y:S02]  /*6ff0*/  LDL R4, [R89] ;  /* 0x0000000059047983 */ /* 0x010f240000100800 */
[----:B----4-:R-:W-:-:S05]  /*7000*/  VIADD R4, R4, 0x1 ;  /* 0x0000000104047836 */ /* 0x010fca0000000000 */
[----:B------:R4:W-:Y:S02]  /*7010*/  STL [R89], R4 ;  /* 0x0000000459007387 */ /* 0x0009e40000100800 */
.L_x_165:
[----:B------:R-:W-:Y:S05]  /*7020*/  BSYNC.RECONVERGENT B0 ;  /* 0x0000000000007941 */ /* 0x000fea0003800200 */
.L_x_164:
        /* <DEDUP_REMOVED lines=8> */
.L_x_167:
[----:B------:R-:W-:Y:S05]  /*70b0*/  BSYNC.RECONVERGENT B0 ;  /* 0x0000000000007941 */ /* 0x000fea0003800200 */
.L_x_166:
[----:B------:R-:W-:Y:S01]  /*70c0*/  ISETP.GE.AND P6, PT, R87, 0x1, PT ;  /* 0x000000015700780c */ /* 0x000fe20003fc6270 */
[----:B------:R-:W-:-:S12]  /*70d0*/  BSSY.RECONVERGENT B0, `(.L_x_168) ;  /* 0x0000007000007945 */ /* 0x000fd80003800200 */
[----:B------:R-:W-:Y:S05]  /*70e0*/  @!P6 BRA `(.L_x_169) ;  /* 0x000000000014e947 */ /* 0x000fea0003800000 */
[----:B------:R-:W-:-:S05]  /*70f0*/  IADD3 R87, PT, PT, R87, -0x1, RZ ;  /* 0xffffffff57577810 */ /* 0x000fca0007ffe0ff */
[----:B------:R-:W-:-:S05]  /*7100*/  IMAD R87, R87, 0x4, R2 ;  /* 0x0000000457577824 */ /* 0x000fca00078e0202 */
[----:B----4-:R-:W4:Y:S02]  /*7110*/  LDL R4, [R87] ;  /* 0x0000000057047983 */ /* 0x010f240000100800 */
[----:B----4-:R-:W-:-:S05]  /*7120*/  VIADD R4, R4, 0x1 ;  /* 0x0000000104047836 */ /* 0x010fca0000000000 */
[----:B------:R4:W-:Y:S02]  /*7130*/  STL [R87], R4 ;  /* 0x0000000457007387 */ /* 0x0009e40000100800 */
.L_x_169:
[----:B------:R-:W-:Y:S05]  /*7140*/  BSYNC.RECONVERGENT B0 ;  /* 0x0000000000007941 */ /* 0x000fea0003800200 */
.L_x_168:
        /* <DEDUP_REMOVED lines=8> */
.L_x_171:
[----:B------:R-:W-:Y:S05]  /*71d0*/  BSYNC.RECONVERGENT B0 ;  /* 0x0000000000007941 */ /* 0x000fea0003800200 */
.L_x_170:
[----:B------:R-:W-:Y:S01]  /*71e0*/  ISETP.GE.AND P6, PT, R85, 0x1, PT ;  /* 0x000000015500780c */ /* 0x000fe20003fc6270 */
[----:B------:R-:W-:-:S12]  /*71f0*/  BSSY.RECONVERGENT B0, `(.L_x_172) ;  /* 0x0000007000007945 */ /* 0x000fd80003800200 */
[----:B------:R-:W-:Y:S05]  /*7200*/  @!P6 BRA `(.L_x_173) ;  /* 0x000000000014e947 */ /* 0x000fea0003800000 */
[----:B------:R-:W-:-:S04]  /*7210*/  VIADD R85, R85, 0xffffffff ;  /* 0xffffffff55557836 */ /* 0x000fc80000000000 */
[----:B------:R-:W-:-:S05]  /*7220*/  IMAD R85, R85, 0x4, R2 ;  /* 0x0000000455557824 */ /* 0x000fca00078e0202 */
[----:B----4-:R-:W4:Y:S02]  /*7230*/  LDL R4, [R85] ;  /* 0x0000000055047983 */ /* 0x010f240000100800 */
[----:B----4-:R-:W-:-:S05]  /*7240*/  VIADD R4, R4, 0x1 ;  /* 0x0000000104047836 */ /* 0x010fca0000000000 */
[----:B------:R4:W-:Y:S02]  /*7250*/  STL [R85], R4 ;  /* 0x0000000455007387 */ /* 0x0009e40000100800 */
.L_x_173:
[----:B------:R-:W-:Y:S05]  /*7260*/  BSYNC.RECONVERGENT B0 ;  /* 0x0000000000007941 */ /* 0x000fea0003800200 */
.L_x_172:
        /* <DEDUP_REMOVED lines=8> */
.L_x_175:
[----:B------:R-:W-:Y:S05]  /*72f0*/  BSYNC.RECONVERGENT B0 ;  /* 0x0000000000007941 */ /* 0x000fea0003800200 */
.L_x_174:
        /* <DEDUP_REMOVED lines=8> */
.L_x_177:
[----:B------:R-:W-:Y:S05]  /*7380*/  BSYNC.RECONVERGENT B0 ;  /* 0x0000000000007941 */ /* 0x000fea0003800200 */
.L_x_176:
        /* <DEDUP_REMOVED lines=8> */
.L_x_179:
[----:B------:R-:W-:Y:S05]  /*7410*/  BSYNC.RECONVERGENT B0 ;  /* 0x0000000000007941 */ /* 0x000fea0003800200 */
.L_x_178:
[----:B------:R-:W5:Y:S04]  /*7420*/  LDL R82, [R1+0x144] ;  /* 0x0001440001527983 */ /* 0x000f680000100800 */
[----:B----4-:R-:W5:Y:S04]  /*7430*/  LDL.64 R4, [R1+0x148] ;  /* 0x0001480001047983 */ /* 0x010f680000100a00 */
[----:B------:R-:W4:Y:S04]  /*7440*/  LDL.64 R6, [R1+0x150] ;  /* 0x0001500001067983 */ /* 0x000f280000100a00 */
[----:B------:R-:W2:Y:S04]  /*7450*/  LDL.64 R8, [R1+0x158] ;  /* 0x0001580001087983 */ /* 0x000ea80000100a00 */
[----:B------:R-:W3:Y:S01]  /*7460*/  LDL.64 R10, [R1+0x160] ;  /* 0x00016000010a7983 */ /* 0x000ee20000100a00 */
[----:B-----5:R-:W-:-:S04]  /*7470*/  VIMNMX3 R4, R82, R4, R5, !PT ;  /* 0x000000045204720f */ /* 0x020fc80007800105 */
[----:B----4-:R-:W-:-:S04]  /*7480*/  VIMNMX3 R4, R4, R6, R7, !PT ;  /* 0x000000060404720f */ /* 0x010fc80007800107 */
[----:B--2---:R-:W-:-:S04]  /*7490*/  VIMNMX3 R4, R4, R8, R9, !PT ;  /* 0x000000080404720f */ /* 0x004fc80007800109 */
[----:B---3--:R-:W-:-:S04]  /*74a0*/  VIMNMX3 R4, R4, R10, R11, !PT ;  /* 0x0000000a0404720f */ /* 0x008fc8000780010b */
[----:B------:R-:W-:-:S13]  /*74b0*/  ISETP.GE.AND P6, PT, R4, 0x2, PT ;  /* 0x000000020400780c */ /* 0x000fda0003fc6270 */
        /* <DEDUP_REMOVED lines=14> */
.L_x_181:
[----:B------:R-:W-:Y:S05]  /*75a0*/  BSYNC.RECONVERGENT B0 ;  /* 0x0000000000007941 */ /* 0x000fea0003800200 */
.L_x_180:
[----:B------:R-:W-:Y:S01]  /*75b0*/  ISETP.GE.AND P6, PT, R80, 0x1, PT ;  /* 0x000000015000780c */ /* 0x000fe20003fc6270 */
[----:B------:R-:W-:-:S12]  /*75c0*/  BSSY.RECONVERGENT B0, `(.L_x_182) ;  /* 0x0000007000007945 */ /* 0x000fd80003800200 */
[----:B------:R-:W-:Y:S05]  /*75d0*/  @!P6 BRA `(.L_x_183) ;  /* 0x000000000014e947 */ /* 0x000fea0003800000 */
[----:B------:R-:W-:-:S04]  /*75e0*/  VIADD R5, R80, 0xffffffff ;  /* 0xffffffff50057836 */ /* 0x000fc80000000000 */
[----:B------:R-:W-:-:S05]  /*75f0*/  IMAD R5, R5, 0x4, R2 ;  /* 0x0000000405057824 */ /* 0x000fca00078e0202 */
[----:B---3--:R-:W3:Y:S02]  /*7600*/  LDL R4, [R5] ;  /* 0x0000000005047983 */ /* 0x008ee40000100800 */
[----:B---3--:R-:W-:-:S05]  /*7610*/  VIADD R4, R4, 0x1 ;  /* 0x0000000104047836 */ /* 0x008fca0000000000 */
[----:B------:R4:W-:Y:S02]  /*7620*/  STL [R5], R4 ;  /* 0x0000000405007387 */ /* 0x0009e40000100800 */
.L_x_183:
[----:B------:R-:W-:Y:S05]  /*7630*/  BSYNC.RECONVERGENT B0 ;  /* 0x0000000000007941 */ /* 0x000fea0003800200 */
.L_x_182:
[----:B------:R-:W-:Y:S01]  /*7640*/  ISETP.GE.AND P6, PT, R79, 0x1, PT ;  /* 0x000000014f00780c */ /* 0x000fe20003fc6270 */
[----:B------:R-:W-:-:S12]  /*7650*/  BSSY.RECONVERGENT B0, `(.L_x_184) ;  /* 0x0000007000007945 */ /* 0x000fd80003800200 */
[----:B------:R-:W-:Y:S05]  /*7660*/  @!P6 BRA `(.L_x_185) ;  /* 0x000000000014e947 */ /* 0x000fea0003800000 */
[----:B------:R-:W-:-:S05]  /*7670*/  VIADD R79, R79, 0xffffffff ;  /* 0xffffffff4f4f7836 */ /* 0x000fca0000000000 */
[----:B------:R-:W-:-:S05]  /*7680*/  LEA R79, R79, R2, 0x2 ;  /* 0x000000024f4f7211 */ /* 0x000fca00078e10ff */
[----:B---34-:R-:W3:Y:S02]  /*7690*/  LDL R4, [R79] ;  /* 0x000000004f047983 */ /* 0x018ee40000100800 */
[----:B---3--:R-:W-:-:S05]  /*76a0*/  VIADD R4, R4, 0x1 ;  /* 0x0000000104047836 */ /* 0x008fca0000000000 */
[----:B------:R3:W-:Y:S02]  /*76b0*/  STL [R79], R4 ;  /* 0x000000044f007387 */ /* 0x0007e40000100800 */
.L_x_185:
[----:B------:R-:W-:Y:S05]  /*76c0*/  BSYNC.RECONVERGENT B0 ;  /* 0x0000000000007941 */ /* 0x000fea0003800200 */
.L_x_184:
[----:B------:R-:W-:Y:S01]  /*76d0*/  ISETP.GE.AND P6, PT, R78, 0x1, PT ;  /* 0x000000014e00780c */ /* 0x000fe20003fc6270 */
[----:B------:R-:W-:-:S12]  /*76e0*/  BSSY.RECONVERGENT B0, `(.L_x_186) ;  /* 0x0000007000007945 */ /* 0x000fd80003800200 */
[----:B------:R-:W-:Y:S05]  /*76f0*/  @!P6 BRA `(.L_x_187) ;  /* 0x000000000014e947 */ /* 0x000fea0003800000 */
[----:B----4-:R-:W-:-:S04]  /*7700*/  VIADD R5, R78, 0xffffffff ;  /* 0xffffffff4e057836 */ /* 0x010fc80000000000 */
[----:B------:R-:W-:-:S05]  /*7710*/  IMAD R5, R5, 0x4, R2 ;  /* 0x0000000405057824 */ /* 0x000fca00078e0202 */
[----:B---3--:R-:W3:Y:S02]  /*7720*/  LDL R4, [R5] ;  /* 0x0000000005047983 */ /* 0x008ee40000100800 */
[----:B---3--:R-:W-:-:S05]  /*7730*/  VIADD R4, R4, 0x1 ;  /* 0x0000000104047836 */ /* 0x008fca0000000000 */
[----:B------:R3:W-:Y:S02]  /*7740*/  STL [R5], R4 ;  /* 0x0000000405007387 */ /* 0x0007e40000100800 */
.L_x_187:
[----:B------:R-:W-:Y:S05]  /*7750*/  BSYNC.RECONVERGENT B0 ;  /* 0x0000000000007941 */ /* 0x000fea0003800200 */
.L_x_186:
[----:B------:R-:W-:Y:S01]  /*7760*/  ISETP.GE.AND P6, PT, R77, 0x1, PT ;  /* 0x000000014d00780c */ /* 0x000fe20003fc6270 */
[----:B------:R-:W-:-:S12]  /*7770*/  BSSY.RECONVERGENT B0, `(.L_x_188) ;  /* 0x0000007000007945 */ /* 0x000fd80003800200 */
[----:B------:R-:W-:Y:S05]  /*7780*/  @!P6 BRA `(.L_x_189) ;  /* 0x000000000014e947 */ /* 0x000fea0003800000 */
[----:B------:R-:W-:-:S05]  /*7790*/  IADD3 R77, PT, PT, R77, -0x1, RZ ;  /* 0xffffffff4d4d7810 */ /* 0x000fca0007ffe0ff */
[----:B------:R-:W-:-:S05]  /*77a0*/  IMAD R77, R77, 0x4, R2 ;  /* 0x000000044d4d7824 */ /* 0x000fca00078e0202 */
[----:B---34-:R-:W3:Y:S02]  /*77b0*/  LDL R4, [R77] ;  /* 0x000000004d047983 */ /* 0x018ee40000100800 */
[----:B---3--:R-:W-:-:S05]  /*77c0*/  VIADD R4, R4, 0x1 ;  /* 0x0000000104047836 */ /* 0x008fca0000000000 */
[----:B------:R3:W-:Y:S02]  /*77d0*/  STL [R77], R4 ;  /* 0x000000044d007387 */ /* 0x0007e40000100800 */
.L_x_189:
[----:B------:R-:W-:Y:S05]  /*77e0*/  BSYNC.RECONVERGENT B0 ;  /* 0x0000000000007941 */ /* 0x000fea0003800200 */
.L_x_188:
        /* <DEDUP_REMOVED lines=8> */
.L_x_191:
[----:B------:R-:W-:Y:S05]  /*7870*/  BSYNC.RECONVERGENT B0 ;  /* 0x0000000000007941 */ /* 0x000fea0003800200 */
.L_x_190:
        /* <DEDUP_REMOVED lines=8> */
.L_x_193:
[----:B------:R-:W-:Y:S05]  /*7900*/  BSYNC.RECONVERGENT B0 ;  /* 0x0000000000007941 */ /* 0x000fea0003800200 */
.L_x_192:
        /* <DEDUP_REMOVED lines=8> */
.L_x_195:
[----:B------:R-:W-:Y:S05]  /*7990*/  BSYNC.RECONVERGENT B0 ;  /* 0x0000000000007941 */ /* 0x000fea0003800200 */
.L_x_194:
        /* <DEDUP_REMOVED lines=8> */
.L_x_197:
[----:B------:R-:W-:Y:S05]  /*7a20*/  BSYNC.RECONVERGENT B0 ;  /* 0x0000000000007941 */ /* 0x000fea0003800200 */
.L_x_196:
[----:B------:R-:W5:Y:S04]  /*7a30*/  LDL R70, [R1+0x144] ;  /* 0x0001440001467983 */ /* 0x000f680000100800 */
[----:B---34-:R-:W5:Y:S04]  /*7a40*/  LDL.64 R4, [R1+0x148] ;  /* 0x0001480001047983 */ /* 0x018f680000100a00 */
[----:B------:R-:W3:Y:S04]  /*7a50*/  LDL.64 R6, [R1+0x150] ;  /* 0x0001500001067983 */ /* 0x000ee80000100a00 */
[----:B------:R-:W4:Y:S04]  /*7a60*/  LDL.64 R8, [R1+0x158] ;  /* 0x0001580001087983 */ /* 0x000f280000100a00 */
[----:B------:R-:W2:Y:S01]  /*7a70*/  LDL.64 R10, [R1+0x160] ;  /* 0x00016000010a7983 */ /* 0x000ea20000100a00 */
[----:B-----5:R-:W-:-:S04]  /*7a80*/  VIMNMX3 R4, R70, R4, R5, !PT ;  /* 0x000000044604720f */ /* 0x020fc80007800105 */
[----:B---3--:R-:W-:-:S04]  /*7a90*/  VIMNMX3 R4, R4, R6, R7, !PT ;  /* 0x000000060404720f */ /* 0x008fc80007800107 */
        /* <DEDUP_REMOVED lines=14> */
[----:B------:R-:W3:Y:S02]  /*7b80*/  LDL R4, [R75] ;  /* 0x000000004b047983 */ /* 0x000ee40000100800 */
[----:B---3--:R-:W-:-:S05]  /*7b90*/  VIADD R4, R4, 0x1 ;  /* 0x0000000104047836 */ /* 0x008fca0000000000 */
[----:B------:R3:W-:Y:S02]  /*7ba0*/  STL [R75], R4 ;  /* 0x000000044b007387 */ /* 0x0007e40000100800 */
.L_x_199:
[----:B------:R-:W-:Y:S05]  /*7bb0*/  BSYNC.RECONVERGENT B0 ;  /* 0x0000000000007941 */ /* 0x000fea0003800200 */
.L_x_198:
[----:B------:R-:W-:Y:S01]  /*7bc0*/  ISETP.GE.AND P6, PT, R73, 0x1, PT ;  /* 0x000000014900780c */ /* 0x000fe20003fc6270 */
[----:B------:R-:W-:-:S12]  /*7bd0*/  BSSY.RECONVERGENT B0, `(.L_x_200) ;  /* 0x0000007000007945 */ /* 0x000fd80003800200 */
[----:B------:R-:W-:Y:S05]  /*7be0*/  @!P6 BRA `(.L_x_201) ;  /* 0x000000000014e947 */ /* 0x000fea0003800000 */
[----:B------:R-:W-:-:S04]  /*7bf0*/  VIADD R73, R73, 0xffffffff ;  /* 0xffffffff49497836 */ /* 0x000fc80000000000 */
[----:B------:R-:W-:-:S05]  /*7c00*/  IMAD R73, R73, 0x4, R2 ;  /* 0x0000000449497824 */ /* 0x000fca00078e0202 */
[----:B---3--:R-:W3:Y:S02]  /*7c10*/  LDL R4, [R73] ;  /* 0x0000000049047983 */ /* 0x008ee40000100800 */
[----:B---3--:R-:W-:-:S05]  /*7c20*/  IADD3 R4, PT, PT, R4, 0x1, RZ ;  /* 0x0000000104047810 */ /* 0x008fca0007ffe0ff */
[----:B------:R4:W-:Y:S02]  /*7c30*/  STL [R73], R4 ;  /* 0x0000000449007387 */ /* 0x0009e40000100800 */
.L_x_201:
[----:B------:R-:W-:Y:S05]  /*7c40*/  BSYNC.RECONVERGENT B0 ;  /* 0x0000000000007941 */ /* 0x000fea0003800200 */
.L_x_200:
[----:B------:R-:W-:Y:S01]  /*7c50*/  ISETP.GE.AND P6, PT, R71, 0x1, PT ;  /* 0x000000014700780c */ /* 0x000fe20003fc6270 */
[----:B------:R-:W-:-:S12]  /*7c60*/  BSSY.RECONVERGENT B0, `(.L_x_202) ;  /* 0x0000007000007945 */ /* 0x000fd80003800200 */
[----:B------:R-:W-:Y:S05]  /*7c70*/  @!P6 BRA `(.L_x_203) ;  /* 0x000000000014e947 */ /* 0x000fea0003800000 */
[----:B------:R-:W-:-:S04]  /*7c80*/  VIADD R71, R71, 0xffffffff ;  /* 0xffffffff47477836 */ /* 0x000fc80000000000 */
[----:B------:R-:W-:-:S05]  /*7c90*/  IMAD R71, R71, 0x4, R2 ;  /* 0x0000000447477824 */ /* 0x000fca00078e0202 */
[----:B---34-:R-:W3:Y:S02]  /*7ca0*/  LDL R4, [R71] ;  /* 0x0000000047047983 */ /* 0x018ee40000100800 */
[----:B---3--:R-:W-:-:S05]  /*7cb0*/  VIADD R4, R4, 0x1 ;  /* 0x0000000104047836 */ /* 0x008fca0000000000 */
[----:B------:R3:W-:Y:S02]  /*7cc0*/  STL [R71], R4 ;  /* 0x0000000447007387 */ /* 0x0007e40000100800 */
.L_x_203:
[----:B------:R-:W-:Y:S05]  /*7cd0*/  BSYNC.RECONVERGENT B0 ;  /* 0x0000000000007941 */ /* 0x000fea0003800200 */
.L_x_202:
        /* <DEDUP_REMOVED lines=8> */
.L_x_205:
[----:B------:R-:W-:Y:S05]  /*7d60*/  BSYNC.RECONVERGENT B0 ;  /* 0x0000000000007941 */ /* 0x000fea0003800200 */
.L_x_204:
        /* <DEDUP_REMOVED lines=8> */
.L_x_207:
[----:B------:R-:W-:Y:S05]  /*7df0*/  BSYNC.RECONVERGENT B0 ;  /* 0x0000000000007941 */ /* 0x000fea0003800200 */
.L_x_206:
        /* <DEDUP_REMOVED lines=8> */
.L_x_209:
[----:B------:R-:W-:Y:S05]  /*7e80*/  BSYNC.RECONVERGENT B0 ;  /* 0x0000000000007941 */ /* 0x000fea0003800200 */
.L_x_208:
[----:B------:R-:W-:Y:S01]  /*7e90*/  ISETP.GE.AND P6, PT, R66, 0x1, PT ;  /* 0x000000014200780c */ /* 0x000fe20003fc6270 */
[----:B------:R-:W-:-:S12]  /*7ea0*/  BSSY.RECONVERGENT B0, `(.L_x_210) ;  /* 0x0000007000007945 */ /* 0x000fd80003800200 */
[----:B------:R-:W-:Y:S05]  /*7eb0*/  @!P6 BRA `(.L_x_211) ;  /* 0x000000000014e947 */ /* 0x000fea0003800000 */
[----:B---3--:R-:W-:-:S04]  /*7ec0*/  VIADD R5, R66, 0xffffffff ;  /* 0xffffffff42057836 */ /* 0x008fc80000000000 */
[----:B------:R-:W-:-:S05]  /*7ed0*/  IMAD R5, R5, 0x4, R2 ;  /* 0x0000000405057824 */ /* 0x000fca00078e0202 */
[----:B----4-:R-:W3:Y:S02]  /*7ee0*/  LDL R4, [R5] ;  /* 0x0000000005047983 */ /* 0x010ee40000100800 */
[----:B---3--:R-:W-:-:S05]  /*7ef0*/  IADD3 R4, PT, PT, R4, 0x1, RZ ;  /* 0x0000000104047810 */ /* 0x008fca0007ffe0ff */
[----:B------:R3:W-:Y:S02]  /*7f00*/  STL [R5], R4 ;  /* 0x0000000405007387 */ /* 0x0007e40000100800 */
.L_x_211:
[----:B------:R-:W-:Y:S05]  /*7f10*/  BSYNC.RECONVERGENT B0 ;  /* 0x0000000000007941 */ /* 0x000fea0003800200 */
.L_x_210:
[----:B------:R-:W-:Y:S01]  /*7f20*/  ISETP.GE.AND P6, PT, R64, 0x1, PT ;  /* 0x000000014000780c */ /* 0x000fe20003fc6270 */
[----:B------:R-:W-:-:S12]  /*7f30*/  BSSY.RECONVERGENT B0, `(.L_x_212) ;  /* 0x0000007000007945 */ /* 0x000fd80003800200 */
[----:B------:R-:W-:Y:S05]  /*7f40*/  @!P6 BRA `(.L_x_213) ;  /* 0x000000000014e947 */ /* 0x000fea0003800000 */
[----:B---3--:R-:W-:-:S04]  /*7f50*/  VIADD R5, R64, 0xffffffff ;  /* 0xffffffff40057836 */ /* 0x008fc80000000000 */
[----:B------:R-:W-:-:S05]  /*7f60*/  IMAD R5, R5, 0x4, R2 ;  /* 0x0000000405057824 */ /* 0x000fca00078e0202 */
[----:B----4-:R-:W3:Y:S02]  /*7f70*/  LDL R4, [R5] ;  /* 0x0000000005047983 */ /* 0x010ee40000100800 */
[----:B---3--:R-:W-:-:S05]  /*7f80*/  VIADD R4, R4, 0x1 ;  /* 0x0000000104047836 */ /* 0x008fca0000000000 */
[----:B------:R3:W-:Y:S02]  /*7f90*/  STL [R5], R4 ;  /* 0x0000000405007387 */ /* 0x0007e40000100800 */
.L_x_213:
[----:B------:R-:W-:Y:S05]  /*7fa0*/  BSYNC.RECONVERGENT B0 ;  /* 0x0000000000007941 */ /* 0x000fea0003800200 */
.L_x_212:
        /* <DEDUP_REMOVED lines=8> */
.L_x_215:
[----:B------:R-:W-:Y:S05]  /*8030*/  BSYNC.RECONVERGENT B0 ;  /* 0x0000000000007941 */ /* 0x000fea0003800200 */
.L_x_214:
        /* <DEDUP_REMOVED lines=22> */
[----:B---3--:R-:W-:-:S05]  /*81a0*/  VIADD R4, R4, 0x1 ;  /* 0x0000000104047836 */ /* 0x008fca0000000000 */
[----:B------:R3:W-:Y:S02]  /*81b0*/  STL [R63], R4 ;  /* 0x000000043f007387 */ /* 0x0007e40000100800 */
.L_x_217:
[----:B------:R-:W-:Y:S05]  /*81c0*/  BSYNC.RECONVERGENT B0 ;  /* 0x0000000000007941 */ /* 0x000fea0003800200 */
.L_x_216:
[----:B------:R-:W-:Y:S01]  /*81d0*/  ISETP.GE.AND P6, PT, R62, 0x1, PT ;  /* 0x000000013e00780c */ /* 0x000fe20003fc6270 */
[----:B------:R-:W-:-:S12]  /*81e0*/  BSSY.RECONVERGENT B0, `(.L_x_218) ;  /* 0x0000007000007945 */ /* 0x000fd80003800200 */
[----:B------:R-:W-:Y:S05]  /*81f0*/  @!P6 BRA `(.L_x_219) ;  /* 0x000000000014e947 */ /* 0x000fea0003800000 */
[----:B------:R-:W-:-:S05]  /*8200*/  IADD3 R5, PT, PT, R62, -0x1, RZ ;  /* 0xffffffff3e057810 */ /* 0x000fca0007ffe0ff */
[----:B------:R-:W-:-:S05]  /*8210*/  IMAD R5, R5, 0x4, R2 ;  /* 0x0000000405057824 */ /* 0x000fca00078e0202 */
[----:B---3--:R-:W3:Y:S02]  /*8220*/  LDL R4, [R5] ;  /* 0x0000000005047983 */ /* 0x008ee40000100800 */
[----:B---3--:R-:W-:-:S05]  /*8230*/  VIADD R4, R4, 0x1 ;  /* 0x0000000104047836 */ /* 0x008fca0000000000 */
[----:B------:R4:W-:Y:S02]  /*8240*/  STL [R5], R4 ;  /* 0x0000000405007387 */ /* 0x0009e40000100800 */
.L_x_219:
[----:B------:R-:W-:Y:S05]  /*8250*/  BSYNC.RECONVERGENT B0 ;  /* 0x0000000000007941 */ /* 0x000fea0003800200 */
.L_x_218:
[----:B------:R-:W-:Y:S01]  /*8260*/  ISETP.GE.AND P6, PT, R61, 0x1, PT ;  /* 0x000000013d00780c */ /* 0x000fe20003fc6270 */
[----:B------:R-:W-:-:S12]  /*8270*/  BSSY.RECONVERGENT B0, `(.L_x_220) ;  /* 0x0000007000007945 */ /* 0x000fd80003800200 */
[----:B------:R-:W-:Y:S05]  /*8280*/  @!P6 BRA `(.L_x_221) ;  /* 0x000000000014e947 */ /* 0x000fea0003800000 */
[----:B------:R-:W-:-:S04]  /*8290*/  VIADD R61, R61, 0xffffffff ;  /* 0xffffffff3d3d7836 */ /* 0x000fc80000000000 */
[----:B------:R-:W-:-:S05]  /*82a0*/  IMAD R61, R61, 0x4, R2 ;  /* 0x000000043d3d7824 */ /* 0x000fca00078e0202 */
[----:B---34-:R-:W3:Y:S02]  /*82b0*/  LDL R4, [R61] ;  /* 0x000000003d047983 */ /* 0x018ee40000100800 */
[----:B---3--:R-:W-:-:S05]  /*82c0*/  IADD3 R4, PT, PT, R4, 0x1, RZ ;  /* 0x0000000104047810 */ /* 0x008fca0007ffe0ff */
[----:B------:R3:W-:Y:S02]  /*82d0*/  STL [R61], R4 ;  /* 0x000000043d007387 */ /* 0x0007e40000100800 */
.L_x_221:
[----:B------:R-:W-:Y:S05]  /*82e0*/  BSYNC.RECONVERGENT B0 ;  /* 0x0000000000007941 */ /* 0x000fea0003800200 */
.L_x_220:
        /* <DEDUP_REMOVED lines=8> */
.L_x_223:
[----:B------:R-:W-:Y:S05]  /*8370*/  BSYNC.RECONVERGENT B0 ;  /* 0x0000000000007941 */ /* 0x000fea0003800200 */
.L_x_222:
        /* <DEDUP_REMOVED lines=8> */
.L_x_225:
[----:B------:R-:W-:Y:S05]  /*8400*/  BSYNC.RECONVERGENT B0 ;  /* 0x0000000000007941 */ /* 0x000fea0003800200 */
.L_x_224:
        /* <DEDUP_REMOVED lines=8> */
.L_x_227:
[----:B------:R-:W-:Y:S05]  /*8490*/  BSYNC.RECONVERGENT B0 ;  /* 0x0000000000007941 */ /* 0x000fea0003800200 */
.L_x_226:
        /* <DEDUP_REMOVED lines=8> */
.L_x_229:
[----:B------:R-:W-:Y:S05]  /*8520*/  BSYNC.RECONVERGENT B0 ;  /* 0x0000000000007941 */ /* 0x000fea0003800200 */
.L_x_228:
        /* <DEDUP_REMOVED lines=8> */
.L_x_231:
[----:B------:R-:W-:Y:S05]  /*85b0*/  BSYNC.RECONVERGENT B0 ;  /* 0x0000000000007941 */ /* 0x000fea0003800200 */
.L_x_230:
        /* <DEDUP_REMOVED lines=8> */
.L_x_233:
[----:B------:R-:W-:Y:S05]  /*8640*/  BSYNC.RECONVERGENT B0 ;  /* 0x0000000000007941 */ /* 0x000fea0003800200 */
.L_x_232:
[----:B---3--:R-:W3:Y:S04]  /*8650*/  LDL R55, [R1+0x144] ;  /* 0x0001440001377983 */ /* 0x008ee80000100800 */
[----:B----4-:R-:W3:Y:S04]  /*8660*/  LDL.64 R4, [R1+0x148] ;  /* 0x0001480001047983 */ /* 0x010ee80000100a00 */
[----:B------:R-:W4:Y:S04]  /*8670*/  LDL.64 R6, [R1+0x150] ;  /* 0x0001500001067983 */ /* 0x000f280000100a00 */
[----:B------:R-:W5:Y:S04]  /*8680*/  LDL.64 R8, [R1+0x158] ;  /* 0x0001580001087983 */ /* 0x000f680000100a00 */
[----:B------:R-:W2:Y:S01]  /*8690*/  LDL.64 R10, [R1+0x160] ;  /* 0x00016000010a7983 */ /* 0x000ea20000100a00 */
[----:B---3--:R-:W-:-:S04]  /*86a0*/  VIMNMX3 R4, R55, R4, R5, !PT ;  /* 0x000000043704720f */ /* 0x008fc80007800105 */
[----:B----4-:R-:W-:-:S04]  /*86b0*/  VIMNMX3 R4, R4, R6, R7, !PT ;  /* 0x000000060404720f */ /* 0x010fc80007800107 */
[----:B-----5:R-:W-:-:S04]  /*86c0*/  VIMNMX3 R4, R4, R8, R9, !PT ;  /* 0x000000080404720f */ /* 0x020fc80007800109 */
        /* <DEDUP_REMOVED lines=13> */
[----:B------:R-:W3:Y:S02]  /*87a0*/  LDL R4, [R5] ;  /* 0x0000000005047983 */ /* 0x000ee40000100800 */
[----:B---3--:R-:W-:-:S05]  /*87b0*/  VIADD R4, R4, 0x1 ;  /* 0x0000000104047836 */ /* 0x008fca0000000000 */
[----:B------:R3:W-:Y:S02]  /*87c0*/  STL [R5], R4 ;  /* 0x0000000405007387 */ /* 0x0007e40000100800 */
.L_x_235:
[----:B------:R-:W-:Y:S05]  /*87d0*/  BSYNC.RECONVERGENT B0 ;  /* 0x0000000000007941 */ /* 0x000fea0003800200 */
.L_x_234:
        /* <DEDUP_REMOVED lines=8> */
.L_x_237:
[----:B------:R-:W-:Y:S05]  /*8860*/  BSYNC.RECONVERGENT B0 ;  /* 0x0000000000007941 */ /* 0x000fea0003800200 */
.L_x_236:
[----:B------:R-:W-:Y:S01]  /*8870*/  ISETP.GE.AND P6, PT, R52, 0x1, PT ;  /* 0x000000013400780c */ /* 0x000fe20003fc6270 */
[----:B------:R-:W-:-:S12]  /*8880*/  BSSY.RECONVERGENT B0, `(.L_x_238) ;  /* 0x0000007000007945 */ /* 0x000fd80003800200 */
[----:B------:R-:W-:Y:S05]  /*8890*/  @!P6 BRA `(.L_x_239) ;  /* 0x000000000014e947 */ /* 0x000fea0003800000 */
[----:B---3--:R-:W-:-:S05]  /*88a0*/  IADD3 R5, PT, PT, R52, -0x1, RZ ;  /* 0xffffffff34057810 */ /* 0x008fca0007ffe0ff */
[----:B------:R-:W-:-:S05]  /*88b0*/  IMAD R5, R5, 0x4, R2 ;  /* 0x0000000405057824 */ /* 0x000fca00078e0202 */
[----:B----4-:R-:W3:Y:S02]  /*88c0*/  LDL R4, [R5] ;  /* 0x0000000005047983 */ /* 0x010ee40000100800 */
[----:B---3--:R-:W-:-:S05]  /*88d0*/  VIADD R4, R4, 0x1 ;  /* 0x0000000104047836 */ /* 0x008fca0000000000 */
[----:B------:R3:W-:Y:S02]  /*88e0*/  STL [R5], R4 ;  /* 0x0000000405007387 */ /* 0x0007e40000100800 */
.L_x_239:
[----:B------:R-:W-:Y:S05]  /*88f0*/  BSYNC.RECONVERGENT B0 ;  /* 0x0000000000007941 */ /* 0x000fea0003800200 */
.L_x_238:
[----:B------:R-:W-:Y:S01]  /*8900*/  ISETP.GE.AND P6, PT, R0, 0x1, PT ;  /* 0x000000010000780c */ /* 0x000fe20003fc6270 */
[----:B------:R-:W-:-:S12]  /*8910*/  BSSY.RECONVERGENT B0, `(.L_x_240) ;  /* 0x0000007000007945 */ /* 0x000fd80003800200 */
[----:B------:R-:W-:Y:S05]  /*8920*/  @!P6 BRA `(.L_x_241) ;  /* 0x000000000014e947 */ /* 0x000fea0003800000 */
[----:B---3--:R-:W-:-:S04]  /*8930*/  VIADD R5, R0, 0xffffffff ;  /* 0xffffffff00057836 */ /* 0x008fc80000000000 */
[----:B------:R-:W-:-:S05]  /*8940*/  IMAD R5, R5, 0x4, R2 ;  /* 0x0000000405057824 */ /* 0x000fca00078e0202 */
[----:B------:R-:W3:Y:S02]  /*8950*/  LDL R0, [R5] ;  /* 0x0000000005007983 */ /* 0x000ee40000100800 */
[----:B---3--:R-:W-:-:S05]  /*8960*/  IADD3 R0, PT, PT, R0, 0x1, RZ ;  /* 0x0000000100007810 */ /* 0x008fca0007ffe0ff */
[----:B------:R3:W-:Y:S02]  /*8970*/  STL [R5], R0 ;  /* 0x0000000005007387 */ /* 0x0007e40000100800 */
.L_x_241:
[----:B------:R-:W-:Y:S05]  /*8980*/  BSYNC.RECONVERGENT B0 ;  /* 0x0000000000007941 */ /* 0x000fea0003800200 */
.L_x_240:
        /* <DEDUP_REMOVED lines=8> */
.L_x_243:
[----:B------:R-:W-:Y:S05]  /*8a10*/  BSYNC.RECONVERGENT B0 ;  /* 0x0000000000007941 */ /* 0x000fea0003800200 */
.L_x_242:
[----:B------:R-:W-:Y:S01]  /*8a20*/  ISETP.GE.AND P6, PT, R22, 0x1, PT ;  /* 0x000000011600780c */ /* 0x000fe20003fc6270 */
[----:B------:R-:W-:-:S12]  /*8a30*/  BSSY.RECONVERGENT B0, `(.L_x_244) ;  /* 0x0000007000007945 */ /* 0x000fd80003800200 */
[----:B------:R-:W-:Y:S05]  /*8a40*/  @!P6 BRA `(.L_x_245) ;  /* 0x000000000014e947 */ /* 0x000fea0003800000 */
[----:B---3--:R-:W-:-:S05]  /*8a50*/  VIADD R5, R22, 0xffffffff ;  /* 0xffffffff16057836 */ /* 0x008fca0000000000 */
[----:B------:R-:W-:-:S05]  /*8a60*/  LEA R5, R5, R2, 0x2 ;  /* 0x0000000205057211 */ /* 0x000fca00078e10ff */
[----:B------:R-:W3:Y:S02]  /*8a70*/  LDL R0, [R5] ;  /* 0x0000000005007983 */ /* 0x000ee40000100800 */
[----:B---3--:R-:W-:-:S05]  /*8a80*/  VIADD R0, R0, 0x1 ;  /* 0x0000000100007836 */ /* 0x008fca0000000000 */
[----:B------:R3:W-:Y:S02]  /*8a90*/  STL [R5], R0 ;  /* 0x0000000005007387 */ /* 0x0007e40000100800 */
.L_x_245:
[----:B------:R-:W-:Y:S05]  /*8aa0*/  BSYNC.RECONVERGENT B0 ;  /* 0x0000000000007941 */ /* 0x000fea0003800200 */
.L_x_244:
        /* <DEDUP_REMOVED lines=8> */
.L_x_247:
[----:B------:R-:W-:Y:S05]  /*8b30*/  BSYNC.RECONVERGENT B0 ;  /* 0x0000000000007941 */ /* 0x000fea0003800200 */
.L_x_246:
[----:B------:R-:W-:Y:S01]  /*8b40*/  ISETP.GE.AND P6, PT, R26, 0x1, PT ;  /* 0x000000011a00780c */ /* 0x000fe20003fc6270 */
[----:B------:R-:W-:-:S12]  /*8b50*/  BSSY.RECONVERGENT B0, `(.L_x_248) ;  /* 0x0000007000007945 */ /* 0x000fd80003800200 */
[----:B------:R-:W-:Y:S05]  /*8b60*/  @!P6 BRA `(.L_x_249) ;  /* 0x000000000014e947 */ /* 0x000fea0003800000 */
[----:B---3--:R-:W-:-:S05]  /*8b70*/  IADD3 R3, PT, PT, R26, -0x1, RZ ;  /* 0xffffffff1a037810 */ /* 0x008fca0007ffe0ff */
[----:B------:R-:W-:-:S05]  /*8b80*/  IMAD R3, R3, 0x4, R2 ;  /* 0x0000000403037824 */ /* 0x000fca00078e0202 */
[----:B------:R-:W3:Y:S02]  /*8b90*/  LDL R0, [R3] ;  /* 0x0000000003007983 */ /* 0x000ee40000100800 */
[----:B---3--:R-:W-:-:S05]  /*8ba0*/  VIADD R0, R0, 0x1 ;  /* 0x0000000100007836 */ /* 0x008fca0000000000 */
[----:B------:R3:W-:Y:S02]  /*8bb0*/  STL [R3], R0 ;  /* 0x0000000003007387 */ /* 0x0007e40000100800 */
.L_x_249:
[----:B------:R-:W-:Y:S05]  /*8bc0*/  BSYNC.RECONVERGENT B0 ;  /* 0x0000000000007941 */ /* 0x000fea0003800200 */
.L_x_248:
        /* <DEDUP_REMOVED lines=8> */
.L_x_251:
[----:B------:R-:W-:Y:S05]  /*8c50*/  BSYNC.RECONVERGENT B0 ;  /* 0x0000000000007941 */ /* 0x000fea0003800200 */
.L_x_250:
        /* <DEDUP_REMOVED lines=24> */
.L_x_253:
[----:B------:R-:W-:Y:S05]  /*8de0*/  BSYNC.RECONVERGENT B0 ;  /* 0x0000000000007941 */ /* 0x000fea0003800200 */
.L_x_252:
[----:B------:R-:W-:Y:S01]  /*8df0*/  ISETP.GE.AND P6, PT, R19, 0x1, PT ;  /* 0x000000011300780c */ /* 0x000fe20003fc6270 */
[----:B------:R-:W-:-:S12]  /*8e00*/  BSSY.RECONVERGENT B0, `(.L_x_254) ;  /* 0x0000007000007945 */ /* 0x000fd80003800200 */
[----:B------:R-:W-:Y:S05]  /*8e10*/  @!P6 BRA `(.L_x_255) ;  /* 0x000000000014e947 */ /* 0x000fea0003800000 */
[----:B------:R-:W-:-:S05]  /*8e20*/  VIADD R19, R19, 0xffffffff ;  /* 0xffffffff13137836 */ /* 0x000fca0000000000 */
[----:B------:R-:W-:-:S05]  /*8e30*/  LEA R19, R19, R2, 0x2 ;  /* 0x0000000213137211 */ /* 0x000fca00078e10ff */
[----:B---3--:R-:W3:Y:S02]  /*8e40*/  LDL R0, [R19] ;  /* 0x0000000013007983 */ /* 0x008ee40000100800 */
[----:B---3--:R-:W-:-:S05]  /*8e50*/  VIADD R0, R0, 0x1 ;  /* 0x0000000100007836 */ /* 0x008fca0000000000 */
[----:B------:R4:W-:Y:S02]  /*8e60*/  STL [R19], R0 ;  /* 0x0000000013007387 */ /* 0x0009e40000100800 */
.L_x_255:
[----:B------:R-:W-:Y:S05]  /*8e70*/  BSYNC.RECONVERGENT B0 ;  /* 0x0000000000007941 */ /* 0x000fea0003800200 */
.L_x_254:
        /* <DEDUP_REMOVED lines=8> */
.L_x_257:
[----:B------:R-:W-:Y:S05]  /*8f00*/  BSYNC.RECONVERGENT B0 ;  /* 0x0000000000007941 */ /* 0x000fea0003800200 */
.L_x_256:
        /* <DEDUP_REMOVED lines=8> */
.L_x_259:
[----:B------:R-:W-:Y:S05]  /*8f90*/  BSYNC.RECONVERGENT B0 ;  /* 0x0000000000007941 */ /* 0x000fea0003800200 */
.L_x_258:
        /* <DEDUP_REMOVED lines=8> */
.L_x_261:
[----:B------:R-:W-:Y:S05]  /*9020*/  BSYNC.RECONVERGENT B0 ;  /* 0x0000000000007941 */ /* 0x000fea0003800200 */
.L_x_260:
        /* <DEDUP_REMOVED lines=8> */
.L_x_263:
[----:B------:R-:W-:Y:S05]  /*90b0*/  BSYNC.RECONVERGENT B0 ;  /* 0x0000000000007941 */ /* 0x000fea0003800200 */
.L_x_262:
[----:B------:R-:W-:Y:S01]  /*90c0*/  ISETP.GE.AND P6, PT, R28, 0x1, PT ;  /* 0x000000011c00780c */ /* 0x000fe20003fc6270 */
[----:B------:R-:W-:-:S12]  /*90d0*/  BSSY.RECONVERGENT B0, `(.L_x_264) ;  /* 0x0000007000007945 */ /* 0x000fd80003800200 */
[----:B------:R-:W-:Y:S05]  /*90e0*/  @!P6 BRA `(.L_x_265) ;  /* 0x000000000014e947 */ /* 0x000fea0003800000 */
[----:B---3--:R-:W-:-:S05]  /*90f0*/  VIADD R3, R28, 0xffffffff ;  /* 0xffffffff1c037836 */ /* 0x008fca0000000000 */
[----:B------:R-:W-:-:S05]  /*9100*/  LEA R3, R3, R2, 0x2 ;  /* 0x0000000203037211 */ /* 0x000fca00078e10ff */
[----:B----4-:R-:W3:Y:S02]  /*9110*/  LDL R0, [R3] ;  /* 0x0000000003007983 */ /* 0x010ee40000100800 */
[----:B---3--:R-:W-:-:S05]  /*9120*/  VIADD R0, R0, 0x1 ;  /* 0x0000000100007836 */ /* 0x008fca0000000000 */
[----:B------:R3:W-:Y:S02]  /*9130*/  STL [R3], R0 ;  /* 0x0000000003007387 */ /* 0x0007e40000100800 */
.L_x_265:
[----:B------:R-:W-:Y:S05]  /*9140*/  BSYNC.RECONVERGENT B0 ;  /* 0x0000000000007941 */ /* 0x000fea0003800200 */
.L_x_264:
        /* <DEDUP_REMOVED lines=8> */
.L_x_267:
[----:B------:R-:W-:Y:S05]  /*91d0*/  BSYNC.RECONVERGENT B0 ;  /* 0x0000000000007941 */ /* 0x000fea0003800200 */
.L_x_266:
        /* <DEDUP_REMOVED lines=8> */
.L_x_269:
[----:B------:R-:W-:Y:S05]  /*9260*/  BSYNC.RECONVERGENT B0 ;  /* 0x0000000000007941 */ /* 0x000fea0003800200 */
.L_x_268:
[----:B---34-:R-:W3:Y:S04]  /*9270*/  LDL R0, [R1+0x144] ;  /* 0x0001440001007983 */ /* 0x018ee80000100800 */
[----:B------:R-:W3:Y:S04]  /*9280*/  LDL.64 R4, [R1+0x148] ;  /* 0x0001480001047983 */ /* 0x000ee80000100a00 */
        /* <DEDUP_REMOVED lines=22> */
.L_x_271:
[----:B------:R-:W-:Y:S05]  /*93f0*/  BSYNC.RECONVERGENT B0 ;  /* 0x0000000000007941 */ /* 0x000fea0003800200 */
.L_x_270:
        /* <DEDUP_REMOVED lines=8> */
.L_x_273:
[----:B------:R-:W-:Y:S05]  /*9480*/  BSYNC.RECONVERGENT B0 ;  /* 0x0000000000007941 */ /* 0x000fea0003800200 */
.L_x_272:
[----:B------:R-:W-:Y:S01]  /*9490*/  ISETP.GE.AND P6, PT, R12, 0x1, PT ;  /* 0x000000010c00780c */ /* 0x000fe20003fc6270 */
[----:B------:R-:W-:-:S12]  /*94a0*/  BSSY.RECONVERGENT B0, `(.L_x_274) ;  /* 0x0000007000007945 */ /* 0x000fd80003800200 */
[----:B------:R-:W-:Y:S05]  /*94b0*/  @!P6 BRA `(.L_x_275) ;  /* 0x000000000014e947 */ /* 0x000fea0003800000 */
[----:B----4-:R-:W-:-:S05]  /*94c0*/  VIADD R3, R12, 0xffffffff ;  /* 0xffffffff0c037836 */ /* 0x010fca0000000000 */
[----:B------:R-:W-:-:S05]  /*94d0*/  LEA R3, R3, R2, 0x2 ;  /* 0x0000000203037211 */ /* 0x000fca00078e10ff */
[----:B---3--:R-:W3:Y:S02]  /*94e0*/  LDL R0, [R3] ;  /* 0x0000000003007983 */ /* 0x008ee40000100800 */
[----:B---3--:R-:W-:-:S05]  /*94f0*/  VIADD R0, R0, 0x1 ;  /* 0x0000000100007836 */ /* 0x008fca0000000000 */
[----:B------:R3:W-:Y:S02]  /*9500*/  STL [R3], R0 ;  /* 0x0000000003007387 */ /* 0x0007e40000100800 */
.L_x_275:
[----:B------:R-:W-:Y:S05]  /*9510*/  BSYNC.RECONVERGENT B0 ;  /* 0x0000000000007941 */ /* 0x000fea0003800200 */
.L_x_274:
        /* <DEDUP_REMOVED lines=8> */
.L_x_277:
[----:B------:R-:W-:Y:S05]  /*95a0*/  BSYNC.RECONVERGENT B0 ;  /* 0x0000000000007941 */ /* 0x000fea0003800200 */
.L_x_276:
        /* <DEDUP_REMOVED lines=8> */
.L_x_279:
[----:B------:R-:W-:Y:S05]  /*9630*/  BSYNC.RECONVERGENT B0 ;  /* 0x0000000000007941 */ /* 0x000fea0003800200 */
.L_x_278:
        /* <DEDUP_REMOVED lines=8> */
.L_x_281:
[----:B------:R-:W-:Y:S05]  /*96c0*/  BSYNC.RECONVERGENT B0 ;  /* 0x0000000000007941 */ /* 0x000fea0003800200 */
.L_x_280:
[----:B------:R-:W-:Y:S04]  /*96d0*/  BSSY.RECONVERGENT B0, `(.L_x_282) ;  /* 0x0000006000007945 */ /* 0x000fe80003800200 */
[----:B------:R-:W-:Y:S05]  /*96e0*/  @!P0 BRA `(.L_x_283) ;  /* 0x0000000000108947 */ /* 0x000fea0003800000 */
[----:B------:R-:W-:-:S05]  /*96f0*/  IMAD R45, R45, 0x4, R2 ;  /* 0x000000042d2d7824 */ /* 0x000fca00078e0202 */
[----:B---34-:R-:W3:Y:S02]  /*9700*/  LDL R0, [R45+-0x4] ;  /* 0xfffffc002d007983 */ /* 0x018ee40000100800 */
[----:B---3--:R-:W-:-:S05]  /*9710*/  VIADD R0, R0, 0x1 ;  /* 0x0000000100007836 */ /* 0x008fca0000000000 */
[----:B------:R3:W-:Y:S02]  /*9720*/  STL [R45+-0x4], R0 ;  /* 0xfffffc002d007387 */ /* 0x0007e40000100800 */
.L_x_283:
[----:B------:R-:W-:Y:S05]  /*9730*/  BSYNC.RECONVERGENT B0 ;  /* 0x0000000000007941 */ /* 0x000fea0003800200 */
.L_x_282:
[----:B------:R-:W-:Y:S04]  /*9740*/  BSSY.RECONVERGENT B0, `(.L_x_284) ;  /* 0x0000007000007945 */ /* 0x000fe80003800200 */
[----:B------:R-:W-:Y:S05]  /*9750*/  @!P1 BRA `(.L_x_285) ;  /* 0x0000000000149947 */ /* 0x000fea0003800000 */
[----:B---34-:R-:W-:-:S04]  /*9760*/  VIADD R3, R46, 0xffffffff ;  /* 0xffffffff2e037836 */ /* 0x018fc80000000000 */
[----:B------:R-:W-:-:S05]  /*9770*/  IMAD R3, R3, 0x4, R2 ;  /* 0x0000000403037824 */ /* 0x000fca00078e0202 */
[----:B------:R-:W3:Y:S02]  /*9780*/  LDL R0, [R3] ;  /* 0x0000000003007983 */ /* 0x000ee40000100800 */
[----:B---3--:R-:W-:-:S05]  /*9790*/  IADD3 R0, PT, PT, R0, 0x1, RZ ;  /* 0x0000000100007810 */ /* 0x008fca0007ffe0ff */
[----:B------:R3:W-:Y:S02]  /*97a0*/  STL [R3], R0 ;  /* 0x0000000003007387 */ /* 0x0007e40000100800 */
.L_x_285:
[----:B------:R-:W-:Y:S05]  /*97b0*/  BSYNC.RECONVERGENT B0 ;  /* 0x0000000000007941 */ /* 0x000fea0003800200 */
.L_x_284:
        /* <DEDUP_REMOVED lines=8> */
.L_x_287:
[----:B------:R-:W-:Y:S05]  /*9840*/  BSYNC.RECONVERGENT B0 ;  /* 0x0000000000007941 */ /* 0x000fea0003800200 */
.L_x_286:
        /* <DEDUP_REMOVED lines=24> */
.L_x_289:
[----:B------:R-:W-:Y:S05]  /*99d0*/  BSYNC.RECONVERGENT B0 ;  /* 0x0000000000007941 */ /* 0x000fea0003800200 */
.L_x_288:
        /* <DEDUP_REMOVED lines=8> */
.L_x_291:
[----:B------:R-:W-:Y:S05]  /*9a60*/  BSYNC.RECONVERGENT B0 ;  /* 0x0000000000007941 */ /* 0x000fea0003800200 */
.L_x_290:
        /* <DEDUP_REMOVED lines=8> */
.L_x_293:
[----:B------:R-:W-:Y:S05]  /*9af0*/  BSYNC.RECONVERGENT B0 ;  /* 0x0000000000007941 */ /* 0x000fea0003800200 */
.L_x_292:
        /* <DEDUP_REMOVED lines=8> */
.L_x_295:
[----:B------:R-:W-:Y:S05]  /*9b80*/  BSYNC.RECONVERGENT B0 ;  /* 0x0000000000007941 */ /* 0x000fea0003800200 */
.L_x_294:
        /* <DEDUP_REMOVED lines=8> */
.L_x_297:
[----:B------:R-:W-:Y:S05]  /*9c10*/  BSYNC.RECONVERGENT B0 ;  /* 0x0000000000007941 */ /* 0x000fea0003800200 */
.L_x_296:
        /* <DEDUP_REMOVED lines=8> */
.L_x_299:
[----:B------:R-:W-:Y:S05]  /*9ca0*/  BSYNC.RECONVERGENT B0 ;  /* 0x0000000000007941 */ /* 0x000fea0003800200 */
.L_x_298:
        /* <DEDUP_REMOVED lines=8> */
.L_x_301:
[----:B------:R-:W-:Y:S05]  /*9d30*/  BSYNC.RECONVERGENT B0 ;  /* 0x0000000000007941 */ /* 0x000fea0003800200 */
.L_x_300:
        /* <DEDUP_REMOVED lines=8> */
.L_x_303:
[----:B------:R-:W-:Y:S05]  /*9dc0*/  BSYNC.RECONVERGENT B0 ;  /* 0x0000000000007941 */ /* 0x000fea0003800200 */
.L_x_302:
[----:B------:R-:W-:Y:S04]  /*9dd0*/  BSSY.RECONVERGENT B0, `(.L_x_304) ;  /* 0x0000007000007945 */ /* 0x000fe80003800200 */
[----:B------:R-:W-:Y:S05]  /*9de0*/  @!P2 BRA `(.L_x_305) ;  /* 0x000000000014a947 */ /* 0x000fea0003800000 */
[----:B---3--:R-:W-:-:S04]  /*9df0*/  VIADD R3, R48, 0xffffffff ;  /* 0xffffffff30037836 */ /* 0x008fc80000000000 */
[----:B------:R-:W-:-:S05]  /*9e00*/  IMAD R3, R3, 0x4, R2 ;  /* 0x0000000403037824 */ /* 0x000fca00078e0202 */
[----:B----4-:R-:W3:Y:S02]  /*9e10*/  LDL R0, [R3] ;  /* 0x0000000003007983 */ /* 0x010ee40000100800 */
[----:B---3--:R-:W-:-:S05]  /*9e20*/  IADD3 R0, PT, PT, R0, 0x1, RZ ;  /* 0x0000000100007810 */ /* 0x008fca0007ffe0ff */
[----:B------:R3:W-:Y:S02]  /*9e30*/  STL [R3], R0 ;  /* 0x0000000003007387 */ /* 0x0007e40000100800 */
.L_x_305:
[----:B------:R-:W-:Y:S05]  /*9e40*/  BSYNC.RECONVERGENT B0 ;  /* 0x0000000000007941 */ /* 0x000fea0003800200 */
.L_x_304:
        /* <DEDUP_REMOVED lines=24> */
.L_x_307:
[----:B------:R-:W-:Y:S05]  /*9fd0*/  BSYNC.RECONVERGENT B0 ;  /* 0x0000000000007941 */ /* 0x000fea0003800200 */
.L_x_306:
        /* <DEDUP_REMOVED lines=8> */
.L_x_309:
[----:B------:R-:W-:Y:S05]  /*a060*/  BSYNC.RECONVERGENT B0 ;  /* 0x0000000000007941 */ /* 0x000fea0003800200 */
.L_x_308:
        /* <DEDUP_REMOVED lines=8> */
.L_x_311:
[----:B------:R-:W-:Y:S05]  /*a0f0*/  BSYNC.RECONVERGENT B0 ;  /* 0x0000000000007941 */ /* 0x000fea0003800200 */
.L_x_310:
[----:B------:R-:W-:Y:S01]  /*a100*/  ISETP.GE.AND P0, PT, R42, 0x1, PT ;  /* 0x000000012a00780c */ /* 0x000fe20003f06270 */
[----:B------:R-:W-:-:S12]  /*a110*/  BSSY.RECONVERGENT B0, `(.L_x_312) ;  /* 0x0000007000007945 */ /* 0x000fd80003800200 */
[----:B------:R-:W-:Y:S05]  /*a120*/  @!P0 BRA `(.L_x_313) ;  /* 0x0000000000148947 */ /* 0x000fea0003800000 */
[----:B----4-:R-:W-:-:S05]  /*a130*/  IADD3 R3, PT, PT, R42, -0x1, RZ ;  /* 0xffffffff2a037810 */ /* 0x010fca0007ffe0ff */
[----:B------:R-:W-:-:S05]  /*a140*/  IMAD R3, R3, 0x4, R2 ;  /* 0x0000000403037824 */ /* 0x000fca00078e0202 */
[----:B---3--:R-:W3:Y:S02]  /*a150*/  LDL R0, [R3] ;  /* 0x0000000003007983 */ /* 0x008ee40000100800 */
[----:B---3--:R-:W-:-:S05]  /*a160*/  VIADD R0, R0, 0x1 ;  /* 0x0000000100007836 */ /* 0x008fca0000000000 */
[----:B------:R3:W-:Y:S02]  /*a170*/  STL [R3], R0 ;  /* 0x0000000003007387 */ /* 0x0007e40000100800 */
.L_x_313:
[----:B------:R-:W-:Y:S05]  /*a180*/  BSYNC.RECONVERGENT B0 ;  /* 0x0000000000007941 */ /* 0x000fea0003800200 */
.L_x_312:
        /* <DEDUP_REMOVED lines=8> */
.L_x_315:
[----:B------:R-:W-:Y:S05]  /*a210*/  BSYNC.RECONVERGENT B0 ;  /* 0x0000000000007941 */ /* 0x000fea0003800200 */
.L_x_314:
        /* <DEDUP_REMOVED lines=8> */
.L_x_317:
[----:B------:R-:W-:Y:S05]  /*a2a0*/  BSYNC.RECONVERGENT B0 ;  /* 0x0000000000007941 */ /* 0x000fea0003800200 */
.L_x_316:
[----:B------:R-:W-:Y:S04]  /*a2b0*/  BSSY.RECONVERGENT B0, `(.L_x_318) ;  /* 0x0000007000007945 */ /* 0x000fe80003800200 */
[----:B------:R-:W-:Y:S05]  /*a2c0*/  @!P3 BRA `(.L_x_319) ;  /* 0x000000000014b947 */ /* 0x000fea0003800000 */
[----:B------:R-:W-:-:S05]  /*a2d0*/  VIADD R49, R49, 0xffffffff ;  /* 0xffffffff31317836 */ /* 0x000fca0000000000 */
[----:B------:R-:W-:-:S05]  /*a2e0*/  LEA R49, R49, R2, 0x2 ;  /* 0x0000000231317211 */ /* 0x000fca00078e10ff */
[----:B---34-:R-:W3:Y:S02]  /*a2f0*/  LDL R0, [R49] ;  /* 0x0000000031007983 */ /* 0x018ee40000100800 */
[----:B---3--:R-:W-:-:S05]  /*a300*/  VIADD R0, R0, 0x1 ;  /* 0x0000000100007836 */ /* 0x008fca0000000000 */
[----:B------:R3:W-:Y:S02]  /*a310*/  STL [R49], R0 ;  /* 0x0000000031007387 */ /* 0x0007e40000100800 */
.L_x_319:
[----:B------:R-:W-:Y:S05]  /*a320*/  BSYNC.RECONVERGENT B0 ;  /* 0x0000000000007941 */ /* 0x000fea0003800200 */
.L_x_318:
[----:B------:R-:W-:Y:S04]  /*a330*/  BSSY.RECONVERGENT B0, `(.L_x_320) ;  /* 0x0000007000007945 */ /* 0x000fe80003800200 */
[----:B------:R-:W-:Y:S05]  /*a340*/  @!P4 BRA `(.L_x_321) ;  /* 0x000000000014c947 */ /* 0x000fea0003800000 */
[----:B---34-:R-:W-:-:S04]  /*a350*/  VIADD R3, R50, 0xffffffff ;  /* 0xffffffff32037836 */ /* 0x018fc80000000000 */
[----:B------:R-:W-:-:S05]  /*a360*/  IMAD R3, R3, 0x4, R2 ;  /* 0x0000000403037824 */ /* 0x000fca00078e0202 */
[----:B------:R-:W3:Y:S02]  /*a370*/  LDL R0, [R3] ;  /* 0x0000000003007983 */ /* 0x000ee40000100800 */
[----:B---3--:R-:W-:-:S05]  /*a380*/  VIADD R0, R0, 0x1 ;  /* 0x0000000100007836 */ /* 0x008fca0000000000 */
[----:B------:R3:W-:Y:S02]  /*a390*/  STL [R3], R0 ;  /* 0x0000000003007387 */ /* 0x0007e40000100800 */
.L_x_321:
[----:B------:R-:W-:Y:S05]  /*a3a0*/  BSYNC.RECONVERGENT B0 ;  /* 0x0000000000007941 */ /* 0x000fea0003800200 */
.L_x_320:
[----:B------:R-:W-:Y:S04]  /*a3b0*/  BSSY.RECONVERGENT B0, `(.L_x_322) ;  /* 0x0000007000007945 */ /* 0x000fe80003800200 */
[----:B------:R-:W-:Y:S05]  /*a3c0*/  @!P5 BRA `(.L_x_323) ;  /* 0x000000000014d947 */ /* 0x000fea0003800000 */
[----:B------:R-:W-:-:S05]  /*a3d0*/  IADD3 R51, PT, PT, R51, -0x1, RZ ;  /* 0xffffffff33337810 */ /* 0x000fca0007ffe0ff */
[----:B------:R-:W-:-:S05]  /*a3e0*/  IMAD R51, R51, 0x4, R2 ;  /* 0x0000000433337824 */ /* 0x000fca00078e0202 */
[----:B---34-:R-:W3:Y:S02]  /*a3f0*/  LDL R0, [R51] ;  /* 0x0000000033007983 */ /* 0x018ee40000100800 */
[----:B---3--:R-:W-:-:S05]  /*a400*/  VIADD R0, R0, 0x1 ;  /* 0x0000000100007836 */ /* 0x008fca0000000000 */
[----:B------:R3:W-:Y:S02]  /*a410*/  STL [R51], R0 ;  /* 0x0000000033007387 */ /* 0x0007e40000100800 */
.L_x_323:
[----:B------:R-:W-:Y:S05]  /*a420*/  BSYNC.RECONVERGENT B0 ;  /* 0x0000000000007941 */ /* 0x000fea0003800200 */
.L_x_322:
        /* <DEDUP_REMOVED lines=11> */
[----:B------:R-:W-:Y:S01]  /*a4e0*/  MOV R0, 0x0 ;  /* 0x0000000000007802 */ /* 0x000fe20000000f00 */
[----:B------:R-:W-:Y:S02]  /*a4f0*/  IMAD.MOV.U32 R4, RZ, RZ, 0xca8 ;  /* 0x00000ca8ff047424 */ /* 0x000fe400078e00ff */
[----:B------:R-:W-:Y:S01]  /*a500*/  IMAD.MOV.U32 R5, RZ, RZ, RZ ;  /* 0x000000ffff057224 */ /* 0x000fe200078e00ff */
[----:B------:R2:W3:Y:S06]  /*a510*/  LDC.64 R6, c[0x4][R0] ;  /* 0x0100000000067b82 */ /* 0x0004ec0000000a00 */
[----:B------:R-:W-:-:S07]  /*a520*/  LEPC R20, `(.L_x_324) ;  /* 0x000000001014794e */ /* 0x000fce0000000000 */
[----:B0123--:R-:W-:Y:S05]  /*a530*/  CALL.ABS.NOINC R6 ;  /* 0x0000000006007343 */ /* 0x00ffea0003c00000 */
.L_x_324:
[----:B------:R-:W-:Y:S01]  /*a540*/  MOV R7, 0xffffffff ;  /* 0xffffffff00077802 */ /* 0x000fe20000000f00 */
[----:B------:R-:W-:Y:S01]  /*a550*/  IMAD.MOV.U32 R6, RZ, RZ, RZ ;  /* 0x000000ffff067224 */ /* 0x000fe200078e00ff */
[----:B------:R-:W0:Y:S01]  /*a560*/  S2R R3, SR_TID.X ;  /* 0x0000000000037919 */ /* 0x000e220000002100 */
[----:B------:R-:W-:Y:S02]  /*a570*/  HFMA2 R16, -RZ, RZ, 0, 0 ;  /* 0x00000000ff107431 */ /* 0x000fe400000001ff */
[----:B------:R-:W-:Y:S01]  /*a580*/  IMAD.MOV.U32 R8, RZ, RZ, RZ ;  /* 0x000000ffff087224 */ /* 0x000fe200078e00ff */
[----:B------:R-:W-:Y:S01]  /*a590*/  MOV R11, 0xffffffff ;  /* 0xffffffff000b7802 */ /* 0x000fe20000000f00 */
[----:B------:R-:W-:Y:S01]  /*a5a0*/  ST.E.64 desc[UR36][R4.64+0x20], R6 ;  /* 0x0000200604007985 */ /* 0x000fe2000c101b24 */
[----:B------:R-:W-:Y:S01]  /*a5b0*/  IMAD.MOV.U32 R9, RZ, RZ, -0x1 ;  /* 0xffffffffff097424 */ /* 0x000fe200078e00ff */
[----:B------:R-:W-:Y:S01]  /*a5c0*/  MOV R21, 0xffffffff ;  /* 0xffffffff00157802 */ /* 0x000fe20000000f00 */
[----:B------:R-:W-:Y:S01]  /*a5d0*/  IMAD.MOV.U32 R10, RZ, RZ, RZ ;  /* 0x000000ffff0a7224 */ /* 0x000fe200078e00ff */
[----:B------:R-:W-:Y:S01]  /*a5e0*/  ST.E.64 desc[UR36][R4.64+0x160], R6 ;  /* 0x0001600604007985 */ /* 0x000fe2000c101b24 */
[----:B------:R-:W-:Y:S01]  /*a5f0*/  IMAD.MOV.U32 R12, RZ, RZ, RZ ;  /* 0x000000ffff0c7224 */ /* 0x000fe200078e00ff */
[----:B------:R-:W1:Y:S01]  /*a600*/  LDC.64 R34, c[0x0][0x388] ;  /* 0x0000e200ff227b82 */ /* 0x000e620000000a00 */
[----:B------:R-:W-:Y:S01]  /*a610*/  IMAD.MOV.U32 R13, RZ, RZ, -0x1 ;  /* 0xffffffffff0d7424 */ /* 0x000fe200078e00ff */
[----:B------:R-:W-:Y:S01]  /*a620*/  ST.E.64 desc[UR36][R4.64+0x278], R6 ;  /* 0x0002780604007985 */ /* 0x000fe2000c101b24 */
[----:B------:R-:W-:-:S02]  /*a630*/  IMAD.MOV.U32 R14, RZ, RZ, RZ ;  /* 0x000000ffff0e7224 */ /* 0x000fc400078e00ff */
[----:B------:R-:W-:Y:S01]  /*a640*/  IMAD.MOV.U32 R15, RZ, RZ, -0x1 ;  /* 0xffffffffff0f7424 */ /* 0x000fe200078e00ff */
[----:B------:R-:W-:Y:S01]  /*a650*/  ST.E.64 desc[UR36][R4.64+0x3b8], R6 ;  /* 0x0003b80604007985 */ /* 0x000fe2000c101b24 */
[----:B------:R-:W-:Y:S02]  /*a660*/  IMAD.MOV.U32 R17, RZ, RZ, -0x1 ;  /* 0xffffffffff117424 */ /* 0x000fe400078e00ff */
[----:B------:R-:W-:Y:S01]  /*a670*/  IMAD.MOV.U32 R18, RZ, RZ, RZ ;  /* 0x000000ffff127224 */ /* 0x000fe200078e00ff */
[----:B------:R2:W-:Y:S01]  /*a680*/  ST.E.64 desc[UR36][R4.64+0x4d0], R6 ;  /* 0x0004d00604007985 */ /* 0x0005e2000c101b24 */
[----:B------:R-:W-:Y:S02]  /*a690*/  IMAD.MOV.U32 R19, RZ, RZ, -0x1 ;  /* 0xffffffffff137424 */ /* 0x000fe400078e00ff */
[----:B------:R-:W-:Y:S01]  /*a6a0*/  IMAD.MOV.U32 R20, RZ, RZ, RZ ;  /* 0x000000ffff147224 */ /* 0x000fe200078e00ff */
[----:B------:R-:W-:Y:S01]  /*a6b0*/  ST.E.64 desc[UR36][R4.64+0x48], R8 ;  /* 0x0000480804007985 */ /* 0x000fe2000c101b24 */
[----:B------:R-:W-:-:S02]  /*a6c0*/  IMAD.MOV.U32 R22, RZ, RZ, RZ ;  /* 0x000000ffff167224 */ /* 0x000fc400078e00ff */
[----:B------:R-:W-:Y:S01]  /*a6d0*/  IMAD.MOV.U32 R23, RZ, RZ, -0x1 ;  /* 0xffffffffff177424 */ /* 0x000fe200078e00ff */
[----:B------:R-:W-:Y:S04]  /*a6e0*/  ST.E.64 desc[UR36][R4.64+0x70], R10 ;  /* 0x0000700a04007985 */ /* 0x000fe8000c101b24 */
[----:B------:R-:W-:Y:S01]  /*a6f0*/  ST.E.64 desc[UR36][R4.64+0x98], R12 ;  /* 0x0000980c04007985 */ /* 0x000fe2000c101b24 */
[----:B0-----:R-:W-:Y:S02]  /*a700*/  IMAD R33, R3, 0x51, RZ ;  /* 0x0000005103217824 */ /* 0x001fe400078e02ff */
[----:B--2---:R-:W-:Y:S01]  /*a710*/  IMAD.MOV.U32 R6, RZ, RZ, 0x51 ;  /* 0x00000051ff067424 */ /* 0x004fe200078e00ff */
[----:B------:R-:W-:Y:S01]  /*a720*/  ST.E.64 desc[UR36][R4.64+0xc0], R14 ;  /* 0x0000c00e04007985 */ /* 0x000fe2000c101b24 */
[----:B------:R-:W-:-:S03]  /*a730*/  IMAD.MOV.U32 R7, RZ, RZ, 0x0 ;  /* 0x00000000ff077424 */ /* 0x000fc600078e00ff */
[----:B------:R-:W-:Y:S04]  /*a740*/  ST.E.64 desc[UR36][R4.64+0xe8], R16 ;  /* 0x0000e81004007985 */ /* 0x000fe8000c101b24 */
[----:B------:R0:W-:Y:S04]  /*a750*/  ST.E.64 desc[UR36][R4.64+-0x8], R6 ;  /* 0xfffff80604007985 */ /* 0x0001e8000c101b24 */
[----:B------:R-:W-:Y:S04]  /*a760*/  ST.E.64 desc[UR36][R4.64+0x110], R18 ;  /* 0x0001101204007985 */ /* 0x000fe8000c101b24 */
[----:B------:R-:W-:Y:S04]  /*a770*/  ST.E.64 desc[UR36][R4.64+0x138], R20 ;  /* 0x0001381404007985 */ /* 0x000fe8000c101b24 */
[----:B------:R-:W-:Y:S01]  /*a780*/  ST.E.64 desc[UR36][R4.64+0x188], R8 ;  /* 0x0001880804007985 */ /* 0x000fe2000c101b24 */
[----:B0-----:R-:W-:-:S02]  /*a790*/  HFMA2 R6, -RZ, RZ, 0, 0 ;  /* 0x00000000ff067431 */ /* 0x001fc400000001ff */
[----:B------:R-:W-:Y:S01]  /*a7a0*/  IMAD.MOV.U32 R7, RZ, RZ, -0x1 ;  /* 0xffffffffff077424 */ /* 0x000fe200078e00ff */
[----:B------:R-:W-:Y:S04]  /*a7b0*/  ST.E.64 desc[UR36][R4.64+0x1b0], R10 ;  /* 0x0001b00a04007985 */ /* 0x000fe8000c101b24 */
        /* <DEDUP_REMOVED lines=25> */
[----:B------:R-:W-:Y:S04]  /*a950*/  ST.E.64 desc[UR36][R4.64], RZ ;  /* 0x000000ff04007985 */ /* 0x000fe8000c101b24 */
        /* <DEDUP_REMOVED lines=159> */
[----:B------:R-:W-:Y:S04]  /*b350*/  ST.E.64 desc[UR36][R4.64+0x638], R8 ;  /* 0x0006380804007985 */ /* 0x000fe8000c101b24 */
[----:B------:R-:W-:Y:S04]  /*b360*/  ST.E.64 desc[UR36][R4.64+0x700], R6 ;  /* 0x0007000604007985 */ /* 0x000fe8000c101b24 */
[----:B------:R-:W-:Y:S04]  /*b370*/  ST.E.64 desc[UR36][R4.64+0x840], R6 ;  /* 0x0008400604007985 */ /* 0x000fe8000c101b24 */
[----:B------:R-:W-:Y:S04]  /*b380*/  ST.E.64 desc[UR36][R4.64+0x958], R6 ;  /* 0x0009580604007985 */ /* 0x000fe8000c101b24 */
[----:B------:R-:W-:Y:S04]  /*b390*/  ST.E.64 desc[UR36][R4.64+0xa98], R6 ;  /* 0x000a980604007985 */ /* 0x000fe8000c101b24 */
[----:B------:R0:W-:Y:S04]  /*b3a0*/  ST.E.64 desc[UR36][R4.64+0xb88], R6 ;  /* 0x000b880604007985 */ /* 0x0001e8000c101b24 */
[----:B------:R-:W-:Y:S04]  /*b3b0*/  ST.E.64 desc[UR36][R4.64+0x660], R10 ;  /* 0x0006600a04007985 */ /* 0x000fe8000c101b24 */
[----:B------:R-:W-:Y:S04]  /*b3c0*/  ST.E.64 desc[UR36][R4.64+0x688], R12 ;  /* 0x0006880c04007985 */ /* 0x000fe8000c101b24 */
[----:B------:R-:W-:Y:S01]  /*b3d0*/  ST.E.64 desc[UR36][R4.64+0x6b0], R14 ;  /* 0x0006b00e04007985 */ /* 0x000fe2000c101b24 */
[----:B0-----:R-:W0:Y:S03]  /*b3e0*/  LDC.64 R6, c[0x0][0x380] ;  /* 0x0000e000ff067b82 */ /* 0x001e260000000a00 */
[----:B------:R-:W-:Y:S04]  /*b3f0*/  ST.E.64 desc[UR36][R4.64+0x6d8], R16 ;  /* 0x0006d81004007985 */ /* 0x000fe8000c101b24 */
[----:B------:R-:W-:Y:S04]  /*b400*/  ST.E.64 desc[UR36][R4.64+0x728], R18 ;  /* 0x0007281204007985 */ /* 0x000fe8000c101b24 */
[----:B------:R-:W-:Y:S04]  /*b410*/  ST.E.64 desc[UR36][R4.64+0x750], R20 ;  /* 0x0007501404007985 */ /* 0x000fe8000c101b24 */
[----:B------:R-:W-:Y:S04]  /*b420*/  ST.E.64 desc[UR36][R4.64+0x778], R8 ;  /* 0x0007780804007985 */ /* 0x000fe8000c101b24 */
[----:B------:R-:W-:Y:S04]  /*b430*/  ST.E.64 desc[UR36][R4.64+0x7a0], R10 ;  /* 0x0007a00a04007985 */ /* 0x000fe8000c101b24 */
[----:B------:R-:W-:Y:S01]  /*b440*/  ST.E.64 desc[UR36][R4.64+0x7c8], R12 ;  /* 0x0007c80c04007985 */ /* 0x000fe2000c101b24 */
[----:B0-----:R-:W-:-:S03]  /*b450*/  IMAD.WIDE.U32 R32, R33, 0x4, R6 ;  /* 0x0000000421207825 */ /* 0x001fc600078e0006 */
        /* <DEDUP_REMOVED lines=24> */
[----:B------:R0:W-:Y:S04]  /*b5e0*/  ST.E.64 desc[UR36][R4.64+0xc50], R10 ;  /* 0x000c500a04007985 */ /* 0x0001e8000c101b24 */
        /* <DEDUP_REMOVED lines=160> */
[----:B------:R2:W-:Y:S04]  /*bff0*/  ST.E.64 desc[UR36][R4.64+0xc78], R12 ;  /* 0x000c780c04007985 */ /* 0x0005e8000c101b24 */
[----:B------:R3:W-:Y:S04]  /*c000*/  ST.E.64 desc[UR36][R4.64+0xca0], R18 ;  /* 0x000ca01204007985 */ /* 0x0007e8000c101b24 */
[----:B------:R-:W-:Y:S04]  /*c010*/  ST.E.64 desc[UR36][R4.64+0xc80], RZ ;  /* 0x000c80ff04007985 */ /* 0x000fe8000c101b24 */
[----:B------:R-:W-:Y:S04]  /*c020*/  ST.E.64 desc[UR36][R4.64+0xc88], RZ ;  /* 0x000c88ff04007985 */ /* 0x000fe8000c101b24 */
[----:B------:R-:W-:Y:S04]  /*c030*/  ST.E.64 desc[UR36][R4.64+0xc90], RZ ;  /* 0x000c90ff04007985 */ /* 0x000fe8000c101b24 */
[----:B------:R-:W-:Y:S04]  /*c040*/  ST.E.64 desc[UR36][R4.64+0xc98], RZ ;  /* 0x000c98ff04007985 */ /* 0x000fe8000c101b24 */
[----:B0-----:R-:W4:Y:S04]  /*c050*/  LDG.E R11, desc[UR36][R32.64] ;  /* 0x00000024200b7981 */ /* 0x001f28000c1e1900 */
[----:B------:R-:W5:Y:S04]  /*c060*/  LDG.E R0, desc[UR36][R32.64+0x4] ;  /* 0x0000042420007981 */ /* 0x000f68000c1e1900 */
[----:B------:R-:W5:Y:S04]  /*c070*/  LDG.E R8, desc[UR36][R32.64+0x8] ;  /* 0x0000082420087981 */ /* 0x000f68000c1e1900 */
[----:B------:R-:W5:Y:S04]  /*c080*/  LDG.E R9, desc[UR36][R32.64+0xc] ;  /* 0x00000c2420097981 */ /* 0x000f68000c1e1900 */
[----:B------:R-:W5:Y:S04]  /*c090*/  LDG.E R10, desc[UR36][R32.64+0x10] ;  /* 0x00001024200a7981 */ /* 0x000f68000c1e1900 */
[----:B--2---:R-:W2:Y:S04]  /*c0a0*/  LDG.E R12, desc[UR36][R32.64+0x14] ;  /* 0x00001424200c7981 */ /* 0x004ea8000c1e1900 */
[----:B------:R-:W2:Y:S04]  /*c0b0*/  LDG.E R13, desc[UR36][R32.64+0x18] ;  /* 0x00001824200d7981 */ /* 0x000ea8000c1e1900 */
[----:B------:R-:W2:Y:S01]  /*c0c0*/  LDG.E R14, desc[UR36][R32.64+0x1c] ;  /* 0x00001c24200e7981 */ /* 0x000ea2000c1e1900 */
[----:B------:R-:W-:-:S02]  /*c0d0*/  IMAD.MOV.U32 R37, RZ, RZ, RZ ;  /* 0x000000ffff257224 */ /* 0x000fc400078e00ff */
[----:B------:R-:W-:Y:S01]  /*c0e0*/  IMAD.WIDE.U32 R6, R3, 0x144, R6 ;  /* 0x0000014403067825 */ /* 0x000fe200078e0006 */
[----:B------:R-:W2:Y:S04]  /*c0f0*/  LDG.E R72, desc[UR36][R32.64+0x20] ;  /* 0x0000202420487981 */ /* 0x000ea8000c1e1900 */
        /* <DEDUP_REMOVED lines=61> */
[----:B---3--:R-:W3:Y:S01]  /*c4d0*/  LDG.E R18, desc[UR36][R32.64+0x128] ;  /* 0x0001282420127981 */ /* 0x008ee2000c1e1900 */
[----:B----4-:R-:W-:-:S02]  /*c4e0*/  ISETP.NE.AND P5, PT, R11, RZ, PT ;  /* 0x000000ff0b00720c */ /* 0x010fc40003fa5270 */
[----:B-----5:R-:W-:Y:S02]  /*c4f0*/  ISETP.NE.AND P0, PT, R0, RZ, PT ;  /* 0x000000ff0000720c */ /* 0x020fe40003f05270 */
[----:B------:R-:W-:Y:S02]  /*c500*/  ISETP.NE.AND P4, PT, R8, RZ, PT ;  /* 0x000000ff0800720c */ /* 0x000fe40003f85270 */
[----:B------:R-:W-:-:S07]  /*c510*/  ISETP.NE.AND P3, PT, R9, RZ, PT ;  /* 0x000000ff0900720c */ /* 0x000fce0003f65270 */
[----:B------:R-:W-:Y:S02]  /*c520*/  @!P5 IMAD.MOV.U32 R37, RZ, RZ, 0x1 ;  /* 0x00000001ff25d424 */ /* 0x000fe400078e00ff */
[--C-:B------:R-:W-:Y:S01]  /*c530*/  @!P5 IMAD.MOV.U32 R8, RZ, RZ, R92.reuse ;  /* 0x000000ffff08d224 */ /* 0x100fe200078e005c */
[----:B------:R-:W-:Y:S01]  /*c540*/  ISETP.NE.AND P2, PT, R10, RZ, PT ;  /* 0x000000ff0a00720c */ /* 0x000fe20003f45270 */
[C-C-:B------:R-:W-:Y:S01]  /*c550*/  @!P0 IMAD R0, R37.reuse, 0x4, R92.reuse ;  /* 0x0000000425008824 */ /* 0x140fe200078e025c */
[----:B------:R-:W-:Y:S01]  /*c560*/  @!P0 IADD3 R37, PT, PT, R37, 0x1, RZ ;  /* 0x0000000125258810 */ /* 0x000fe20007ffe0ff */
[----:B------:R-:W-:Y:S01]  /*c570*/  @!P0 IMAD.MOV.U32 R9, RZ, RZ, 0x1 ;  /* 0x00000001ff098424 */ /* 0x000fe200078e00ff */
[----:B--2---:R-:W-:Y:S01]  /*c580*/  ISETP.NE.AND P1, PT, R12, RZ, PT ;  /* 0x000000ff0c00720c */ /* 0x004fe20003f25270 */
[----:B------:R0:W-:Y:S01]  /*c590*/  @!P5 STL [R8], RZ ;  /* 0x000000ff0800d387 */ /* 0x0001e20000100800 */
[----:B------:R-:W-:Y:S02]  /*c5a0*/  @!P4 IMAD.MOV.U32 R10, RZ, RZ, 0x2 ;  /* 0x00000002ff0ac424 */ /* 0x000fe400078e00ff */
[--C-:B------:R-:W-:Y:S01]  /*c5b0*/  @!P4 IMAD R15, R37, 0x4, R92.reuse ;  /* 0x00000004250fc824 */ /* 0x100fe200078e025c */
[----:B------:R-:W-:Y:S01]  /*c5c0*/  ISETP.NE.AND P6, PT, R13, RZ, PT ;  /* 0x000000ff0d00720c */ /* 0x000fe20003fc5270 */
[----:B------:R-:W-:Y:S01]  /*c5d0*/  @!P4 VIADD R37, R37, 0x1 ;  /* 0x000000012525c836 */ /* 0x000fe20000000000 */
[----:B------:R-:W-:Y:S01]  /*c5e0*/  @!P3 MOV R12, 0x3 ;  /* 0x00000003000cb802 */ /* 0x000fe20000000f00 */
[----:B------:R-:W-:Y:S01]  /*c5f0*/  @!P0 STL [R0], R9 ;  /* 0x0000000900008387 */ /* 0x000fe20000100800 */
[----:B------:R-:W-:Y:S01]  /*c600*/  ISETP.NE.AND P5, PT, R14, RZ, PT ;  /* 0x000000ff0e00720c */ /* 0x000fe20003fa5270 */
[C---:B------:R-:W-:Y:S01]  /*c610*/  @!P3 IMAD R17, R37.reuse, 0x4, R92 ;  /* 0x000000042511b824 */ /* 0x040fe200078e025c */
[----:B------:R-:W-:Y:S01]  /*c620*/  @!P3 IADD3 R37, PT, PT, R37, 0x1, RZ ;  /* 0x000000012525b810 */ /* 0x000fe20007ffe0ff */
[----:B0-----:R-:W-:Y:S01]  /*c630*/  @!P2 IMAD.MOV.U32 R8, RZ, RZ, 0x4 ;  /* 0x00000004ff08a424 */ /* 0x001fe200078e00ff */
[----:B------:R0:W-:Y:S01]  /*c640*/  @!P4 STL [R15], R10 ;  /* 0x0000000a0f00c387 */ /* 0x0001e20000100800 */
[----:B------:R-:W-:-:S02]  /*c650*/  @!P1 IMAD.MOV.U32 R13, RZ, RZ, 0x5 ;  /* 0x00000005ff0d9424 */ /* 0x000fc400078e00ff */
[C-C-:B------:R-:W-:Y:S01]  /*c660*/  @!P2 IMAD R19, R37.reuse, 0x4, R92.reuse ;  /* 0x000000042513a824 */ /* 0x140fe200078e025c */
[----:B------:R-:W-:Y:S01]  /*c670*/  @!P3 STL [R17], R12 ;  /* 0x0000000c1100b387 */ /* 0x000fe20000100800 */
[----:B------:R-:W-:Y:S02]  /*c680*/  @!P2 VIADD R37, R37, 0x1 ;  /* 0x000000012525a836 */ /* 0x000fe40000000000 */
[----:B------:R-:W-:Y:S01]  /*c690*/  @!P6 IMAD.MOV.U32 R14, RZ, RZ, 0x6 ;  /* 0x00000006ff0ee424 */ /* 0x000fe200078e00ff */
[----:B------:R2:W-:Y:S01]  /*c6a0*/  @!P2 STL [R19], R8 ;  /* 0x000000081300a387 */ /* 0x0005e20000100800 */
[C---:B------:R-:W-:Y:S02]  /*c6b0*/  @!P1 IMAD R16, R37.reuse, 0x4, R92 ;  /* 0x0000000425109824 */ /* 0x040fe400078e025c */
[----:B------:R-:W-:Y:S01]  /*c6c0*/  @!P1 VIADD R37, R37, 0x1 ;  /* 0x0000000125259836 */ /* 0x000fe20000000000 */
[----:B0-----:R-:W4:Y:S01]  /*c6d0*/  LDG.E R15, desc[UR36][R32.64+0x12c] ;  /* 0x00012c24200f7981 */ /* 0x001f22000c1e1900 */
[----:B------:R-:W-:-:S03]  /*c6e0*/  @!P5 IMAD.MOV.U32 R0, RZ, RZ, 0x7 ;  /* 0x00000007ff00d424 */ /* 0x000fc600078e00ff */
[C---:B------:R-:W-:Y:S01]  /*c6f0*/  @!P6 LEA R21, R37.reuse, R92, 0x2 ;  /* 0x0000005c2515e211 */ /* 0x040fe200078e10ff */
[----:B------:R-:W-:Y:S01]  /*c700*/  @!P6 VIADD R37, R37, 0x1 ;  /* 0x000000012525e836 */ /* 0x000fe20000000000 */
[----:B------:R-:W-:Y:S03]  /*c710*/  @!P1 STL [R16], R13 ;  /* 0x0000000d10009387 */ /* 0x000fe60000100800 */
[----:B------:R-:W-:Y:S01]  /*c720*/  @!P5 IMAD R9, R37, 0x4, R92 ;  /* 0x000000042509d824 */ /* 0x000fe200078e025c */
[----:B------:R0:W-:Y:S04]  /*c730*/  @!P6 STL [R21], R14 ;  /* 0x0000000e1500e387 */ /* 0x0001e80000100800 */
[----:B------:R1:W-:Y:S04]  /*c740*/  @!P5 STL [R9], R0 ;  /* 0x000000000900d387 */ /* 0x0003e80000100800 */
[----:B--2---:R-:W2:Y:S04]  /*c750*/  LDG.E R19, desc[UR36][R32.64+0x11c] ;  /* 0x00011c2420137981 */ /* 0x004ea8000c1e1900 */
[----:B0-----:R-:W5:Y:S01]  /*c760*/  LDG.E R21, desc[UR36][R32.64+0x114] ;  /* 0x0001142420157981 */ /* 0x001f62000c1e1900 */
[----:B-1----:R-:W-:-:S03]  /*c770*/  IMAD.WIDE.U32 R8, R3, 0xb88, R34 ;  /* 0x00000b8803087825 */ /* 0x002fc600078e0022 */
[----:B------:R-:W3:Y:S04]  /*c780*/  LDG.E R0, desc[UR36][R32.64+0x60] ;  /* 0x0000602420007981 */ /* 0x000ee8000c1e1900 */
[----:B------:R-:W4:Y:S04]  /*c790*/  LDG.E R17, desc[UR36][R32.64+0x124] ;  /* 0x0001242420117981 */ /* 0x000f28000c1e1900 */
[----:B------:R-:W4:Y:S04]  /*c7a0*/  LDG.E R16, desc[UR36][R32.64+0x130] ;  /* 0x0001302420107981 */ /* 0x000f28000c1e1900 */
[----:B------:R-:W4:Y:S04]  /*c7b0*/  LDG.E R13, desc[UR36][R32.64+0x134] ;  /* 0x00013424200d7981 */ /* 0x000f28000c1e1900 */
[----:B------:R-:W4:Y:S04]  /*c7c0*/  LDG.E R10, desc[UR36][R32.64+0x138] ;  /* 0x00013824200a7981 */ /* 0x000f28000c1e1900 */
[----:B------:R-:W4:Y:S04]  /*c7d0*/  LDG.E R12, desc[UR36][R32.64+0x13c] ;  /* 0x00013c24200c7981 */ /* 0x000f28000c1e1900 */
[----:B------:R-:W4:Y:S04]  /*c7e0*/  LDG.E R14, desc[UR36][R32.64+0x140] ;  /* 0x00014024200e7981 */ /* 0x000f28000c1e1900 */
[----:B------:R0:W-:Y:S04]  /*c7f0*/  STG.E desc[UR36][R8.64], R11 ;  /* 0x0000000b08007986 */ /* 0x0001e8000c101924 */
[----:B------:R-:W2:Y:S04]  /*c800*/  LDG.E R89, desc[UR36][R6.64+0x4] ;  /* 0x0000042406597981 */ /* 0x000ea8000c1e1900 */
[----:B--2---:R-:W-:Y:S04]  /*c810*/  STG.E desc[UR36][R8.64+0x4], R89 ;  /* 0x0000045908007986 */ /* 0x004fe8000c101924 */
[----:B------:R-:W2:Y:S04]  /*c820*/  LDG.E R91, desc[UR36][R6.64+0x8] ;  /* 0x00000824065b7981 */ /* 0x000ea8000c1e1900 */
[----:B--2---:R-:W-:Y:S04]  /*c830*/  STG.E desc[UR36][R8.64+0x8], R91 ;  /* 0x0000085b08007986 */ /* 0x004fe8000c101924 */
[----:B------:R-:W2:Y:S04]  /*c840*/  LDG.E R88, desc[UR36][R6.64+0xc] ;  /* 0x00000c2406587981 */ /* 0x000ea8000c1e1900 */
[----:B--2---:R-:W-:Y:S04]  /*c850*/  STG.E desc[UR36][R8.64+0xc], R88 ;  /* 0x00000c5808007986 */ /* 0x004fe8000c101924 */
[----:B------:R-:W2:Y:S04]  /*c860*/  LDG.E R90, desc[UR36][R6.64+0x10] ;  /* 0x00001024065a7981 */ /* 0x000ea8000c1e1900 */
[----:B--2---:R-:W-:Y:S04]  /*c870*/  STG.E desc[UR36][R8.64+0x10], R90 ;  /* 0x0000105a08007986 */ /* 0x004fe8000c101924 */
[----:B0-----:R-:W2:Y:S04]  /*c880*/  LDG.E R11, desc[UR36][R6.64+0x14] ;  /* 0x00001424060b7981 */ /* 0x001ea8000c1e1900 */
[----:B--2---:R0:W-:Y:S04]  /*c890*/  STG.E desc[UR36][R8.64+0x14], R11 ;  /* 0x0000140b08007986 */ /* 0x0041e8000c101924 */
[----:B0-----:R-:W2:Y:S04]  /*c8a0*/  LDG.E R11, desc[UR36][R6.64+0x18] ;  /* 0x00001824060b7981 */ /* 0x001ea8000c1e1900 */
[----:B--2---:R0:W-:Y:S04]  /*c8b0*/  STG.E desc[UR36][R8.64+0x18], R11 ;  /* 0x0000180b08007986 */ /* 0x0041e8000c101924 */
        /* <DEDUP_REMOVED lines=121> */
[----:B--2---:R1:W-:Y:S04]  /*d050*/  STG.E desc[UR36][R8.64+0x10c], R89 ;  /* 0x00010c5908007986 */ /* 0x0043e8000c101924 */
[----:B------:R-:W2:Y:S04]  /*d060*/  LDG.E R91, desc[UR36][R6.64+0x110] ;  /* 0x00011024065b7981 */ /* 0x000ea8000c1e1900 */
[----:B--2---:R2:W-:Y:S04]  /*d070*/  STG.E desc[UR36][R8.64+0x110], R91 ;  /* 0x0001105b08007986 */ /* 0x0045e8000c101924 */
[----:B------:R-:W5:Y:S04]  /*d080*/  LDG.E R88, desc[UR36][R6.64+0x114] ;  /* 0x0001142406587981 */ /* 0x000f68000c1e1900 */
[----:B-----5:R5:W-:Y:S04]  /*d090*/  STG.E desc[UR36][R8.64+0x114], R88 ;  /* 0x0001145808007986 */ /* 0x020be8000c101924 */
[----:B------:R-:W3:Y:S04]  /*d0a0*/  LDG.E R90, desc[UR36][R6.64+0x118] ;  /* 0x00011824065a7981 */ /* 0x000ee8000c1e1900 */
[----:B---3--:R3:W-:Y:S04]  /*d0b0*/  STG.E desc[UR36][R8.64+0x118], R90 ;  /* 0x0001185a08007986 */ /* 0x0087e8000c101924 */
[----:B0-----:R-:W4:Y:S04]  /*d0c0*/  LDG.E R11, desc[UR36][R6.64+0x11c] ;  /* 0x00011c24060b7981 */ /* 0x001f28000c1e1900 */
[----:B----4-:R-:W-:Y:S04]  /*d0d0*/  STG.E desc[UR36][R8.64+0x11c], R11 ;  /* 0x00011c0b08007986 */ /* 0x010fe8000c101924 */
[----:B-1----:R-:W4:Y:S04]  /*d0e0*/  LDG.E R89, desc[UR36][R6.64+0x120] ;  /* 0x0001202406597981 */ /* 0x002f28000c1e1900 */
[----:B----4-:R-:W-:Y:S04]  /*d0f0*/  STG.E desc[UR36][R8.64+0x120], R89 ;  /* 0x0001205908007986 */ /* 0x010fe8000c101924 */
[----:B--2---:R-:W2:Y:S04]  /*d100*/  LDG.E R91, desc[UR36][R6.64+0x124] ;  /* 0x00012424065b7981 */ /* 0x004ea8000c1e1900 */
[----:B--2---:R-:W-:Y:S04]  /*d110*/  STG.E desc[UR36][R8.64+0x124], R91 ;  /* 0x0001245b08007986 */ /* 0x004fe8000c101924 */
[----:B-----5:R-:W2:Y:S04]  /*d120*/  LDG.E R88, desc[UR36][R6.64+0x128] ;  /* 0x0001282406587981 */ /* 0x020ea8000c1e1900 */
[----:B--2---:R-:W-:Y:S04]  /*d130*/  STG.E desc[UR36][R8.64+0x128], R88 ;  /* 0x0001285808007986 */ /* 0x004fe8000c101924 */
[----:B---3--:R-:W2:Y:S04]  /*d140*/  LDG.E R90, desc[UR36][R6.64+0x12c] ;  /* 0x00012c24065a7981 */ /* 0x008ea8000c1e1900 */
[----:B--2---:R0:W-:Y:S04]  /*d150*/  STG.E desc[UR36][R8.64+0x12c], R90 ;  /* 0x00012c5a08007986 */ /* 0x0041e8000c101924 */
[----:B0-----:R-:W2:Y:S04]  /*d160*/  LDG.E R90, desc[UR36][R6.64+0x130] ;  /* 0x00013024065a7981 */ /* 0x001ea8000c1e1900 */
[----:B--2---:R-:W-:Y:S04]  /*d170*/  STG.E desc[UR36][R8.64+0x130], R90 ;  /* 0x0001305a08007986 */ /* 0x004fe8000c101924 */
[----:B------:R-:W2:Y:S04]  /*d180*/  LDG.E R11, desc[UR36][R6.64+0x134] ;  /* 0x00013424060b7981 */ /* 0x000ea8000c1e1900 */
[----:B--2---:R0:W-:Y:S04]  /*d190*/  STG.E desc[UR36][R8.64+0x134], R11 ;  /* 0x0001340b08007986 */ /* 0x0041e8000c101924 */
[----:B------:R-:W2:Y:S04]  /*d1a0*/  LDG.E R89, desc[UR36][R6.64+0x138] ;  /* 0x0001382406597981 */ /* 0x000ea8000c1e1900 */
[----:B--2---:R1:W-:Y:S04]  /*d1b0*/  STG.E desc[UR36][R8.64+0x138], R89 ;  /* 0x0001385908007986 */ /* 0x0043e8000c101924 */
[----:B------:R-:W2:Y:S01]  /*d1c0*/  LDG.E R91, desc[UR36][R6.64+0x13c] ;  /* 0x00013c24065b7981 */ /* 0x000ea2000c1e1900 */
[----:B------:R-:W-:-:S03]  /*d1d0*/  IMAD R3, R3, 0x9, RZ ;  /* 0x0000000903037824 */ /* 0x000fc600078e02ff */
[----:B--2---:R2:W-:Y:S04]  /*d1e0*/  STG.E desc[UR36][R8.64+0x13c], R91 ;  /* 0x00013c5b08007986 */ /* 0x0045e8000c101924 */
[----:B------:R-:W3:Y:S01]  /*d1f0*/  LDG.E R88, desc[UR36][R6.64+0x140] ;  /* 0x0001402406587981 */ /* 0x000ee2000c1e1900 */
[----:B------:R-:W-:-:S03]  /*d200*/  IMAD.WIDE.U32 R34, R3, 0x148, R34 ;  /* 0x0000014803227825 */ /* 0x000fc600078e0022 */
[----:B---3--:R3:W-:Y:S04]  /*d210*/  STG.E desc[UR36][R8.64+0x140], R88 ;  /* 0x0001405808007986 */ /* 0x0087e8000c101924 */
[----:B------:R-:W-:Y:S04]  /*d220*/  STG.E desc[UR36][R34.64+0x144], RZ ;  /* 0x000144ff22007986 */ /* 0x000fe8000c101924 */
[----:B------:R-:W4:Y:S04]  /*d230*/  LDG.E R3, desc[UR36][R6.64] ;  /* 0x0000002406037981 */ /* 0x000f28000c1e1900 */
[----:B----4-:R4:W-:Y:S04]  /*d240*/  STG.E desc[UR36][R8.64+0x148], R3 ;  /* 0x0001480308007986 */ /* 0x0109e8000c101924 */
[----:B0-----:R-:W5:Y:S04]  /*d250*/  LDG.E R11, desc[UR36][R6.64+0x4] ;  /* 0x00000424060b7981 */ /* 0x001f68000c1e1900 */
[----:B-----5:R0:W-:Y:S04]  /*d260*/  STG.E desc[UR36][R8.64+0x14c], R11 ;  /* 0x00014c0b08007986 */ /* 0x0201e8000c101924 */
[----:B-1----:R-:W5:Y:S04]  /*d270*/  LDG.E R89, desc[UR36][R6.64+0x8] ;  /* 0x0000082406597981 */ /* 0x002f68000c1e1900 */
[----:B-----5:R1:W-:Y:S04]  /*d280*/  STG.E desc[UR36][R8.64+0x150], R89 ;  /* 0x0001505908007986 */ /* 0x0203e8000c101924 */
[----:B--2---:R-:W2:Y:S04]  /*d290*/  LDG.E R91, desc[UR36][R6.64+0xc] ;  /* 0x00000c24065b7981 */ /* 0x004ea8000c1e1900 */
[----:B--2---:R2:W-:Y:S04]  /*d2a0*/  STG.E desc[UR36][R8.64+0x154], R91 ;  /* 0x0001545b08007986 */ /* 0x0045e8000c101924 */
[----:B------:R-:W5:Y:S04]  /*d2b0*/  LDG.E R90, desc[UR36][R6.64+0x10] ;  /* 0x00001024065a7981 */ /* 0x000f68000c1e1900 */
[----:B-----5:R5:W-:Y:S04]  /*d2c0*/  STG.E desc[UR36][R8.64+0x158], R90 ;  /* 0x0001585a08007986 */ /* 0x020be8000c101924 */
[----:B---3--:R-:W3:Y:S04]  /*d2d0*/  LDG.E R88, desc[UR36][R6.64+0x14] ;  /* 0x0000142406587981 */ /* 0x008ee8000c1e1900 */
[----:B---3--:R3:W-:Y:S04]  /*d2e0*/  STG.E desc[UR36][R8.64+0x15c], R88 ;  /* 0x00015c5808007986 */ /* 0x0087e8000c101924 */
[----:B----4-:R-:W4:Y:S04]  /*d2f0*/  LDG.E R3, desc[UR36][R6.64+0x18] ;  /* 0x0000182406037981 */ /* 0x010f28000c1e1900 */
[----:B----4-:R4:W-:Y:S04]  /*d300*/  STG.E desc[UR36][R8.64+0x160], R3 ;  /* 0x0001600308007986 */ /* 0x0109e8000c101924 */
[----:B0-----:R-:W2:Y:S04]  /*d310*/  LDG.E R11, desc[UR36][R6.64+0x1c] ;  /* 0x00001c24060b7981 */ /* 0x001ea8000c1e1900 */
[----:B--2---:R0:W-:Y:S04]  /*d320*/  STG.E desc[UR36][R8.64+0x164], R11 ;  /* 0x0001640b08007986 */ /* 0x0041e8000c101924 */
[----:B-1----:R-:W2:Y:S04]  /*d330*/  LDG.E R89, desc[UR36][R6.64+0x20] ;  /* 0x0000202406597981 */ /* 0x002ea8000c1e1900 */
[----:B--2---:R1:W-:Y:S04]  /*d340*/  STG.E desc[UR36][R8.64+0x168], R89 ;  /* 0x0001685908007986 */ /* 0x0043e8000c101924 */
[----:B------:R-:W2:Y:S04]  /*d350*/  LDG.E R91, desc[UR36][R6.64+0x24] ;  /* 0x00002424065b7981 */ /* 0x000ea8000c1e1900 */
[----:B--2---:R2:W-:Y:S04]  /*d360*/  STG.E desc[UR36][R8.64+0x16c], R91 ;  /* 0x00016c5b08007986 */ /* 0x0045e8000c101924 */
[----:B-----5:R-:W5:Y:S04]  /*d370*/  LDG.E R90, desc[UR36][R6.64+0x28] ;  /* 0x00002824065a7981 */ /* 0x020f68000c1e1900 */
        /* <DEDUP_REMOVED lines=44> */
[----:B--2---:R-:W-:Y:S04]  /*d640*/  STG.E desc[UR36][R8.64+0x1c8], R89 ;  /* 0x0001c85908007986 */ /* 0x004fe8000c101924 */
[----:B------:R-:W2:Y:S04]  /*d650*/  LDG.E R91, desc[UR36][R6.64+0x84] ;  /* 0x00008424065b7981 */ /* 0x000ea8000c1e1900 */
[----:B--2---:R-:W-:Y:S04]  /*d660*/  STG.E desc[UR36][R8.64+0x1cc], R91 ;  /* 0x0001cc5b08007986 */ /* 0x004fe8000c101924 */
[----:B-----5:R-:W2:Y:S04]  /*d670*/  LDG.E R90, desc[UR36][R6.64+0x88] ;  /* 0x00008824065a7981 */ /* 0x020ea8000c1e1900 */
[----:B--2---:R-:W-:Y:S04]  /*d680*/  STG.E desc[UR36][R8.64+0x1d0], R90 ;  /* 0x0001d05a08007986 */ /* 0x004fe8000c101924 */
[----:B---3--:R-:W2:Y:S04]  /*d690*/  LDG.E R88, desc[UR36][R6.64+0x8c] ;  /* 0x00008c2406587981 */ /* 0x008ea8000c1e1900 */
[----:B--2---:R-:W-:Y:S04]  /*d6a0*/  STG.E desc[UR36][R8.64+0x1d4], R88 ;  /* 0x0001d45808007986 */ /* 0x004fe8000c101924 */
[----:B----4-:R-:W2:Y:S01]  /*d6b0*/  LDG.E R3, desc[UR36][R6.64+0x90] ;  /* 0x0000902406037981 */ /* 0x010ea2000c1e1900 */
[----:B------:R-:W-:-:S02]  /*d6c0*/  ISETP.NE.AND P0, PT, R72, RZ, PT ;  /* 0x000000ff4800720c */ /* 0x000fc40003f05270 */
[----:B------:R-:W-:Y:S02]  /*d6d0*/  ISETP.NE.AND P3, PT, R87, RZ, PT ;  /* 0x000000ff5700720c */ /* 0x000fe40003f65270 */
[----:B------:R-:W-:Y:S02]  /*d6e0*/  @!P5 IADD3 R37, PT, PT, R37, 0x1, RZ ;  /* 0x000000012525d810 */ /* 0x000fe40007ffe0ff */
[----:B------:R-:W-:Y:S02]  /*d6f0*/  ISETP.NE.AND P5, PT, R86, RZ, PT ;  /* 0x000000ff5600720c */ /* 0x000fe40003fa5270 */
[----:B------:R-:W-:-:S05]  /*d700*/  ISETP.NE.AND P2, PT, R85, RZ, PT ;  /* 0x000000ff5500720c */ /* 0x000fca0003f45270 */
[C---:B------:R-:W-:Y:S02]  /*d710*/  @!P0 IMAD R87, R37.reuse, 0x4, R92 ;  /* 0x0000000425578824 */ /* 0x040fe400078e025c */
[----:B------:R-:W-:Y:S01]  /*d720*/  @!P0 VIADD R37, R37, 0x1 ;  /* 0x0000000125258836 */ /* 0x000fe20000000000 */
[----:B------:R-:W-:-:S04]  /*d730*/  ISETP.NE.AND P1, PT, R84, RZ, PT ;  /* 0x000000ff5400720c */ /* 0x000fc80003f25270 */
[CC--:B------:R-:W-:Y:S01]  /*d740*/  @!P3 LEA R85, R37.reuse, R92.reuse, 0x2 ;  /* 0x0000005c2555b211 */ /* 0x0c0fe200078e10ff */
[----:B------:R-:W-:Y:S02]  /*d750*/  @!P3 VIADD R37, R37, 0x1 ;  /* 0x000000012525b836 */ /* 0x000fe40000000000 */
[----:B0-----:R-:W-:Y:S02]  /*d760*/  @!P0 IMAD.MOV.U32 R11, RZ, RZ, 0x8 ;  /* 0x00000008ff0b8424 */ /* 0x001fe400078e00ff */
[C---:B------:R-:W-:Y:S02]  /*d770*/  @!P5 IMAD R84, R37.reuse, 0x4, R92 ;  /* 0x000000042554d824 */ /* 0x040fe400078e025c */
[----:B------:R-:W-:Y:S01]  /*d780*/  @!P5 VIADD R37, R37, 0x1 ;  /* 0x000000012525d836 */ /* 0x000fe20000000000 */
[----:B------:R-:W-:Y:S01]  /*d790*/  ISETP.NE.AND P4, PT, R83, RZ, PT ;  /* 0x000000ff5300720c */ /* 0x000fe20003f85270 */
[----:B------:R-:W-:Y:S01]  /*d7a0*/  @!P3 IMAD.MOV.U32 R72, RZ, RZ, 0x9 ;  /* 0x00000009ff48b424 */ /* 0x000fe200078e00ff */
[----:B------:R-:W-:Y:S02]  /*d7b0*/  @!P0 STL [R87], R11 ;  /* 0x0000000b57008387 */ /* 0x000fe40000100800 */
[C---:B------:R-:W-:Y:S01]  /*d7c0*/  @!P2 LEA R86, R37.reuse, R92, 0x2 ;  /* 0x0000005c2556a211 */ /* 0x040fe200078e10ff */
[----:B------:R-:W-:Y:S01]  /*d7d0*/  @!P2 VIADD R37, R37, 0x1 ;  /* 0x000000012525a836 */ /* 0x000fe20000000000 */
[----:B------:R-:W-:Y:S01]  /*d7e0*/  @!P3 STL [R85], R72 ;  /* 0x000000485500b387 */ /* 0x000fe20000100800 */
[----:B------:R-:W-:-:S03]  /*d7f0*/  ISETP.NE.AND P3, PT, R81, RZ, PT ;  /* 0x000000ff5100720c */ /* 0x000fc60003f65270 */
[----:B--2---:R0:W-:Y:S04]  /*d800*/  STG.E desc[UR36][R8.64+0x1d8], R3 ;  /* 0x0001d80308007986 */ /* 0x0041e8000c101924 */
[----:B0-----:R-:W2:Y:S01]  /*d810*/  LDG.E R3, desc[UR36][R6.64+0x94] ;  /* 0x0000942406037981 */ /* 0x001ea2000c1e1900 */
[C-C-:B------:R-:W-:Y:S02]  /*d820*/  @!P1 IMAD R81, R37.reuse, 0x4, R92.reuse ;  /* 0x0000000425519824 */ /* 0x140fe400078e025c */
[----:B------:R-:W-:Y:S02]  /*d830*/  @!P5 IMAD.MOV.U32 R83, RZ, RZ, 0xa ;  /* 0x0000000aff53d424 */ /* 0x000fe400078e00ff */
[----:B------:R-:W-:Y:S01]  /*d840*/  @!P1 VIADD R37, R37, 0x1 ;  /* 0x0000000125259836 */ /* 0x000fe20000000000 */
[----:B------:R-:W-:Y:S01]  /*d850*/  ISETP.NE.AND P0, PT, R82, RZ, PT ;  /* 0x000000ff5200720c */ /* 0x000fe20003f05270 */
[----:B------:R-:W-:Y:S01]  /*d860*/  @!P2 IMAD.MOV.U32 R11, RZ, RZ, 0xb ;  /* 0x0000000bff0ba424 */ /* 0x000fe200078e00ff */
[----:B------:R0:W-:Y:S02]  /*d870*/  @!P5 STL [R84], R83 ;  /* 0x000000535400d387 */ /* 0x0001e40000100800 */
[C---:B------:R-:W-:Y:S01]  /*d880*/  @!P4 LEA R82, R37.reuse, R92, 0x2 ;  /* 0x0000005c2552c211 */ /* 0x040fe200078e10ff */
[----:B------:R-:W-:Y:S01]  /*d890*/  @!P4 VIADD R37, R37, 0x1 ;  /* 0x000000012525c836 */ /* 0x000fe20000000000 */
[----:B------:R1:W-:Y:S01]  /*d8a0*/  @!P2 STL [R86], R11 ;  /* 0x0000000b5600a387 */ /* 0x0003e20000100800 */
[----:B------:R-:W-:Y:S01]  /*d8b0*/  ISETP.NE.AND P2, PT, R79, RZ, PT ;  /* 0x000000ff4f00720c */ /* 0x000fe20003f45270 */
[----:B------:R-:W-:Y:S01]  /*d8c0*/  @!P1 IMAD.MOV.U32 R72, RZ, RZ, 0xc ;  /* 0x0000000cff489424 */ /* 0x000fe200078e00ff */
[----:B------:R-:W-:Y:S01]  /*d8d0*/  ISETP.NE.AND P5, PT, R80, RZ, PT ;  /* 0x000000ff5000720c */ /* 0x000fe20003fa5270 */
[----:B0-----:R-:W-:-:S02]  /*d8e0*/  @!P3 IMAD R84, R37, 0x4, R92 ;  /* 0x000000042554b824 */ /* 0x001fc400078e025c */
[----:B------:R-:W-:Y:S01]  /*d8f0*/  @!P3 VIADD R37, R37, 0x1 ;  /* 0x000000012525b836 */ /* 0x000fe20000000000 */
[----:B------:R0:W-:Y:S03]  /*d900*/  @!P1 STL [R81], R72 ;  /* 0x0000004851009387 */ /* 0x0001e60000100800 */
[C---:B------:R-:W-:Y:S02]  /*d910*/  @!P0 IMAD R83, R37.reuse, 0x4, R92 ;  /* 0x0000000425538824 */ /* 0x040fe400078e025c */
[----:B------:R-:W-:Y:S01]  /*d920*/  @!P0 VIADD R37, R37, 0x1 ;  /* 0x0000000125258836 */ /* 0x000fe20000000000 */
[----:B------:R-:W-:-:S03]  /*d930*/  ISETP.NE.AND P1, PT, R77, RZ, PT ;  /* 0x000000ff4d00720c */ /* 0x000fc60003f25270 */
[C-C-:B------:R-:W-:Y:S01]  /*d940*/  @!P2 IMAD R80, R37.reuse, 0x4, R92.reuse ;  /* 0x000000042550a824 */ /* 0x140fe200078e025c */
[----:B------:R-:W-:Y:S01]  /*d950*/  @!P2 IADD3 R37, PT, PT, R37, 0x1, RZ ;  /* 0x000000012525a810 */ /* 0x000fe20007ffe0ff */
[----:B-1----:R-:W-:Y:S01]  /*d960*/  @!P3 IMAD.MOV.U32 R11, RZ, RZ, 0xe ;  /* 0x0000000eff0bb424 */ /* 0x002fe200078e00ff */
[----:B------:R-:W-:Y:S02]  /*d970*/  @!P4 MOV R79, 0xd ;  /* 0x0000000d004fc802 */ /* 0x000fe40000000f00 */
[----:B------:R-:W-:Y:S01]  /*d980*/  ISETP.NE.AND P6, PT, R73, RZ, PT ;  /* 0x000000ff4900720c */ /* 0x000fe20003fc5270 */
[C---:B------:R-:W-:Y:S02]  /*d990*/  @!P5 IMAD R77, R37.reuse, 0x4, R92 ;  /* 0x00000004254dd824 */ /* 0x040fe400078e025c */
[----:B------:R-:W-:Y:S01]  /*d9a0*/  @!P5 VIADD R37, R37, 0x1 ;  /* 0x000000012525d836 */ /* 0x000fe20000000000 */
[----:B------:R1:W-:Y:S04]  /*d9b0*/  @!P4 STL [R82], R79 ;  /* 0x0000004f5200c387 */ /* 0x0003e80000100800 */
[----:B------:R-:W-:Y:S01]  /*d9c0*/  @!P3 STL [R84], R11 ;  /* 0x0000000b5400b387 */ /* 0x000fe20000100800 */
[----:B------:R-:W-:-:S02]  /*d9d0*/  ISETP.NE.AND P3, PT, R78, RZ, PT ;  /* 0x000000ff4e00720c */ /* 0x000fc40003f65270 */
[C---:B------:R-:W-:Y:S01]  /*d9e0*/  @!P1 LEA R78, R37.reuse, R92, 0x2 ;  /* 0x0000005c254e9211 */ /* 0x040fe200078e10ff */
[----:B------:R-:W-:Y:S01]  /*d9f0*/  @!P1 VIADD R37, R37, 0x1 ;  /* 0x0000000125259836 */ /* 0x000fe20000000000 */
[----:B------:R-:W-:Y:S01]  /*da00*/  ISETP.NE.AND P4, PT, R74, RZ, PT ;  /* 0x000000ff4a00720c */ /* 0x000fe20003f85270 */
[----:B0-----:R-:W-:Y:S02]  /*da10*/  @!P0 IMAD.MOV.U32 R72, RZ, RZ, 0xf ;  /* 0x0000000fff488424 */ /* 0x001fe400078e00ff */
[----:B------:R-:W-:Y:S02]  /*da20*/  @!P2 IMAD.MOV.U32 R73, RZ, RZ, 0x10 ;  /* 0x00000010ff49a424 */ /* 0x000fe400078e00ff */
[C---:B-1----:R-:W-:Y:S01]  /*da30*/  @!P6 IMAD R79, R37.reuse, 0x4, R92 ;  /* 0x00000004254fe824 */ /* 0x042fe200078e025c */
[----:B------:R0:W-:Y:S01]  /*da40*/  @!P0 STL [R83], R72 ;  /* 0x0000004853008387 */ /* 0x0001e20000100800 */
[----:B------:R-:W-:Y:S02]  /*da50*/  @!P6 VIADD R37, R37, 0x1 ;  /* 0x000000012525e836 */ /* 0x000fe40000000000 */
[----:B------:R-:W-:Y:S01]  /*da60*/  @!P5 IMAD.MOV.U32 R74, RZ, RZ, 0x11 ;  /* 0x00000011ff4ad424 */ /* 0x000fe200078e00ff */
[----:B------:R1:W-:Y:S01]  /*da70*/  @!P2 STL [R80], R73 ;  /* 0x000000495000a387 */ /* 0x0003e20000100800 */
[----:B------:R-:W-:-:S02]  /*da80*/  ISETP.NE.AND P2, PT, R76, RZ, PT ;  /* 0x000000ff4c00720c */ /* 0x000fc40003f45270 */
[C---:B------:R-:W-:Y:S01]  /*da90*/  @!P3 LEA R81, R37.reuse, R92, 0x2 ;  /* 0x0000005c2551b211 */ /* 0x040fe200078e10ff */
[----:B------:R-:W-:Y:S01]  /*daa0*/  @!P3 VIADD R37, R37, 0x1 ;  /* 0x000000012525b836 */ /* 0x000fe20000000000 */
[----:B------:R3:W-:Y:S01]  /*dab0*/  @!P5 STL [R77], R74 ;  /* 0x0000004a4d00d387 */ /* 0x0007e20000100800 */
[----:B------:R-:W-:Y:S02]  /*dac0*/  ISETP.NE.AND P5, PT, R75, RZ, PT ;  /* 0x000000ff4b00720c */ /* 0x000fe40003fa5270 */
[C-C-:B------:R-:W-:Y:S01]  /*dad0*/  @!P4 IMAD R76, R37.reuse, 0x4, R92.reuse ;  /* 0x00000004254cc824 */ /* 0x140fe200078e025c */
[----:B------:R-:W-:Y:S01]  /*dae0*/  @!P4 IADD3 R37, PT, PT, R37, 0x1, RZ ;  /* 0x000000012525c810 */ /* 0x000fe20007ffe0ff */
[----:B------:R-:W-:Y:S01]  /*daf0*/  @!P1 IMAD.MOV.U32 R75, RZ, RZ, 0x12 ;  /* 0x00000012ff4b9424 */ /* 0x000fe200078e00ff */
[----:B------:R-:W-:Y:S01]  /*db00*/  ISETP.NE.AND P0, PT, R0, RZ, PT ;  /* 0x000000ff0000720c */ /* 0x000fe20003f05270 */
[----:B0-----:R-:W-:Y:S02]  /*db10*/  @!P6 IMAD.MOV.U32 R72, RZ, RZ, 0x13 ;  /* 0x00000013ff48e424 */ /* 0x001fe400078e00ff */
[----:B-1----:R-:W-:-:S02]  /*db20*/  @!P2 IMAD R73, R37, 0x4, R92 ;  /* 0x000000042549a824 */ /* 0x002fc400078e025c */
[----:B------:R-:W-:Y:S02]  /*db30*/  @!P2 VIADD R37, R37, 0x1 ;  /* 0x000000012525a836 */ /* 0x000fe40000000000 */
[----:B------:R-:W-:-:S03]  /*db40*/  @!P3 IMAD.MOV.U32 R0, RZ, RZ, 0x14 ;  /* 0x00000014ff00b424 */ /* 0x000fc600078e00ff */
[C---:B---3--:R-:W-:Y:S01]  /*db50*/  @!P5 LEA R77, R37.reuse, R92, 0x2 ;  /* 0x0000005c254dd211 */ /* 0x048fe200078e10ff */
[----:B------:R-:W-:Y:S01]  /*db60*/  @!P5 VIADD R37, R37, 0x1 ;  /* 0x000000012525d836 */ /* 0x000fe20000000000 */
[----:B--2---:R0:W-:Y:S04]  /*db70*/  STG.E desc[UR36][R8.64+0x1dc], R3 ;  /* 0x0001dc0308007986 */ /* 0x0041e8000c101924 */
[----:B------:R-:W2:Y:S04]  /*db80*/  LDG.E R11, desc[UR36][R6.64+0x98] ;  /* 0x00009824060b7981 */ /* 0x000ea8000c1e1900 */
[----:B------:R-:W-:Y:S04]  /*db90*/  @!P1 STL [R78], R75 ;  /* 0x0000004b4e009387 */ /* 0x000fe80000100800 */
[----:B------:R1:W-:Y:S01]  /*dba0*/  @!P6 STL [R79], R72 ;  /* 0x000000484f00e387 */ /* 0x0003e20000100800 */
[----:B------:R-:W-:-:S02]  /*dbb0*/  ISETP.NE.AND P6, PT, R70, RZ, PT ;  /* 0x000000ff4600720c */ /* 0x000fc40003fc5270 */
[----:B------:R-:W-:Y:S01]  /*dbc0*/  ISETP.NE.AND P1, PT, R71, RZ, PT ;  /* 0x000000ff4700720c */ /* 0x000fe20003f25270 */
[C-C-:B------:R-:W-:Y:S01]  /*dbd0*/  @!P0 IMAD R71, R37.reuse, 0x4, R92.reuse ;  /* 0x0000000425478824 */ /* 0x140fe200078e025c */
[----:B------:R3:W-:Y:S01]  /*dbe0*/  @!P3 STL [R81], R0 ;  /* 0x000000005100b387 */ /* 0x0007e20000100800 */
[----:B0-----:R-:W-:Y:S01]  /*dbf0*/  @!P4 IMAD.MOV.U32 R3, RZ, RZ, 0x15 ;  /* 0x00000015ff03c424 */ /* 0x001fe200078e00ff */
[----:B------:R-:W-:Y:S01]  /*dc00*/  ISETP.NE.AND P3, PT, R68, RZ, PT ;  /* 0x000000ff4400720c */ /* 0x000fe20003f65270 */
[----:B------:R-:W-:Y:S01]  /*dc10*/  @!P0 VIADD R37, R37, 0x1 ;  /* 0x0000000125258836 */ /* 0x000fe20000000000 */
[----:B------:R-:W-:Y:S01]  /*dc20*/  @!P5 MOV R70, 0x17 ;  /* 0x000000170046d802 */ /* 0x000fe20000000f00 */
[----:B------:R-:W-:Y:S01]  /*dc30*/  @!P2 IMAD.MOV.U32 R68, RZ, RZ, 0x16 ;  /* 0x00000016ff44a424 */ /* 0x000fe200078e00ff */
[----:B------:R0:W-:Y:S01]  /*dc40*/  @!P4 STL [R76], R3 ;  /* 0x000000034c00c387 */ /* 0x0001e20000100800 */
[----:B------:R-:W-:Y:S02]  /*dc50*/  ISETP.NE.AND P4, PT, R69, RZ, PT ;  /* 0x000000ff4500720c */ /* 0x000fe40003f85270 */
[----:B-1----:R-:W-:-:S02]  /*dc60*/  @!P6 IMAD R72, R37, 0x4, R92 ;  /* 0x000000042548e824 */ /* 0x002fc400078e025c */
[----:B------:R-:W-:Y:S01]  /*dc70*/  @!P6 VIADD R37, R37, 0x1 ;  /* 0x000000012525e836 */ /* 0x000fe20000000000 */
[----:B------:R1:W-:Y:S03]  /*dc80*/  @!P2 STL [R73], R68 ;  /* 0x000000444900a387 */ /* 0x0003e60000100800 */
[C---:B------:R-:W-:Y:S01]  /*dc90*/  @!P1 IMAD R69, R37.reuse, 0x4, R92 ;  /* 0x0000000425459824 */ /* 0x040fe200078e025c */
[----:B------:R-:W-:Y:S01]  /*dca0*/  @!P5 STL [R77], R70 ;  /* 0x000000464d00d387 */ /* 0x000fe20000100800 */
[----:B------:R-:W-:Y:S01]  /*dcb0*/  @!P1 VIADD R37, R37, 0x1 ;  /* 0x0000000125259836 */ /* 0x000fe20000000000 */
[----:B------:R-:W-:-:S03]  /*dcc0*/  ISETP.NE.AND P5, PT, R66, RZ, PT ;  /* 0x000000ff4200720c */ /* 0x000fc60003fa5270 */
[C-C-:B------:R-:W-:Y:S01]  /*dcd0*/  @!P3 IMAD R75, R37.reuse, 0x4, R92.reuse ;  /* 0x00000004254bb824 */ /* 0x140fe200078e025c */
[----:B---3--:R-:W-:Y:S01]  /*dce0*/  @!P0 MOV R0, 0x18 ;  /* 0x0000001800008802 */ /* 0x008fe20000000f00 */
[----:B------:R-:W-:Y:S01]  /*dcf0*/  @!P3 VIADD R37, R37, 0x1 ;  /* 0x000000012525b836 */ /* 0x000fe20000000000 */
[----:B------:R-:W-:Y:S01]  /*dd00*/  ISETP.NE.AND P2, PT, R67, RZ, PT ;  /* 0x000000ff4300720c */ /* 0x000fe20003f45270 */
[----:B0-----:R-:W-:Y:S02]  /*dd10*/  @!P6 IMAD.MOV.U32 R3, RZ, RZ, 0x19 ;  /* 0x00000019ff03e424 */ /* 0x001fe400078e00ff */
[C-C-:B------:R-:W-:Y:S01]  /*dd20*/  @!P4 IMAD R67, R37.reuse, 0x4, R92.reuse ;  /* 0x000000042543c824 */ /* 0x140fe200078e025c */
[----:B------:R-:W-:Y:S01]  /*dd30*/  @!P4 IADD3 R37, PT, PT, R37, 0x1, RZ ;  /* 0x000000012525c810 */ /* 0x000fe20007ffe0ff */
[----:B------:R0:W-:Y:S04]  /*dd40*/  @!P0 STL [R71], R0 ;  /* 0x0000000047008387 */ /* 0x0001e80000100800 */
[----:B------:R3:W-:Y:S01]  /*dd50*/  @!P6 STL [R72], R3 ;  /* 0x000000034800e387 */ /* 0x0007e20000100800 */
[----:B------:R-:W-:Y:S01]  /*dd60*/  ISETP.NE.AND P6, PT, R64, RZ, PT ;  /* 0x000000ff4000720c */ /* 0x000fe20003fc5270 */
[----:B-1----:R-:W-:-:S02]  /*dd70*/  @!P5 IMAD R68, R37, 0x4, R92 ;  /* 0x000000042544d824 */ /* 0x002fc400078e025c */
[----:B------:R-:W-:Y:S01]  /*dd80*/  @!P5 VIADD R37, R37, 0x1 ;  /* 0x000000012525d836 */ /* 0x000fe20000000000 */
[----:B------:R-:W-:Y:S01]  /*dd90*/  ISETP.NE.AND P0, PT, R65, RZ, PT ;  /* 0x000000ff4100720c */ /* 0x000fe20003f05270 */
[----:B------:R-:W-:Y:S02]  /*dda0*/  @!P1 IMAD.MOV.U32 R64, RZ, RZ, 0x1a ;  /* 0x0000001aff409424 */ /* 0x000fe400078e00ff */
[----:B------:R-:W-:Y:S01]  /*ddb0*/  @!P3 IMAD.MOV.U32 R66, RZ, RZ, 0x1b ;  /* 0x0000001bff42b424 */ /* 0x000fe200078e00ff */
[C---:B------:R-:W-:Y:S01]  /*ddc0*/  @!P2 LEA R65, R37.reuse, R92, 0x2 ;  /* 0x0000005c2541a211 */ /* 0x040fe200078e10ff */
[----:B------:R-:W-:Y:S01]  /*ddd0*/  @!P2 VIADD R37, R37, 0x1 ;  /* 0x000000012525a836 */ /* 0x000fe20000000000 */
[----:B------:R1:W-:Y:S04]  /*dde0*/  @!P1 STL [R69], R64 ;  /* 0x0000004045009387 */ /* 0x0003e80000100800 */
[----:B------:R-:W-:Y:S01]  /*ddf0*/  @!P3 STL [R75], R66 ;  /* 0x000000424b00b387 */ /* 0x000fe20000100800 */
[----:B------:R-:W-:Y:S01]  /*de00*/  ISETP.NE.AND P3, PT, R62, RZ, PT ;  /* 0x000000ff3e00720c */ /* 0x000fe20003f65270 */
[C---:B0-----:R-:W-:Y:S01]  /*de10*/  @!P6 IMAD R71, R37.reuse, 0x4, R92 ;  /* 0x000000042547e824 */ /* 0x041fe200078e025c */
[----:B------:R-:W-:Y:S01]  /*de20*/  @!P6 IADD3 R37, PT, PT, R37, 0x1, RZ ;  /* 0x000000012525e810 */ /* 0x000fe20007ffe0ff */
[----:B------:R-:W-:Y:S01]  /*de30*/  @!P4 IMAD.MOV.U32 R0, RZ, RZ, 0x1c ;  /* 0x0000001cff00c424 */ /* 0x000fe200078e00ff */
[----:B------:R-:W-:Y:S01]  /*de40*/  ISETP.NE.AND P1, PT, R63, RZ, PT ;  /* 0x000000ff3f00720c */ /* 0x000fe20003f25270 */
[----:B---3--:R-:W-:-:S02]  /*de50*/  @!P5 IMAD.MOV.U32 R3, RZ, RZ, 0x1d ;  /* 0x0000001dff03d424 */ /* 0x008fc400078e00ff */
[C---:B------:R-:W-:Y:S01]  /*de60*/  @!P0 IMAD R63, R37.reuse, 0x4, R92 ;  /* 0x00000004253f8824 */ /* 0x040fe200078e025c */
[----:B------:R0:W-:Y:S01]  /*de70*/  @!P4 STL [R67], R0 ;  /* 0x000000004300c387 */ /* 0x0001e20000100800 */
[----:B------:R-:W-:-:S03]  /*de80*/  @!P0 VIADD R37, R37, 0x1 ;  /* 0x0000000125258836 */ /* 0x000fc60000000000 */
[----:B------:R3:W-:Y:S01]  /*de90*/  @!P5 STL [R68], R3 ;  /* 0x000000034400d387 */ /* 0x0007e20000100800 */
[----:B------:R-:W-:Y:S01]  /*dea0*/  ISETP.NE.AND P5, PT, R60, RZ, PT ;  /* 0x000000ff3c00720c */ /* 0x000fe20003fa5270 */
[----:B------:R-:W-:Y:S01]  /*deb0*/  @!P2 IMAD.MOV.U32 R60, RZ, RZ, 0x1e ;  /* 0x0000001eff3ca424 */ /* 0x000fe200078e00ff */
[----:B-1----:R-:W-:Y:S01]  /*dec0*/  @!P3 LEA R64, R37, R92, 0x2 ;  /* 0x0000005c2540b211 */ /* 0x002fe200078e10ff */
[----:B------:R-:W-:Y:S01]  /*ded0*/  @!P6 IMAD.MOV.U32 R62, RZ, RZ, 0x1f ;  /* 0x0000001fff3ee424 */ /* 0x000fe200078e00ff */
[----:B------:R-:W-:Y:S01]  /*dee0*/  ISETP.NE.AND P4, PT, R61, RZ, PT ;  /* 0x000000ff3d00720c */ /* 0x000fe20003f85270 */
[----:B------:R-:W-:Y:S01]  /*def0*/  @!P3 VIADD R37, R37, 0x1 ;  /* 0x000000012525b836 */ /* 0x000fe20000000000 */
[----:B------:R1:W-:Y:S03]  /*df00*/  @!P2 STL [R65], R60 ;  /* 0x0000003c4100a387 */ /* 0x0003e60000100800 */
[C---:B------:R-:W-:Y:S01]  /*df10*/  @!P1 IMAD R61, R37.reuse, 0x4, R92 ;  /* 0x00000004253d9824 */ /* 0x040fe200078e025c */
[----:B------:R-:W-:Y:S01]  /*df20*/  @!P6 STL [R71], R62 ;  /* 0x0000003e4700e387 */ /* 0x000fe20000100800 */
[----:B------:R-:W-:Y:S01]  /*df30*/  @!P1 VIADD R37, R37, 0x1 ;  /* 0x0000000125259836 */ /* 0x000fe20000000000 */
[----:B------:R-:W-:Y:S01]  /*df40*/  ISETP.NE.AND P6, PT, R58, RZ, PT ;  /* 0x000000ff3a00720c */ /* 0x000fe20003fc5270 */
[----:B0-----:R-:W-:-:S02]  /*df50*/  @!P0 IMAD.MOV.U32 R0, RZ, RZ, 0x20 ;  /* 0x00000020ff008424 */ /* 0x001fc400078e00ff */
[C-C-:B------:R-:W-:Y:S01]  /*df60*/  @!P5 IMAD R67, R37.reuse, 0x4, R92.reuse ;  /* 0x000000042543d824 */ /* 0x140fe200078e025c */
[----:B---3--:R-:W-:Y:S01]  /*df70*/  @!P3 MOV R3, 0x21 ;  /* 0x000000210003b802 */ /* 0x008fe20000000f00 */
[----:B------:R-:W-:Y:S01]  /*df80*/  @!P5 VIADD R37, R37, 0x1 ;  /* 0x000000012525d836 */ /* 0x000fe20000000000 */
[----:B------:R-:W-:Y:S01]  /*df90*/  ISETP.NE.AND P2, PT, R59, RZ, PT ;  /* 0x000000ff3b00720c */ /* 0x000fe20003f45270 */
[----:B------:R0:W-:Y:S02]  /*dfa0*/  @!P0 STL [R63], R0 ;  /* 0x000000003f008387 */ /* 0x0001e40000100800 */
[C---:B------:R-:W-:Y:S02]  /*dfb0*/  @!P4 IMAD R59, R37.reuse, 0x4, R92 ;  /* 0x00000004253bc824 */ /* 0x040fe400078e025c */
[----:B------:R-:W-:Y:S01]  /*dfc0*/  @!P4 VIADD R37, R37, 0x1 ;  /* 0x000000012525c836 */ /* 0x000fe20000000000 */
[----:B------:R3:W-:Y:S01]  /*dfd0*/  @!P3 STL [R64], R3 ;  /* 0x000000034000b387 */ /* 0x0007e20000100800 */
[----:B------:R-:W-:-:S02]  /*dfe0*/  ISETP.NE.AND P3, PT, R56, RZ, PT ;  /* 0x000000ff3800720c */ /* 0x000fc40003f65270 */
[C-C-:B-1----:R-:W-:Y:S02]  /*dff0*/  @!P6 IMAD R60, R37.reuse, 0x4, R92.reuse ;  /* 0x00000004253ce824 */ /* 0x142fe400078e025c */
[----:B------:R-:W-:Y:S01]  /*e000*/  @!P6 VIADD R37, R37, 0x1 ;  /* 0x000000012525e836 */ /* 0x000fe20000000000 */
[----:B------:R-:W-:Y:S02]  /*e010*/  @!P1 MOV R56, 0x22 ;  /* 0x0000002200389802 */ /* 0x000fe40000000f00 */
[----:B------:R-:W-:Y:S01]  /*e020*/  ISETP.NE.AND P0, PT, R57, RZ, PT ;  /* 0x000000ff3900720c */ /* 0x000fe20003f05270 */
[C---:B------:R-:W-:Y:S01]  /*e030*/  @!P2 IMAD R57, R37.reuse, 0x4, R92 ;  /* 0x000000042539a824 */ /* 0x040fe200078e025c */
[----:B------:R-:W-:Y:S01]  /*e040*/  @!P2 IADD3 R37, PT, PT, R37, 0x1, RZ ;  /* 0x000000012525a810 */ /* 0x000fe20007ffe0ff */
[----:B------:R1:W-:Y:S01]  /*e050*/  @!P1 STL [R61], R56 ;  /* 0x000000383d009387 */ /* 0x0003e20000100800 */
[----:B------:R-:W-:Y:S01]  /*e060*/  @!P5 IMAD.MOV.U32 R58, RZ, RZ, 0x23 ;  /* 0x00000023ff3ad424 */ /* 0x000fe200078e00ff */
[----:B------:R-:W-:-:S02]  /*e070*/  ISETP.NE.AND P1, PT, R54, RZ, PT ;  /* 0x000000ff3600720c */ /* 0x000fc40003f25270 */
[C-C-:B0-----:R-:W-:Y:S02]  /*e080*/  @!P3 IMAD R63, R37.reuse, 0x4, R92.reuse ;  /* 0x00000004253fb824 */ /* 0x141fe400078e025c */
[----:B------:R-:W-:Y:S01]  /*e090*/  @!P3 VIADD R37, R37, 0x1 ;  /* 0x000000012525b836 */ /* 0x000fe20000000000 */
[----:B------:R-:W-:Y:S01]  /*e0a0*/  @!P5 STL [R67], R58 ;  /* 0x0000003a4300d387 */ /* 0x000fe20000100800 */
[----:B------:R-:W-:Y:S01]  /*e0b0*/  @!P4 IMAD.MOV.U32 R0, RZ, RZ, 0x24 ;  /* 0x00000024ff00c424 */ /* 0x000fe200078e00ff */
[----:B------:R-:W-:Y:S01]  /*e0c0*/  ISETP.NE.AND P5, PT, R55, RZ, PT ;  /* 0x000000ff3700720c */ /* 0x000fe20003fa5270 */
[----:B---3--:R-:W-:Y:S01]  /*e0d0*/  @!P6 IMAD.MOV.U32 R3, RZ, RZ, 0x25 ;  /* 0x00000025ff03e424 */ /* 0x008fe200078e00ff */
[C---:B------:R-:W-:Y:S01]  /*e0e0*/  @!P0 LEA R55, R37.reuse, R92, 0x2 ;  /* 0x0000005c25378211 */ /* 0x040fe200078e10ff */
[----:B------:R-:W-:Y:S01]  /*e0f0*/  @!P0 VIADD R37, R37, 0x1 ;  /* 0x0000000125258836 */ /* 0x000fe20000000000 */
[----:B------:R0:W-:Y:S04]  /*e100*/  @!P4 STL [R59], R0 ;  /* 0x000000003b00c387 */ /* 0x0001e80000100800 */
[----:B------:R3:W-:Y:S01]  /*e110*/  @!P6 STL [R60], R3 ;  /* 0x000000033c00e387 */ /* 0x0007e20000100800 */
[----:B------:R-:W-:Y:S01]  /*e120*/  ISETP.NE.AND P6, PT, R52, RZ, PT ;  /* 0x000000ff3400720c */ /* 0x000fe20003fc5270 */
[C---:B-1----:R-:W-:Y:S01]  /*e130*/  @!P1 IMAD R56, R37.reuse, 0x4, R92 ;  /* 0x0000000425389824 */ /* 0x042fe200078e025c */
[----:B------:R-:W-:Y:S01]  /*e140*/  @!P1 IADD3 R37, PT, PT, R37, 0x1, RZ ;  /* 0x0000000125259810 */ /* 0x000fe20007ffe0ff */
[----:B------:R-:W-:Y:S01]  /*e150*/  @!P2 IMAD.MOV.U32 R52, RZ, RZ, 0x26 ;  /* 0x00000026ff34a424 */ /* 0x000fe200078e00ff */
[----:B------:R-:W-:Y:S01]  /*e160*/  ISETP.NE.AND P4, PT, R53, RZ, PT ;  /* 0x000000ff3500720c */ /* 0x000fe20003f85270 */
[----:B------:R-:W-:-:S02]  /*e170*/  @!P3 IMAD.MOV.U32 R54, RZ, RZ, 0x27 ;  /* 0x00000027ff36b424 */ /* 0x000fc400078e00ff */
[C---:B------:R-:W-:Y:S01]  /*e180*/  @!P5 IMAD R53, R37.reuse, 0x4, R92 ;  /* 0x000000042535d824 */ /* 0x040fe200078e025c */
[----:B------:R1:W-:Y:S01]  /*e190*/  @!P2 STL [R57], R52 ;  /* 0x000000343900a387 */ /* 0x0003e20000100800 */
[----:B------:R-:W-:-:S03]  /*e1a0*/  @!P5 VIADD R37, R37, 0x1 ;  /* 0x000000012525d836 */ /* 0x000fc60000000000 */
[----:B------:R-:W-:Y:S01]  /*e1b0*/  @!P3 STL [R63], R54 ;  /* 0x000000363f00b387 */ /* 0x000fe20000100800 */
[----:B------:R-:W-:Y:S01]  /*e1c0*/  ISETP.NE.AND P3, PT, R50, RZ, PT ;  /* 0x000000ff3200720c */ /* 0x000fe20003f65270 */
[----:B0-----:R-:W-:Y:S01]  /*e1d0*/  @!P0 IMAD.MOV.U32 R0, RZ, RZ, 0x28 ;  /* 0x00000028ff008424 */ /* 0x001fe200078e00ff */
[C---:B------:R-:W-:Y:S01]  /*e1e0*/  @!P6 LEA R59, R37.reuse, R92, 0x2 ;  /* 0x0000005c253be211 */ /* 0x040fe200078e10ff */
[----:B------:R-:W-:Y:S01]  /*e1f0*/  @!P6 VIADD R37, R37, 0x1 ;  /* 0x000000012525e836 */ /* 0x000fe20000000000 */
[----:B------:R-:W-:Y:S01]  /*e200*/  ISETP.NE.AND P2, PT, R51, RZ, PT ;  /* 0x000000ff3300720c */ /* 0x000fe20003f45270 */
[----:B---3--:R-:W-:Y:S01]  /*e210*/  @!P1 IMAD.MOV.U32 R3, RZ, RZ, 0x29 ;  /* 0x00000029ff039424 */ /* 0x008fe200078e00ff */
[----:B------:R0:W-:Y:S01]  /*e220*/  @!P0 STL [R55], R0 ;  /* 0x0000000037008387 */ /* 0x0001e20000100800 */
[C---:B------:R-:W-:Y:S01]  /*e230*/  @!P4 IMAD R51, R37.reuse, 0x4, R92 ;  /* 0x000000042533c824 */ /* 0x040fe200078e025c */
[----:B------:R-:W-:Y:S01]  /*e240*/  ISETP.NE.AND P0, PT, R48, RZ, PT ;  /* 0x000000ff3000720c */ /* 0x000fe20003f05270 */
[----:B------:R-:W-:Y:S01]  /*e250*/  @!P4 VIADD R37, R37, 0x1 ;  /* 0x000000012525c836 */ /* 0x000fe20000000000 */
[----:B------:R3:W-:Y:S01]  /*e260*/  @!P1 STL [R56], R3 ;  /* 0x0000000338009387 */ /* 0x0007e20000100800 */
[----:B------:R-:W-:-:S02]  /*e270*/  @!P5 IMAD.MOV.U32 R48, RZ, RZ, 0x2a ;  /* 0x0000002aff30d424 */ /* 0x000fc400078e00ff */
[C-C-:B-1----:R-:W-:Y:S01]  /*e280*/  @!P3 IMAD R52, R37.reuse, 0x4, R92.reuse ;  /* 0x000000042534b824 */ /* 0x142fe200078e025c */
[----:B------:R-:W-:Y:S01]  /*e290*/  @!P6 MOV R50, 0x2b ;  /* 0x0000002b0032e802 */ /* 0x000fe20000000f00 */
[----:B------:R-:W-:Y:S01]  /*e2a0*/  @!P3 VIADD R37, R37, 0x1 ;  /* 0x000000012525b836 */ /* 0x000fe20000000000 */
[----:B------:R-:W-:Y:S01]  /*e2b0*/  ISETP.NE.AND P1, PT, R49, RZ, PT ;  /* 0x000000ff3100720c */ /* 0x000fe20003f25270 */
[----:B------:R1:W-:Y:S02]  /*e2c0*/  @!P5 STL [R53], R48 ;  /* 0x000000303500d387 */ /* 0x0003e40000100800 */
[C---:B------:R-:W-:Y:S02]  /*e2d0*/  @!P2 IMAD R49, R37.reuse, 0x4, R92 ;  /* 0x000000042531a824 */ /* 0x040fe400078e025c */
[----:B------:R-:W-:Y:S01]  /*e2e0*/  @!P2 VIADD R37, R37, 0x1 ;  /* 0x000000012525a836 */ /* 0x000fe20000000000 */
[----:B------:R-:W-:Y:S01]  /*e2f0*/  @!P6 STL [R59], R50 ;  /* 0x000000323b00e387 */ /* 0x000fe20000100800 */
[----:B------:R-:W-:-:S02]  /*e300*/  ISETP.NE.AND P6, PT, R46, RZ, PT ;  /* 0x000000ff2e00720c */ /* 0x000fc40003fc5270 */
[C-C-:B0-----:R-:W-:Y:S01]  /*e310*/  @!P0 IMAD R55, R37.reuse, 0x4, R92.reuse ;  /* 0x0000000425378824 */ /* 0x141fe200078e025c */
[----:B------:R-:W-:Y:S01]  /*e320*/  @!P4 MOV R0, 0x2c ;  /* 0x0000002c0000c802 */ /* 0x000fe20000000f00 */
[----:B------:R-:W-:Y:S01]  /*e330*/  @!P0 VIADD R37, R37, 0x1 ;  /* 0x0000000125258836 */ /* 0x000fe20000000000 */
[----:B------:R-:W-:Y:S01]  /*e340*/  ISETP.NE.AND P5, PT, R47, RZ, PT ;  /* 0x000000ff2f00720c */ /* 0x000fe20003fa5270 */
[----:B---3--:R-:W-:Y:S02]  /*e350*/  @!P3 IMAD.MOV.U32 R3, RZ, RZ, 0x2d ;  /* 0x0000002dff03b424 */ /* 0x008fe400078e00ff */
        /* <DEDUP_REMOVED lines=8> */
[----:B------:R-:W-:-:S03]  /*e3e0*/  @!P2 IMAD.MOV.U32 R44, RZ, RZ, 0x2e ;  /* 0x0000002eff2ca424 */ /* 0x000fc600078e00ff */
[C---:B------:R-:W-:Y:S01]  /*e3f0*/  @!P5 LEA R45, R37.reuse, R92, 0x2 ;  /* 0x0000005c252dd211 */ /* 0x040fe200078e10ff */
[----:B------:R-:W-:Y:S01]  /*e400*/  @!P5 VIADD R37, R37, 0x1 ;  /* 0x000000012525d836 */ /* 0x000fe20000000000 */
[----:B------:R1:W-:Y:S01]  /*e410*/  @!P2 STL [R49], R44 ;  /* 0x0000002c3100a387 */ /* 0x0003e20000100800 */
[----:B------:R-:W-:Y:S01]  /*e420*/  @!P0 IMAD.MOV.U32 R46, RZ, RZ, 0x2f ;  /* 0x0000002fff2e8424 */ /* 0x000fe200078e00ff */
[----:B------:R-:W-:Y:S01]  /*e430*/  ISETP.NE.AND P2, PT, R42, RZ, PT ;  /* 0x000000ff2a00720c */ /* 0x000fe20003f45270 */
[C-C-:B0-----:R-:W-:Y:S01]  /*e440*/  @!P3 IMAD R51, R37.reuse, 0x4, R92.reuse ;  /* 0x000000042533b824 */ /* 0x141fe200078e025c */
[----:B------:R-:W-:Y:S01]  /*e450*/  @!P3 IADD3 R37, PT, PT, R37, 0x1, RZ ;  /* 0x000000012525b810 */ /* 0x000fe20007ffe0ff */
[----:B------:R-:W-:Y:S01]  /*e460*/  @!P1 IMAD.MOV.U32 R0, RZ, RZ, 0x30 ;  /* 0x00000030ff009424 */ /* 0x000fe200078e00ff */
[----:B------:R0:W-:Y:S01]  /*e470*/  @!P0 STL [R55], R46 ;  /* 0x0000002e37008387 */ /* 0x0001e20000100800 */
[----:B---3--:R-:W-:Y:S01]  /*e480*/  @!P6 IMAD.MOV.U32 R3, RZ, RZ, 0x31 ;  /* 0x00000031ff03e424 */ /* 0x008fe200078e00ff */
[----:B------:R-:W-:Y:S01]  /*e490*/  ISETP.NE.AND P0, PT, R43, RZ, PT ;  /* 0x000000ff2b00720c */ /* 0x000fe20003f05270 */
        /* <DEDUP_REMOVED lines=11> */
[C---:B0-----:R-:W-:Y:S01]  /*e550*/  @!P0 IMAD R46, R37.reuse, 0x4, R92 ;  /* 0x00000004252e8824 */ /* 0x041fe200078e025c */
[----:B------:R0:W-:Y:S01]  /*e560*/  @!P3 STL [R51], R42 ;  /* 0x0000002a3300b387 */ /* 0x0001e20000100800 */
[----:B------:R-:W-:Y:S01]  /*e570*/  @!P0 VIADD R37, R37, 0x1 ;  /* 0x0000000125258836 */ /* 0x000fe20000000000 */
[----:B------:R-:W-:Y:S01]  /*e580*/  ISETP.NE.AND P3, PT, R38, RZ, PT ;  /* 0x000000ff2600720c */ /* 0x000fe20003f65270 */
[----:B---3--:R-:W-:-:S02]  /*e590*/  @!P4 IMAD.MOV.U32 R0, RZ, RZ, 0x34 ;  /* 0x00000034ff00c424 */ /* 0x008fc400078e00ff */
[C-C-:B------:R-:W-:Y:S01]  /*e5a0*/  @!P6 IMAD R41, R37.reuse, 0x4, R92.reuse ;  /* 0x000000042529e824 */ /* 0x140fe200078e025c */
[----:B----4-:R-:W-:Y:S01]  /*e5b0*/  @!P2 MOV R3, 0x35 ;  /* 0x000000350003a802 */ /* 0x010fe20000000f00 */
[----:B------:R-:W-:Y:S01]  /*e5c0*/  @!P6 VIADD R37, R37, 0x1 ;  /* 0x000000012525e836 */ /* 0x000fe20000000000 */
[----:B------:R-:W-:Y:S01]  /*e5d0*/  ISETP.NE.AND P5, PT, R39, RZ, PT ;  /* 0x000000ff2700720c */ /* 0x000fe20003fa5270 */
[----:B------:R3:W-:Y:S02]  /*e5e0*/  @!P4 STL [R43], R0 ;  /* 0x000000002b00c387 */ /* 0x0007e40000100800 */
[C---:B------:R-:W-:Y:S02]  /*e5f0*/  @!P1 IMAD R39, R37.reuse, 0x4, R92 ;  /* 0x0000000425279824 */ /* 0x040fe400078e025c */
[----:B------:R-:W-:Y:S01]  /*e600*/  @!P1 VIADD R37, R37, 0x1 ;  /* 0x0000000125259836 */ /* 0x000fe20000000000 */
[----:B------:R-:W-:Y:S01]  /*e610*/  @!P2 STL [R44], R3 ;  /* 0x000000032c00a387 */ /* 0x000fe20000100800 */
[----:B------:R-:W-:-:S02]  /*e620*/  ISETP.NE.AND P2, PT, R31, RZ, PT ;  /* 0x000000ff1f00720c */ /* 0x000fc40003f45270 */
[C-C-:B-1----:R-:W-:Y:S01]  /*e630*/  @!P3 IMAD R40, R37.reuse, 0x4, R92.reuse ;  /* 0x000000042528b824 */ /* 0x142fe200078e025c */
[----:B------:R-:W-:Y:S01]  /*e640*/  @!P0 MOV R31, 0x36 ;  /* 0x00000036001f8802 */ /* 0x000fe20000000f00 */
[----:B------:R-:W-:Y:S01]  /*e650*/  @!P3 VIADD R37, R37, 0x1 ;  /* 0x000000012525b836 */ /* 0x000fe20000000000 */
[----:B------:R-:W-:Y:S01]  /*e660*/  ISETP.NE.AND P4, PT, R36, RZ, PT ;  /* 0x000000ff2400720c */ /* 0x000fe20003f85270 */
[----:B------:R-:W-:Y:S02]  /*e670*/  @!P6 IMAD.MOV.U32 R38, RZ, RZ, 0x37 ;  /* 0x00000037ff26e424 */ /* 0x000fe400078e00ff */
[C-C-:B------:R-:W-:Y:S01]  /*e680*/  @!P5 IMAD R36, R37.reuse, 0x4, R92.reuse ;  /* 0x000000042524d824 */ /* 0x140fe200078e025c */
[----:B------:R-:W-:Y:S01]  /*e690*/  @!P5 IADD3 R37, PT, PT, R37, 0x1, RZ ;  /* 0x000000012525d810 */ /* 0x000fe20007ffe0ff */
[----:B------:R1:W-:Y:S04]  /*e6a0*/  @!P0 STL [R46], R31 ;  /* 0x0000001f2e008387 */ /* 0x0003e80000100800 */
[----:B------:R-:W-:Y:S01]  /*e6b0*/  @!P6 STL [R41], R38 ;  /* 0x000000262900e387 */ /* 0x000fe20000100800 */
[----:B------:R-:W-:Y:S01]  /*e6c0*/  ISETP.NE.AND P6, PT, R29, RZ, PT ;  /* 0x000000ff1d00720c */ /* 0x000fe20003fc5270 */
[----:B0-----:R-:W-:-:S02]  /*e6d0*/  @!P2 IMAD R42, R37, 0x4, R92 ;  /* 0x00000004252aa824 */ /* 0x001fc400078e025c */
[----:B------:R-:W-:Y:S01]  /*e6e0*/  @!P2 VIADD R37, R37, 0x1 ;  /* 0x000000012525a836 */ /* 0x000fe20000000000 */
[----:B------:R-:W-:Y:S01]  /*e6f0*/  ISETP.NE.AND P0, PT, R30, RZ, PT ;  /* 0x000000ff1e00720c */ /* 0x000fe20003f05270 */
[----:B---3--:R-:W-:-:S03]  /*e700*/  @!P1 IMAD.MOV.U32 R0, RZ, RZ, 0x38 ;  /* 0x00000038ff009424 */ /* 0x008fc600078e00ff */
[C---:B-1----:R-:W-:Y:S01]  /*e710*/  @!P4 LEA R31, R37.reuse, R92, 0x2 ;  /* 0x0000005c251fc211 */ /* 0x042fe200078e10ff */
[----:B------:R-:W-:Y:S01]  /*e720*/  @!P4 VIADD R37, R37, 0x1 ;  /* 0x000000012525c836 */ /* 0x000fe20000000000 */
[----:B------:R0:W-:Y:S01]  /*e730*/  @!P1 STL [R39], R0 ;  /* 0x0000000027009387 */ /* 0x0001e20000100800 */
[----:B------:R-:W-:Y:S01]  /*e740*/  @!P3 IMAD.MOV.U32 R3, RZ, RZ, 0x39 ;  /* 0x00000039ff03b424 */ /* 0x000fe200078e00ff */
[----:B------:R-:W-:Y:S01]  /*e750*/  ISETP.NE.AND P1, PT, R27, RZ, PT ;  /* 0x000000ff1b00720c */ /* 0x000fe20003f25270 */
[C-C-:B------:R-:W-:Y:S01]  /*e760*/  @!P6 IMAD R30, R37.reuse, 0x4, R92.reuse ;  /* 0x00000004251ee824 */ /* 0x140fe200078e025c */
[----:B------:R-:W-:Y:S01]  /*e770*/  @!P6 IADD3 R37, PT, PT, R37, 0x1, RZ ;  /* 0x000000012525e810 */ /* 0x000fe20007ffe0ff */
[----:B------:R-:W-:Y:S01]  /*e780*/  @!P5 IMAD.MOV.U32 R27, RZ, RZ, 0x3a ;  /* 0x0000003aff1bd424 */ /* 0x000fe200078e00ff */
[----:B------:R1:W-:Y:S01]  /*e790*/  @!P3 STL [R40], R3 ;  /* 0x000000032800b387 */ /* 0x0003e20000100800 */
[----:B------:R-:W-:Y:S02]  /*e7a0*/  ISETP.NE.AND P3, PT, R28, RZ, PT ;  /* 0x000000ff1c00720c */ /* 0x000fe40003f65270 */
[C---:B------:R-:W-:Y:S01]  /*e7b0*/  @!P0 IMAD R28, R37.reuse, 0x4, R92 ;  /* 0x00000004251c8824 */ /* 0x040fe200078e025c */
[----:B------:R3:W-:Y:S01]  /*e7c0*/  @!P5 STL [R36], R27 ;  /* 0x0000001b2400d387 */ /* 0x0007e20000100800 */
[----:B------:R-:W-:Y:S01]  /*e7d0*/  @!P0 VIADD R37, R37, 0x1 ;  /* 0x0000000125258836 */ /* 0x000fe20000000000 */
[----:B------:R-:W-:Y:S01]  /*e7e0*/  ISETP.NE.AND P5, PT, R25, RZ, PT ;  /* 0x000000ff1900720c */ /* 0x000fe20003fa5270 */
[----:B------:R-:W-:-:S02]  /*e7f0*/  @!P2 IMAD.MOV.U32 R29, RZ, RZ, 0x3b ;  /* 0x0000003bff1da424 */ /* 0x000fc400078e00ff */
[----:B0-----:R-:W-:Y:S01]  /*e800*/  @!P4 IMAD.MOV.U32 R0, RZ, RZ, 0x3c ;  /* 0x0000003cff00c424 */ /* 0x001fe200078e00ff */
[C---:B------:R-:W-:Y:S01]  /*e810*/  @!P1 LEA R38, R37.reuse, R92, 0x2 ;  /* 0x0000005c25269211 */ /* 0x040fe200078e10ff */
[----:B-1----:R-:W-:Y:S01]  /*e820*/  @!P6 IMAD.MOV.U32 R3, RZ, RZ, 0x3d ;  /* 0x0000003dff03e424 */ /* 0x002fe200078e00ff */
[----:B------:R-:W-:Y:S01]  /*e830*/  @!P2 STL [R42], R29 ;  /* 0x0000001d2a00a387 */ /* 0x000fe20000100800 */
[----:B------:R-:W-:Y:S01]  /*e840*/  @!P1 VIADD R37, R37, 0x1 ;  /* 0x0000000125259836 */ /* 0x000fe20000000000 */
[----:B------:R-:W-:Y:S02]  /*e850*/  ISETP.NE.AND P2, PT, R26, RZ, PT ;  /* 0x000000ff1a00720c */ /* 0x000fe40003f45270 */
[----:B------:R-:W-:Y:S01]  /*e860*/  @!P4 STL [R31], R0 ;  /* 0x000000001f00c387 */ /* 0x000fe20000100800 */
[C---:B---3--:R-:W-:Y:S02]  /*e870*/  @!P3 IMAD R27, R37.reuse, 0x4, R92 ;  /* 0x00000004251bb824 */ /* 0x048fe400078e025c */
[----:B------:R-:W-:Y:S01]  /*e880*/  @!P3 VIADD R37, R37, 0x1 ;  /* 0x000000012525b836 */ /* 0x000fe20000000000 */
[----:B------:R0:W-:Y:S01]  /*e890*/  @!P6 STL [R30], R3 ;  /* 0x000000031e00e387 */ /* 0x0001e20000100800 */
[----:B------:R-:W-:-:S02]  /*e8a0*/  ISETP.NE.AND P6, PT, R23, RZ, PT ;  /* 0x000000ff1700720c */ /* 0x000fc40003fc5270 */
[C-C-:B------:R-:W-:Y:S01]  /*e8b0*/  @!P5 IMAD R26, R37.reuse, 0x4, R92.reuse ;  /* 0x00000004251ad824 */ /* 0x140fe200078e025c */
[----:B------:R-:W-:Y:S01]  /*e8c0*/  ISETP.NE.AND P4, PT, R24, RZ, PT ;  /* 0x000000ff1800720c */ /* 0x000fe20003f85270 */
[----:B------:R-:W-:Y:S02]  /*e8d0*/  @!P5 VIADD R37, R37, 0x1 ;  /* 0x000000012525d836 */ /* 0x000fe40000000000 */
[----:B------:R-:W-:Y:S02]  /*e8e0*/  @!P0 IMAD.MOV.U32 R23, RZ, RZ, 0x3e ;  /* 0x0000003eff178424 */ /* 0x000fe400078e00ff */
[C---:B------:R-:W-:Y:S02]  /*e8f0*/  @!P2 IMAD R24, R37.reuse, 0x4, R92 ;  /* 0x000000042518a824 */ /* 0x040fe400078e025c */
[----:B------:R-:W-:Y:S01]  /*e900*/  @!P2 VIADD R37, R37, 0x1 ;  /* 0x000000012525a836 */ /* 0x000fe20000000000 */
[----:B------:R1:W-:Y:S01]  /*e910*/  @!P0 STL [R28], R23 ;  /* 0x000000171c008387 */ /* 0x0003e20000100800 */
[----:B------:R-:W-:-:S02]  /*e920*/  @!P1 MOV R25, 0x3f ;  /* 0x0000003f00199802 */ /* 0x000fc40000000f00 */
[----:B------:R-:W-:Y:S01]  /*e930*/  ISETP.NE.AND P0, PT, R21, RZ, PT ;  /* 0x000000ff1500720c */ /* 0x000fe20003f05270 */
[C-C-:B0-----:R-:W-:Y:S02]  /*e940*/  @!P6 IMAD R30, R37.reuse, 0x4, R92.reuse ;  /* 0x00000004251ee824 */ /* 0x141fe400078e025c */
[----:B------:R-:W-:Y:S01]  /*e950*/  @!P6 VIADD R37, R37, 0x1 ;  /* 0x000000012525e836 */ /* 0x000fe20000000000 */
[----:B------:R-:W-:Y:S01]  /*e960*/  @!P1 STL [R38], R25 ;  /* 0x0000001926009387 */ /* 0x000fe20000100800 */
[----:B------:R-:W-:Y:S02]  /*e970*/  @!P3 MOV R0, 0x40 ;  /* 0x000000400000b802 */ /* 0x000fe40000000f00 */
[----:B------:R-:W-:Y:S01]  /*e980*/  ISETP.NE.AND P1, PT, R22, RZ, PT ;  /* 0x000000ff1600720c */ /* 0x000fe20003f25270 */
[C---:B-1----:R-:W-:Y:S01]  /*e990*/  @!P4 IMAD R23, R37.reuse, 0x4, R92 ;  /* 0x000000042517c824 */ /* 0x042fe200078e025c */
[----:B------:R-:W-:Y:S01]  /*e9a0*/  @!P4 IADD3 R37, PT, PT, R37, 0x1, RZ ;  /* 0x000000012525c810 */ /* 0x000fe20007ffe0ff */
[----:B------:R0:W-:Y:S01]  /*e9b0*/  @!P3 STL [R27], R0 ;  /* 0x000000001b00b387 */ /* 0x0001e20000100800 */
[----:B------:R-:W-:Y:S01]  /*e9c0*/  @!P5 IMAD.MOV.U32 R3, RZ, RZ, 0x41 ;  /* 0x00000041ff03d424 */ /* 0x000fe200078e00ff */
[----:B------:R-:W-:-:S02]  /*e9d0*/  ISETP.NE.AND P3, PT, R19, RZ, PT ;  /* 0x000000ff1300720c */ /* 0x000fc40003f65270 */
[C---:B------:R-:W-:Y:S02]  /*e9e0*/  @!P0 IMAD R22, R37.reuse, 0x4, R92 ;  /* 0x0000000425168824 */ /* 0x040fe400078e025c */
[----:B------:R-:W-:Y:S01]  /*e9f0*/  @!P0 VIADD R37, R37, 0x1 ;  /* 0x0000000125258836 */ /* 0x000fe20000000000 */
[----:B------:R1:W-:Y:S01]  /*ea00*/  @!P5 STL [R26], R3 ;  /* 0x000000031a00d387 */ /* 0x0003e20000100800 */
[----:B------:R-:W-:Y:S01]  /*ea10*/  @!P2 IMAD.MOV.U32 R19, RZ, RZ, 0x42 ;  /* 0x00000042ff13a424 */ /* 0x000fe200078e00ff */
[----:B------:R-:W-:Y:S01]  /*ea20*/  ISETP.NE.AND P5, PT, R20, RZ, PT ;  /* 0x000000ff1400720c */ /* 0x000fe20003fa5270 */
[----:B------:R-:W-:Y:S01]  /*ea30*/  @!P6 IMAD.MOV.U32 R21, RZ, RZ, 0x43 ;  /* 0x00000043ff15e424 */ /* 0x000fe200078e00ff */
[C---:B------:R-:W-:Y:S01]  /*ea40*/  @!P1 LEA R20, R37.reuse, R92, 0x2 ;  /* 0x0000005c25149211 */ /* 0x040fe200078e10ff */
[----:B------:R-:W-:Y:S01]  /*ea50*/  @!P1 VIADD R37, R37, 0x1 ;  /* 0x0000000125259836 */ /* 0x000fe20000000000 */
[----:B------:R3:W-:Y:S01]  /*ea60*/  @!P2 STL [R24], R19 ;  /* 0x000000131800a387 */ /* 0x0007e20000100800 */
[----:B0-----:R-:W-:-:S03]  /*ea70*/  @!P4 IMAD.MOV.U32 R0, RZ, RZ, 0x44 ;  /* 0x00000044ff00c424 */ /* 0x001fc600078e00ff */
[----:B------:R-:W-:Y:S01]  /*ea80*/  @!P6 STL [R30], R21 ;  /* 0x000000151e00e387 */ /* 0x000fe20000100800 */
[----:B------:R-:W-:Y:S01]  /*ea90*/  ISETP.NE.AND P6, PT, R17, RZ, PT ;  /* 0x000000ff1100720c */ /* 0x000fe20003fc5270 */
[C-C-:B-1----:R-:W-:Y:S01]  /*eaa0*/  @!P3 IMAD R26, R37.reuse, 0x4, R92.reuse ;  /* 0x00000004251ab824 */ /* 0x142fe200078e025c */
[----:B------:R-:W-:Y:S01]  /*eab0*/  @!P3 IADD3 R37, PT, PT, R37, 0x1, RZ ;  /* 0x000000012525b810 */ /* 0x000fe20007ffe0ff */
[----:B------:R-:W-:Y:S01]  /*eac0*/  @!P0 IMAD.MOV.U32 R3, RZ, RZ, 0x45 ;  /* 0x00000045ff038424 */ /* 0x000fe200078e00ff */
[----:B------:R0:W-:Y:S03]  /*ead0*/  @!P4 STL [R23], R0 ;  /* 0x000000001700c387 */ /* 0x0001e60000100800 */
[C---:B---3--:R-:W-:Y:S01]  /*eae0*/  @!P5 IMAD R19, R37.reuse, 0x4, R92 ;  /* 0x000000042513d824 */ /* 0x048fe200078e025c */
[----:B------:R1:W-:Y:S01]  /*eaf0*/  @!P0 STL [R22], R3 ;  /* 0x0000000316008387 */ /* 0x0003e20000100800 */
[----:B------:R-:W-:Y:S01]  /*eb00*/  @!P5 VIADD R37, R37, 0x1 ;  /* 0x000000012525d836 */ /* 0x000fe20000000000 */
[----:B------:R-:W-:Y:S01]  /*eb10*/  ISETP.NE.AND P0, PT, R15, RZ, PT ;  /* 0x000000ff0f00720c */ /* 0x000fe20003f05270 */
[----:B------:R-:W-:Y:S01]  /*eb20*/  @!P1 IMAD.MOV.U32 R15, RZ, RZ, 0x46 ;  /* 0x00000046ff0f9424 */ /* 0x000fe200078e00ff */
[----:B------:R-:W-:Y:S01]  /*eb30*/  ISETP.NE.AND P2, PT, R18, RZ, PT ;  /* 0x000000ff1200720c */ /* 0x000fe20003f45270 */
[----:B------:R-:W-:Y:S01]  /*eb40*/  @!P3 IMAD.MOV.U32 R17, RZ, RZ, 0x47 ;  /* 0x00000047ff11b424 */ /* 0x000fe200078e00ff */
[----:B------:R-:W-:Y:S01]  /*eb50*/  @!P6 LEA R18, R37, R92, 0x2 ;  /* 0x0000005c2512e211 */ /* 0x000fe200078e10ff */
[----:B0-----:R-:W-:Y:S01]  /*eb60*/  @!P5 IMAD.MOV.U32 R0, RZ, RZ, 0x48 ;  /* 0x00000048ff00d424 */ /* 0x001fe200078e00ff */
[----:B------:R-:W-:Y:S01]  /*eb70*/  @!P1 STL [R20], R15 ;  /* 0x0000000f14009387 */ /* 0x000fe20000100800 */
[----:B-1----:R-:W-:-:S03]  /*eb80*/  @!P6 MOV R3, 0x49 ;  /* 0x000000490003e802 */ /* 0x002fc60000000f00 */
[----:B------:R-:W-:Y:S04]  /*eb90*/  @!P3 STL [R26], R17 ;  /* 0x000000111a00b387 */ /* 0x000fe80000100800 */
[----:B------:R-:W-:Y:S04]  /*eba0*/  @!P5 STL [R19], R0 ;  /* 0x000000001300d387 */ /* 0x000fe80000100800 */
[----:B------:R0:W-:Y:S04]  /*ebb0*/  @!P6 STL [R18], R3 ;  /* 0x000000031200e387 */ /* 0x0001e80000100800 */
[----:B--2---:R-:W-:Y:S04]  /*ebc0*/  STG.E desc[UR36][R8.64+0x1e0], R11 ;  /* 0x0001e00b08007986 */ /* 0x004fe8000c101924 */
[----:B0-----:R-:W2:Y:S01]  /*ebd0*/  LDG.E R3, desc[UR36][R6.64+0x9c] ;  /* 0x00009c2406037981 */ /* 0x001ea2000c1e1900 */
[----:B------:R-:W-:Y:S01]  /*ebe0*/  @!P6 VIADD R37, R37, 0x1 ;  /* 0x000000012525e836 */ /* 0x000fe20000000000 */
[----:B------:R-:W-:-:S03]  /*ebf0*/  ISETP.NE.AND P1, PT, R10, RZ, PT ;  /* 0x000000ff0a00720c */ /* 0x000fc60003f25270 */
[C-C-:B------:R-:W-:Y:S02]  /*ec00*/  @!P2 IMAD R21, R37.reuse, 0x4, R92.reuse ;  /* 0x000000042515a824 */ /* 0x140fe400078e025c */
[----:B------:R-:W-:Y:S01]  /*ec10*/  @!P2 VIADD R37, R37, 0x1 ;  /* 0x000000012525a836 */ /* 0x000fe20000000000 */
[----:B------:R-:W-:Y:S02]  /*ec20*/  ISETP.NE.AND P3, PT, R13, RZ, PT ;  /* 0x000000ff0d00720c */ /* 0x000fe40003f65270 */
[----:B------:R-:W-:Y:S01]  /*ec30*/  ISETP.NE.AND P6, PT, R12, RZ, PT ;  /* 0x000000ff0c00720c */ /* 0x000fe20003fc5270 */
[----:B------:R-:W-:Y:S01]  /*ec40*/  @!P0 IMAD R13, R37, 0x4, R92 ;  /* 0x00000004250d8824 */ /* 0x000fe200078e025c */
[----:B------:R-:W-:Y:S01]  /*ec50*/  @!P2 MOV R10, 0x4a ;  /* 0x0000004a000aa802 */ /* 0x000fe20000000f00 */
[----:B------:R-:W-:-:S04]  /*ec60*/  @!P0 IMAD.MOV.U32 R12, RZ, RZ, 0x4b ;  /* 0x0000004bff0c8424 */ /* 0x000fc800078e00ff */
[----:B------:R-:W-:Y:S04]  /*ec70*/  @!P2 STL [R21], R10 ;  /* 0x0000000a1500a387 */ /* 0x000fe80000100800 */
[----:B------:R0:W-:Y:S04]  /*ec80*/  @!P0 STL [R13], R12 ;  /* 0x0000000c0d008387 */ /* 0x0001e80000100800 */
[----:B--2---:R-:W-:Y:S04]  /*ec90*/  STG.E desc[UR36][R8.64+0x1e4], R3 ;  /* 0x0001e40308007986 */ /* 0x004fe8000c101924 */
[----:B0-----:R-:W2:Y:S01]  /*eca0*/  LDG.E R13, desc[UR36][R6.64+0xa0] ;  /* 0x0000a024060d7981 */ /* 0x001ea2000c1e1900 */
[----:B------:R-:W-:Y:S01]  /*ecb0*/  ISETP.NE.AND P4, PT, R16, RZ, PT ;  /* 0x000000ff1000720c */ /* 0x000fe20003f85270 */
[----:B------:R-:W-:-:S02]  /*ecc0*/  @!P0 VIADD R37, R37, 0x1 ;  /* 0x0000000125258836 */ /* 0x000fc40000000000 */
[----:B--2---:R-:W-:Y:S04]  /*ecd0*/  STG.E desc[UR36][R8.64+0x1e8], R13 ;  /* 0x0001e80d08007986 */ /* 0x004fe8000c101924 */
[----:B------:R-:W2:Y:S06]  /*ece0*/  LDG.E R15, desc[UR36][R6.64+0xa4] ;  /* 0x0000a424060f7981 */ /* 0x000eac000c1e1900 */
[----:B------:R-:W-:-:S02]  /*ecf0*/  @!P4 IMAD R17, R37, 0x4, R92 ;  /* 0x000000042511c824 */ /* 0x000fc400078e025c */
[----:B------:R-:W-:-:S05]  /*ed00*/  @!P4 IMAD.MOV.U32 R0, RZ, RZ, 0x4c ;  /* 0x0000004cff00c424 */ /* 0x000fca00078e00ff */
[----:B------:R0:W-:Y:S01]  /*ed10*/  @!P4 STL [R17], R0 ;  /* 0x000000001100c387 */ /* 0x0001e20000100800 */
[----:B------:R-:W-:-:S03]  /*ed20*/  @!P4 VIADD R37, R37, 0x1 ;  /* 0x000000012525c836 */ /* 0x000fc60000000000 */
[----:B--2---:R-:W-:Y:S04]  /*ed30*/  STG.E desc[UR36][R8.64+0x1ec], R15 ;  /* 0x0001ec0f08007986 */ /* 0x004fe8000c101924 */
[----:B0-----:R-:W2:Y:S01]  /*ed40*/  LDG.E R17, desc[UR36][R6.64+0xa8] ;  /* 0x0000a82406117981 */ /* 0x001ea2000c1e1900 */
[C-C-:B------:R-:W-:Y:S02]  /*ed50*/  @!P3 IMAD R23, R37.reuse, 0x4, R92.reuse ;  /* 0x000000042517b824 */ /* 0x140fe400078e025c */
[----:B------:R-:W-:Y:S01]  /*ed60*/  @!P3 VIADD R37, R37, 0x1 ;  /* 0x000000012525b836 */ /* 0x000fe20000000000 */
[----:B------:R-:W-:Y:S01]  /*ed70*/  ISETP.NE.AND P5, PT, R14, RZ, PT ;  /* 0x000000ff0e00720c */ /* 0x000fe20003fa5270 */
[----:B------:R-:W-:Y:S01]  /*ed80*/  @!P3 IMAD.MOV.U32 R14, RZ, RZ, 0x4d ;  /* 0x0000004dff0eb424 */ /* 0x000fe200078e00ff */
[----:B------:R-:W-:Y:S01]  /*ed90*/  @!P1 MOV R16, 0x4e ;  /* 0x0000004e00109802 */ /* 0x000fe20000000f00 */
[----:B------:R-:W-:-:S03]  /*eda0*/  @!P1 IMAD R19, R37, 0x4, R92 ;  /* 0x0000000425139824 */ /* 0x000fc600078e025c */
[----:B------:R-:W-:Y:S04]  /*edb0*/  @!P3 STL [R23], R14 ;  /* 0x0000000e1700b387 */ /* 0x000fe80000100800 */
[----:B------:R0:W-:Y:S04]  /*edc0*/  @!P1 STL [R19], R16 ;  /* 0x0000001013009387 */ /* 0x0001e80000100800 */
[----:B--2---:R1:W-:Y:S04]  /*edd0*/  STG.E desc[UR36][R8.64+0x1f0], R17 ;  /* 0x0001f01108007986 */ /* 0x0043e8000c101924 */
[----:B0-----:R-:W2:Y:S04]  /*ede0*/  LDG.E R19, desc[UR36][R6.64+0xac] ;  /* 0x0000ac2406137981 */ /* 0x001ea8000c1e1900 */
[----:B--2---:R0:W-:Y:S04]  /*edf0*/  STG.E desc[UR36][R8.64+0x1f4], R19 ;  /* 0x0001f41308007986 */ /* 0x0041e8000c101924 */
[----:B------:R-:W2:Y:S04]  /*ee00*/  LDG.E R11, desc[UR36][R6.64+0xb0] ;  /* 0x0000b024060b7981 */ /* 0x000ea8000c1e1900 */
[----:B--2---:R2:W-:Y:S04]  /*ee10*/  STG.E desc[UR36][R8.64+0x1f8], R11 ;  /* 0x0001f80b08007986 */ /* 0x0045e8000c101924 */
[----:B------:R-:W3:Y:S04]  /*ee20*/  LDG.E R3, desc[UR36][R6.64+0xb4] ;  /* 0x0000b42406037981 */ /* 0x000ee8000c1e1900 */
[----:B---3--:R3:W-:Y:S04]  /*ee30*/  STG.E desc[UR36][R8.64+0x1fc], R3 ;  /* 0x0001fc0308007986 */ /* 0x0087e8000c101924 */
[----:B------:R-:W4:Y:S04]  /*ee40*/  LDG.E R13, desc[UR36][R6.64+0xb8] ;  /* 0x0000b824060d7981 */ /* 0x000f28000c1e1900 */
[----:B----4-:R4:W-:Y:S04]  /*ee50*/  STG.E desc[UR36][R8.64+0x200], R13 ;  /* 0x0002000d08007986 */ /* 0x0109e8000c101924 */
[----:B------:R-:W5:Y:S04]  /*ee60*/  LDG.E R15, desc[UR36][R6.64+0xbc] ;  /* 0x0000bc24060f7981 */ /* 0x000f68000c1e1900 */
[----:B-----5:R5:W-:Y:S04]  /*ee70*/  STG.E desc[UR36][R8.64+0x204], R15 ;  /* 0x0002040f08007986 */ /* 0x020be8000c101924 */
[----:B-1----:R-:W2:Y:S04]  /*ee80*/  LDG.E R17, desc[UR36][R6.64+0xc0] ;  /* 0x0000c02406117981 */ /* 0x002ea8000c1e1900 */
[----:B--2---:R1:W-:Y:S04]  /*ee90*/  STG.E desc[UR36][R8.64+0x208], R17 ;  /* 0x0002081108007986 */ /* 0x0043e8000c101924 */
[----:B0-----:R-:W2:Y:S04]  /*eea0*/  LDG.E R19, desc[UR36][R6.64+0xc4] ;  /* 0x0000c42406137981 */ /* 0x001ea8000c1e1900 */
[----:B--2---:R0:W-:Y:S04]  /*eeb0*/  STG.E desc[UR36][R8.64+0x20c], R19 ;  /* 0x00020c1308007986 */ /* 0x0041e8000c101924 */
[----:B------:R-:W2:Y:S04]  /*eec0*/  LDG.E R11, desc[UR36][R6.64+0xc8] ;  /* 0x0000c824060b7981 */ /* 0x000ea8000c1e1900 */
[----:B--2---:R2:W-:Y:S04]  /*eed0*/  STG.E desc[UR36][R8.64+0x210], R11 ;  /* 0x0002100b08007986 */ /* 0x0045e8000c101924 */
[----:B---3--:R-:W3:Y:S04]  /*eee0*/  LDG.E R3, desc[UR36][R6.64+0xcc] ;  /* 0x0000cc2406037981 */ /* 0x008ee8000c1e1900 */
[----:B---3--:R3:W-:Y:S04]  /*eef0*/  STG.E desc[UR36][R8.64+0x214], R3 ;  /* 0x0002140308007986 */ /* 0x0087e8000c101924 */
[----:B----4-:R-:W4:Y:S04]  /*ef00*/  LDG.E R13, desc[UR36][R6.64+0xd0] ;  /* 0x0000d024060d7981 */ /* 0x010f28000c1e1900 */
[----:B----4-:R4:W-:Y:S04]  /*ef10*/  STG.E desc[UR36][R8.64+0x218], R13 ;  /* 0x0002180d08007986 */ /* 0x0109e8000c101924 */
[----:B-----5:R-:W5:Y:S04]  /*ef20*/  LDG.E R15, desc[UR36][R6.64+0xd4] ;  /* 0x0000d424060f7981 */ /* 0x020f68000c1e1900 */
        /* <DEDUP_REMOVED lines=30> */
[----:B--2---:R-:W-:Y:S04]  /*f110*/  STG.E desc[UR36][R8.64+0x258], R11 ;  /* 0x0002580b08007986 */ /* 0x004fe8000c101924 */
[----:B---3--:R-:W2:Y:S04]  /*f120*/  LDG.E R3, desc[UR36][R6.64+0x114] ;  /* 0x0001142406037981 */ /* 0x008ea8000c1e1900 */
[----:B--2---:R-:W-:Y:S04]  /*f130*/  STG.E desc[UR36][R8.64+0x25c], R3 ;  /* 0x00025c0308007986 */ /* 0x004fe8000c101924 */
[----:B----4-:R-:W2:Y:S04]  /*f140*/  LDG.E R13, desc[UR36][R6.64+0x118] ;  /* 0x00011824060d7981 */ /* 0x010ea8000c1e1900 */
[----:B--2---:R-:W-:Y:S04]  /*f150*/  STG.E desc[UR36][R8.64+0x260], R13 ;  /* 0x0002600d08007986 */ /* 0x004fe8000c101924 */
[----:B-----5:R-:W2:Y:S04]  /*f160*/  LDG.E R15, desc[UR36][R6.64+0x11c] ;  /* 0x00011c24060f7981 */ /* 0x020ea8000c1e1900 */
[----:B--2---:R-:W-:Y:S04]  /*f170*/  STG.E desc[UR36][R8.64+0x264], R15 ;  /* 0x0002640f08007986 */ /* 0x004fe8000c101924 */
[----:B-1----:R-:W2:Y:S01]  /*f180*/  LDG.E R17, desc[UR36][R6.64+0x120] ;  /* 0x0001202406117981 */ /* 0x002ea2000c1e1900 */
[----:B------:R-:W-:Y:S01]  /*f190*/  @!P1 IADD3 R37, PT, PT, R37, 0x1, RZ ;  /* 0x0000000125259810 */ /* 0x000fe20007ffe0ff */
[----:B------:R-:W-:-:S04]  /*f1a0*/  @!P6 IMAD.MOV.U32 R18, RZ, RZ, 0x4f ;  /* 0x0000004fff12e424 */ /* 0x000fc800078e00ff */
[C-C-:B------:R-:W-:Y:S02]  /*f1b0*/  @!P6 IMAD R25, R37.reuse, 0x4, R92.reuse ;  /* 0x000000042519e824 */ /* 0x140fe400078e025c */
[----:B------:R-:W-:Y:S01]  /*f1c0*/  @!P6 VIADD R37, R37, 0x1 ;  /* 0x000000012525e836 */ /* 0x000fe20000000000 */
[----:B--2---:R-:W-:Y:S04]  /*f1d0*/  STG.E desc[UR36][R8.64+0x268], R17 ;  /* 0x0002681108007986 */ /* 0x004fe8000c101924 */
[----:B0-----:R-:W2:Y:S01]  /*f1e0*/  LDG.E R19, desc[UR36][R6.64+0x124] ;  /* 0x0001242406137981 */ /* 0x001ea2000c1e1900 */
[----:B------:R-:W-:Y:S02]  /*f1f0*/  @!P5 IMAD.MOV.U32 R20, RZ, RZ, 0x50 ;  /* 0x00000050ff14d424 */ /* 0x000fe400078e00ff */
[----:B------:R-:W-:Y:S01]  /*f200*/  @!P5 IMAD R21, R37, 0x4, R92 ;  /* 0x000000042515d824 */ /* 0x000fe200078e025c */
[----:B------:R-:W-:Y:S04]  /*f210*/  @!P6 STL [R25], R18 ;  /* 0x000000121900e387 */ /* 0x000fe80000100800 */
[----:B------:R0:W-:Y:S04]  /*f220*/  @!P5 STL [R21], R20 ;  /* 0x000000141500d387 */ /* 0x0001e80000100800 */
[----:B--2---:R-:W-:Y:S04]  /*f230*/  STG.E desc[UR36][R8.64+0x26c], R19 ;  /* 0x00026c1308007986 */ /* 0x004fe8000c101924 */
[----:B0-----:R-:W2:Y:S04]  /*f240*/  LDG.E R21, desc[UR36][R6.64+0x128] ;  /* 0x0001282406157981 */ /* 0x001ea8000c1e1900 */
[----:B--2---:R-:W-:Y:S04]  /*f250*/  STG.E desc[UR36][R8.64+0x270], R21 ;  /* 0x0002701508007986 */ /* 0x004fe8000c101924 */
[----:B------:R-:W2:Y:S04]  /*f260*/  LDG.E R3, desc[UR36][R6.64+0x12c] ;  /* 0x00012c2406037981 */ /* 0x000ea8000c1e1900 */
[----:B--2---:R0:W-:Y:S04]  /*f270*/  STG.E desc[UR36][R8.64+0x274], R3 ;  /* 0x0002740308007986 */ /* 0x0041e8000c101924 */
[----:B------:R-:W2:Y:S04]  /*f280*/  LDG.E R23, desc[UR36][R6.64+0x130] ;  /* 0x0001302406177981 */ /* 0x000ea8000c1e1900 */
[----:B--2---:R-:W-:Y:S04]  /*f290*/  STG.E desc[UR36][R8.64+0x278], R23 ;  /* 0x0002781708007986 */ /* 0x004fe8000c101924 */
[----:B------:R-:W2:Y:S04]  /*f2a0*/  LDG.E R11, desc[UR36][R6.64+0x134] ;  /* 0x00013424060b7981 */ /* 0x000ea8000c1e1900 */
[----:B--2---:R1:W-:Y:S04]  /*f2b0*/  STG.E desc[UR36][R8.64+0x27c], R11 ;  /* 0x00027c0b08007986 */ /* 0x0043e8000c101924 */
[----:B------:R-:W2:Y:S04]  /*f2c0*/  LDG.E R13, desc[UR36][R6.64+0x138] ;  /* 0x00013824060d7981 */ /* 0x000ea8000c1e1900 */
[----:B--2---:R2:W-:Y:S04]  /*f2d0*/  STG.E desc[UR36][R8.64+0x280], R13 ;  /* 0x0002800d08007986 */ /* 0x0045e8000c101924 */
[----:B------:R-:W3:Y:S04]  /*f2e0*/  LDG.E R15, desc[UR36][R6.64+0x13c] ;  /* 0x00013c24060f7981 */ /* 0x000ee8000c1e1900 */
[----:B---3--:R3:W-:Y:S04]  /*f2f0*/  STG.E desc[UR36][R8.64+0x284], R15 ;  /* 0x0002840f08007986 */ /* 0x0087e8000c101924 */
[----:B------:R-:W4:Y:S04]  /*f300*/  LDG.E R17, desc[UR36][R6.64+0x140] ;  /* 0x0001402406117981 */ /* 0x000f28000c1e1900 */
[----:B----4-:R4:W-:Y:S04]  /*f310*/  STG.E desc[UR36][R8.64+0x288], R17 ;  /* 0x0002881108007986 */ /* 0x0109e8000c101924 */
[----:B------:R-:W-:Y:S04]  /*f320*/  STG.E desc[UR36][R34.64+0x28c], RZ ;  /* 0x00028cff22007986 */ /* 0x000fe8000c101924 */
[----:B0-----:R-:W5:Y:S04]  /*f330*/  LDG.E R3, desc[UR36][R6.64] ;  /* 0x0000002406037981 */ /* 0x001f68000c1e1900 */
[----:B-----5:R0:W-:Y:S04]  /*f340*/  STG.E desc[UR36][R8.64+0x290], R3 ;  /* 0x0002900308007986 */ /* 0x0201e8000c101924 */
[----:B------:R-:W5:Y:S04]  /*f350*/  LDG.E R19, desc[UR36][R6.64+0x4] ;  /* 0x0000042406137981 */ /* 0x000f68000c1e1900 */
[----:B-----5:R5:W-:Y:S04]  /*f360*/  STG.E desc[UR36][R8.64+0x294], R19 ;  /* 0x0002941308007986 */ /* 0x020be8000c101924 */
[----:B-1----:R-:W2:Y:S04]  /*f370*/  LDG.E R11, desc[UR36][R6.64+0x8] ;  /* 0x00000824060b7981 */ /* 0x002ea8000c1e1900 */
[----:B--2---:R1:W-:Y:S04]  /*f380*/  STG.E desc[UR36][R8.64+0x298], R11 ;  /* 0x0002980b08007986 */ /* 0x0043e8000c101924 */
[----:B------:R-:W2:Y:S04]  /*f390*/  LDG.E R13, desc[UR36][R6.64+0xc] ;  /* 0x00000c24060d7981 */ /* 0x000ea8000c1e1900 */
[----:B--2---:R2:W-:Y:S04]  /*f3a0*/  STG.E desc[UR36][R8.64+0x29c], R13 ;  /* 0x00029c0d08007986 */ /* 0x0045e8000c101924 */
[----:B---3--:R-:W3:Y:S04]  /*f3b0*/  LDG.E R15, desc[UR36][R6.64+0x10] ;  /* 0x00001024060f7981 */ /* 0x008ee8000c1e1900 */
[----:B---3--:R3:W-:Y:S04]  /*f3c0*/  STG.E desc[UR36][R8.64+0x2a0], R15 ;  /* 0x0002a00f08007986 */ /* 0x0087e8000c101924 */
[----:B----4-:R-:W4:Y:S04]  /*f3d0*/  LDG.E R17, desc[UR36][R6.64+0x14] ;  /* 0x0000142406117981 */ /* 0x010f28000c1e1900 */
[----:B----4-:R4:W-:Y:S04]  /*f3e0*/  STG.E desc[UR36][R8.64+0x2a4], R17 ;  /* 0x0002a41108007986 */ /* 0x0109e8000c101924 */
        /* <DEDUP_REMOVED lines=136> */
[----:B------:R-:W2:Y:S04]  /*fc70*/  LDG.E R21, desc[UR36][R6.64+0x128] ;  /* 0x0001282406157981 */ /* 0x000ea8000c1e1900 */
[----:B--2---:R-:W-:Y:S04]  /*fc80*/  STG.E desc[UR36][R8.64+0x3b8], R21 ;  /* 0x0003b81508007986 */ /* 0x004fe8000c101924 */
[----:B------:R-:W2:Y:S04]  /*fc90*/  LDG.E R23, desc[UR36][R6.64+0x12c] ;  /* 0x00012c2406177981 */ /* 0x000ea8000c1e1900 */
[----:B--2---:R-:W-:Y:S04]  /*fca0*/  STG.E desc[UR36][R8.64+0x3bc], R23 ;  /* 0x0003bc1708007986 */ /* 0x004fe8000c101924 */
[----:B------:R-:W2:Y:S04]  /*fcb0*/  LDG.E R25, desc[UR36][R6.64+0x130] ;  /* 0x0001302406197981 */ /* 0x000ea8000c1e1900 */
[----:B--2---:R-:W-:Y:S04]  /*fcc0*/  STG.E desc[UR36][R8.64+0x3c0], R25 ;  /* 0x0003c01908007986 */ /* 0x004fe8000c101924 */
        /* <DEDUP_REMOVED lines=957> */
[----:B-----5:R-:W-:Y:S04]  /*138a0*/  STG.E desc[UR36][R8.64+0xb48], R3 ;  /* 0x000b480308007986 */ /* 0x020fe8000c101924 */
[----:B------:R-:W5:Y:S04]  /*138b0*/  LDG.E R19, desc[UR36][R6.64+0x10c] ;  /* 0x00010c2406137981 */ /* 0x000f68000c1e1900 */
[----:B-----5:R0:W-:Y:S04]  /*138c0*/  STG.E desc[UR36][R8.64+0xb4c], R19 ;  /* 0x000b4c1308007986 */ /* 0x0201e8000c101924 */
[----:B-1----:R-:W5:Y:S04]  /*138d0*/  LDG.E R11, desc[UR36][R6.64+0x110] ;  /* 0x00011024060b7981 */ /* 0x002f68000c1e1900 */
[----:B-----5:R1:W-:Y:S04]  /*138e0*/  STG.E desc[UR36][R8.64+0xb50], R11 ;  /* 0x000b500b08007986 */ /* 0x0203e8000c101924 */
[----:B--2---:R-:W2:Y:S04]  /*138f0*/  LDG.E R13, desc[UR36][R6.64+0x114] ;  /* 0x00011424060d7981 */ /* 0x004ea8000c1e1900 */
[----:B--2---:R2:W-:Y:S04]  /*13900*/  STG.E desc[UR36][R8.64+0xb54], R13 ;  /* 0x000b540d08007986 */ /* 0x0045e8000c101924 */
[----:B---3--:R-:W3:Y:S04]  /*13910*/  LDG.E R15, desc[UR36][R6.64+0x118] ;  /* 0x00011824060f7981 */ /* 0x008ee8000c1e1900 */
[----:B---3--:R3:W-:Y:S04]  /*13920*/  STG.E desc[UR36][R8.64+0xb58], R15 ;  /* 0x000b580f08007986 */ /* 0x0087e8000c101924 */
[----:B----4-:R-:W4:Y:S04]  /*13930*/  LDG.E R17, desc[UR36][R6.64+0x11c] ;  /* 0x00011c2406117981 */ /* 0x010f28000c1e1900 */
[----:B----4-:R-:W-:Y:S04]  /*13940*/  STG.E desc[UR36][R8.64+0xb5c], R17 ;  /* 0x000b5c1108007986 */ /* 0x010fe8000c101924 */
[----:B------:R-:W4:Y:S04]  /*13950*/  LDG.E R21, desc[UR36][R6.64+0x120] ;  /* 0x0001202406157981 */ /* 0x000f28000c1e1900 */
[----:B----4-:R-:W-:Y:S04]  /*13960*/  STG.E desc[UR36][R8.64+0xb60], R21 ;  /* 0x000b601508007986 */ /* 0x010fe8000c101924 */
[----:B0-----:R-:W4:Y:S04]  /*13970*/  LDG.E R19, desc[UR36][R6.64+0x124] ;  /* 0x0001242406137981 */ /* 0x001f28000c1e1900 */
[----:B----4-:R-:W-:Y:S04]  /*13980*/  STG.E desc[UR36][R8.64+0xb64], R19 ;  /* 0x000b641308007986 */ /* 0x010fe8000c101924 */
[----:B------:R-:W4:Y:S04]  /*13990*/  LDG.E R23, desc[UR36][R6.64+0x128] ;  /* 0x0001282406177981 */ /* 0x000f28000c1e1900 */
[----:B----4-:R-:W-:Y:S04]  /*139a0*/  STG.E desc[UR36][R8.64+0xb68], R23 ;  /* 0x000b681708007986 */ /* 0x010fe8000c101924 */
[----:B------:R-:W4:Y:S04]  /*139b0*/  LDG.E R25, desc[UR36][R6.64+0x12c] ;  /* 0x00012c2406197981 */ /* 0x000f28000c1e1900 */
[----:B----4-:R-:W-:Y:S04]  /*139c0*/  STG.E desc[UR36][R8.64+0xb6c], R25 ;  /* 0x000b6c1908007986 */ /* 0x010fe8000c101924 */
[----:B------:R-:W4:Y:S04]  /*139d0*/  LDG.E R27, desc[UR36][R6.64+0x130] ;  /* 0x00013024061b7981 */ /* 0x000f28000c1e1900 */
[----:B----4-:R-:W-:Y:S04]  /*139e0*/  STG.E desc[UR36][R8.64+0xb70], R27 ;  /* 0x000b701b08007986 */ /* 0x010fe8000c101924 */
[----:B------:R-:W4:Y:S04]  /*139f0*/  LDG.E R3, desc[UR36][R6.64+0x134] ;  /* 0x0001342406037981 */ /* 0x000f28000c1e1900 */
[----:B----4-:R0:W-:Y:S04]  /*13a00*/  STG.E desc[UR36][R8.64+0xb74], R3 ;  /* 0x000b740308007986 */ /* 0x0101e8000c101924 */
[----:B-1----:R-:W4:Y:S04]  /*13a10*/  LDG.E R11, desc[UR36][R6.64+0x138] ;  /* 0x00013824060b7981 */ /* 0x002f28000c1e1900 */
[----:B----4-:R-:W-:Y:S04]  /*13a20*/  STG.E desc[UR36][R8.64+0xb78], R11 ;  /* 0x000b780b08007986 */ /* 0x010fe8000c101924 */
[----:B--2---:R-:W2:Y:S04]  /*13a30*/  LDG.E R13, desc[UR36][R6.64+0x13c] ;  /* 0x00013c24060d7981 */ /* 0x004ea8000c1e1900 */
[----:B--2---:R-:W-:Y:S04]  /*13a40*/  STG.E desc[UR36][R8.64+0xb7c], R13 ;  /* 0x000b7c0d08007986 */ /* 0x004fe8000c101924 */
[----:B---3--:R-:W2:Y:S01]  /*13a50*/  LDG.E R15, desc[UR36][R6.64+0x140] ;  /* 0x00014024060f7981 */ /* 0x008ea2000c1e1900 */
[----:B------:R-:W-:Y:S01]  /*13a60*/  IADD3 R36, P0, PT, R4, 0x50, RZ ;  /* 0x0000005004247810 */ /* 0x000fe20007f1e0ff */
[----:B------:R-:W-:Y:S03]  /*13a70*/  BSSY.RECONVERGENT B0, `(.L_x_325) ;  /* 0x000002f000007945 */ /* 0x000fe60003800200 */
[----:B------:R-:W-:Y:S01]  /*13a80*/  IADD3.X R41, PT, PT, RZ, R5, RZ, P0, !PT ;  /* 0x00000005ff297210 */ /* 0x000fe200007fe4ff */
[----:B------:R-:W-:-:S02]  /*13a90*/  IMAD.MOV.U32 R0, RZ, RZ, RZ ;  /* 0x000000ffff007224 */ /* 0x000fc400078e00ff */
[C---:B------:R-:W-:Y:S02]  /*13aa0*/  VIADD R40, R1.reuse, 0x18c ;  /* 0x0000018c01287836 */ /* 0x040fe40000000000 */
[----:B------:R-:W-:Y:S02]  /*13ab0*/  VIADD R42, R1, 0x168 ;  /* 0x00000168012a7836 */ /* 0x000fe40000000000 */
[----:B0-----:R-:W-:Y:S01]  /*13ac0*/  IMAD.MOV.U32 R3, RZ, RZ, R36 ;  /* 0x000000ffff037224 */ /* 0x001fe200078e0024 */
[----:B------:R-:W-:Y:S01]  /*13ad0*/  @!P5 IADD3 R37, PT, PT, R37, 0x1, RZ ;  /* 0x000000012525d810 */ /* 0x000fe20007ffe0ff */
[----:B--2---:R0:W-:Y:S04]  /*13ae0*/  STG.E desc[UR36][R8.64+0xb80], R15 ;  /* 0x000b800f08007986 */ /* 0x0041e8000c101924 */
[----:B------:R1:W-:Y:S04]  /*13af0*/  STG.E desc[UR36][R34.64+0xb84], RZ ;  /* 0x000b84ff22007986 */ /* 0x0003e8000c101924 */
[----:B------:R1:W-:Y:S04]  /*13b00*/  ST.E desc[UR36][R4.64+0x24], RZ ;  /* 0x000024ff04007985 */ /* 0x0003e8000c101924 */
[----:B------:R1:W-:Y:S04]  /*13b10*/  ST.E.64 desc[UR36][R4.64], RZ ;  /* 0x000000ff04007985 */ /* 0x0003e8000c101b24 */
[----:B------:R1:W-:Y:S04]  /*13b20*/  ST.E.64 desc[UR36][R4.64+0x8], RZ ;  /* 0x000008ff04007985 */ /* 0x0003e8000c101b24 */
[----:B------:R1:W-:Y:S04]  /*13b30*/  ST.E.64 desc[UR36][R4.64+0x10], RZ ;  /* 0x000010ff04007985 */ /* 0x0003e8000c101b24 */
[----:B------:R1:W-:Y:S04]  /*13b40*/  ST.E.64 desc[UR36][R4.64+0x18], RZ ;  /* 0x000018ff04007985 */ /* 0x0003e8000c101b24 */
[----:B------:R1:W-:Y:S01]  /*13b50*/  ST.E desc[UR36][R4.64+0x20], RZ ;  /* 0x000020ff04007985 */ /* 0x0003e2000c101924 */
[----:B0-----:R-:W-:-:S07]  /*13b60*/  IMAD.MOV.U32 R8, RZ, RZ, R41 ;  /* 0x000000ffff087224 */ /* 0x001fce00078e0029 */
.L_x_326:
[----:B0-----:R-:W-:Y:S02]  /*13b70*/  IMAD.MOV.U32 R6, RZ, RZ, R3 ;  /* 0x000000ffff067224 */ /* 0x001fe400078e0003 */
[----:B------:R-:W-:Y:S02]  /*13b80*/  IMAD.MOV.U32 R7, RZ, RZ, R8 ;  /* 0x000000ffff077224 */ /* 0x000fe400078e0008 */
[----:B------:R-:W-:Y:S01]  /*13b90*/  VIADD R0, R0, 0x4 ;  /* 0x0000000400007836 */ /* 0x000fe20000000000 */
[----:B------:R-:W-:Y:S02]  /*13ba0*/  IADD3 R3, P1, PT, R6, 0xa0, RZ ;  /* 0x000000a006037810 */ /* 0x000fe40007f3e0ff */
[----:B------:R0:W-:Y:S02]  /*13bb0*/  ST.E desc[UR36][R6.64+-0x4], RZ ;  /* 0xfffffcff06007985 */ /* 0x0001e4000c101924 */
[----:B------:R-:W-:Y:S01]  /*13bc0*/  ISETP.NE.AND P0, PT, R0, 0x50, PT ;  /* 0x000000500000780c */ /* 0x000fe20003f05270 */
[----:B------:R-:W-:Y:S01]  /*13bd0*/  IMAD.X R8, RZ, RZ, R7, P1 ;  /* 0x000000ffff087224 */ /* 0x000fe200008e0607 */
[----:B------:R0:W-:Y:S04]  /*13be0*/  ST.E.64 desc[UR36][R6.64+-0x28], RZ ;  /* 0xffffd8ff06007985 */ /* 0x0001e8000c101b24 */
[----:B------:R0:W-:Y:S04]  /*13bf0*/  ST.E.64 desc[UR36][R6.64+-0x20], RZ ;  /* 0xffffe0ff06007985 */ /* 0x0001e8000c101b24 */
[----:B------:R0:W-:Y:S04]  /*13c00*/  ST.E.64 desc[UR36][R6.64+-0x18], RZ ;  /* 0xffffe8ff06007985 */ /* 0x0001e8000c101b24 */
[----:B------:R0:W-:Y:S04]  /*13c10*/  ST.E.64 desc[UR36][R6.64+-0x10], RZ ;  /* 0xfffff0ff06007985 */ /* 0x0001e8000c101b24 */
[----:B------:R0:W-:Y:S04]  /*13c20*/  ST.E desc[UR36][R6.64+-0x8], RZ ;  /* 0xfffff8ff06007985 */ /* 0x0001e8000c101924 */
[----:B------:R0:W-:Y:S04]  /*13c30*/  ST.E desc[UR36][R6.64+0x24], RZ ;  /* 0x000024ff06007985 */ /* 0x0001e8000c101924 */
        /* <DEDUP_REMOVED lines=16> */
[----:B------:R0:W-:Y:S01]  /*13d40*/  ST.E desc[UR36][R6.64+0x70], RZ ;  /* 0x000070ff06007985 */ /* 0x0001e2000c101924 */
[----:B------:R-:W-:Y:S05]  /*13d50*/  @P0 BRA `(.L_x_326) ;  /* 0xfffffffc00840947 */ /* 0x000fea000383ffff */
[----:B------:R-:W-:Y:S05]  /*13d60*/  BSYNC.RECONVERGENT B0 ;  /* 0x0000000000007941 */ /* 0x000fea0003800200 */
.L_x_325:
[----:B------:R2:W-:Y:S01]  /*13d70*/  STL [R1+0x18c], RZ ;  /* 0x00018cff01007387 */ /* 0x0005e20000100800 */
[----:B------:R-:W-:Y:S01]  /*13d80*/  ISETP.GE.AND P0, PT, R37, 0x1, PT ;  /* 0x000000012500780c */ /* 0x000fe20003f06270 */
[----:B------:R-:W-:Y:S01]  /*13d90*/  BSSY.RECONVERGENT B0, `(.L_x_327) ;  /* 0x0000149000007945 */ /* 0x000fe20003800200 */
[----:B------:R-:W-:Y:S01]  /*13da0*/  HFMA2 R3, -RZ, RZ, 0, 0 ;  /* 0x00000000ff037431 */ /* 0x000fe200000001ff */
[----:B------:R2:W-:Y:S04]  /*13db0*/  STL.64 [R1+0x190], RZ ;  /* 0x000190ff01007387 */ /* 0x0005e80000100a00 */
[----:B------:R2:W-:Y:S04]  /*13dc0*/  STL.64 [R1+0x198], RZ ;  /* 0x000198ff01007387 */ /* 0x0005e80000100a00 */
[----:B------:R2:W-:Y:S04]  /*13dd0*/  STL.64 [R1+0x1a0], RZ ;  /* 0x0001a0ff01007387 */ /* 0x0005e80000100a00 */
[----:B------:R2:W-:Y:S04]  /*13de0*/  STL.64 [R1+0x1a8], RZ ;  /* 0x0001a8ff01007387 */ /* 0x0005e80000100a00 */
[----:B------:R2:W-:Y:S04]  /*13df0*/  STL.64 [R1+0x168], RZ ;  /* 0x000168ff01007387 */ /* 0x0005e80000100a00 */
[----:B------:R2:W-:Y:S04]  /*13e00*/  STL.64 [R1+0x170], RZ ;  /* 0x000170ff01007387 */ /* 0x0005e80000100a00 */
[----:B------:R2:W-:Y:S04]  /*13e10*/  STL.64 [R1+0x178], RZ ;  /* 0x000178ff01007387 */ /* 0x0005e80000100a00 */
[----:B------:R2:W-:Y:S04]  /*13e20*/  STL.64 [R1+0x180], RZ ;  /* 0x000180ff01007387 */ /* 0x0005e80000100a00 */
[----:B------:R2:W-:Y:S04]  /*13e30*/  STL [R1+0x188], RZ ;  /* 0x000188ff01007387 */ /* 0x0005e80000100800 */
[----:B------:R2:W-:Y:S04]  /*13e40*/  STL [R1+0x144], RZ ;  /* 0x000144ff01007387 */ /* 0x0005e80000100800 */
[----:B------:R2:W-:Y:S04]  /*13e50*/  STL.64 [R1+0x148], RZ ;  /* 0x000148ff01007387 */ /* 0x0005e80000100a00 */
[----:B------:R2:W-:Y:S04]  /*13e60*/  STL.64 [R1+0x150], RZ ;  /* 0x000150ff01007387 */ /* 0x0005e80000100a00 */
[----:B------:R2:W-:Y:S04]  /*13e70*/  STL.64 [R1+0x158], RZ ;  /* 0x000158ff01007387 */ /* 0x0005e80000100a00 */
[----:B------:R2:W-:Y:S01]  /*13e80*/  STL.64 [R1+0x160], RZ ;  /* 0x000160ff01007387 */ /* 0x0005e20000100a00 */
[----:B------:R-:W-:Y:S05]  /*13e90*/  @!P0 BRA `(.L_x_328) ;  /* 0x0000001000e08947 */ /* 0x000fea0003800000 */
[----:B------:R-:W-:Y:S02]  /*13ea0*/  IMAD.MOV R0, RZ, RZ, -R37 ;  /* 0x000000ffff007224 */ /* 0x000fe400078e0a25 */
[----:B------:R-:W-:-:S07]  /*13eb0*/  IMAD.MOV.U32 R3, RZ, RZ, RZ ;  /* 0x000000ffff037224 */ /* 0x000fce00078e00ff */
.L_x_329:
[----:B------:R-:W-:-:S05]  /*13ec0*/  IMAD.MOV.U32 R10, RZ, RZ, R92 ;  /* 0x000000ffff0a7224 */ /* 0x000fca00078e005c */
[----:B------:R-:W0:Y:S02]  /*13ed0*/  LDL R39, [R10] ;  /* 0x000000000a277983 */ /* 0x000e240000100800 */
[----:B0-----:R-:W-:-:S05]  /*13ee0*/  IMAD.HI R6, R39, 0x38e38e39, RZ ;  /* 0x38e38e3927067827 */ /* 0x001fca00078e02ff */
[----:B------:R-:W-:-:S04]  /*13ef0*/  SHF.R.S32.HI R7, RZ, 0x1, R6 ;  /* 0x00000001ff077819 */ /* 0x000fc80000011406 */
[----:B------:R-:W-:-:S05]  /*13f00*/  LEA.HI R7, R6, R7, RZ, 0x1 ;  /* 0x0000000706077211 */ /* 0x000fca00078f08ff */
[----:B------:R-:W-:-:S04]  /*13f10*/  IMAD R7, R7, 0x9, RZ ;  /* 0x0000000907077824 */ /* 0x000fc800078e02ff */
[----:B------:R-:W-:-:S05]  /*13f20*/  IMAD.WIDE R8, R7, 0x4, R32 ;  /* 0x0000000407087825 */ /* 0x000fca00078e0220 */
[----:B------:R-:W3:Y:S04]  /*13f30*/  LDG.E R11, desc[UR36][R8.64] ;  /* 0x00000024080b7981 */ /* 0x000ee8000c1e1900 */
[----:B------:R-:W4:Y:S04]  /*13f40*/  LDG.E R13, desc[UR36][R8.64+0x4] ;  /* 0x00000424080d7981 */ /* 0x000f28000c1e1900 */
[----:B------:R-:W5:Y:S04]  /*13f50*/  LDG.E R15, desc[UR36][R8.64+0x8] ;  /* 0x00000824080f7981 */ /* 0x000f68000c1e1900 */
[----:B------:R-:W2:Y:S04]  /*13f60*/  LDG.E R14, desc[UR36][R8.64+0xc] ;  /* 0x00000c24080e7981 */ /* 0x000ea8000c1e1900 */
[----:B------:R-:W2:Y:S04]  /*13f70*/  LDG.E R16, desc[UR36][R8.64+0x10] ;  /* 0x0000102408107981 */ /* 0x000ea8000c1e1900 */
[----:B------:R-:W2:Y:S01]  /*13f80*/  LDG.E R17, desc[UR36][R8.64+0x1c] ;  /* 0x00001c2408117981 */ /* 0x000ea2000c1e1900 */
[----:B---3--:R-:W-:-:S13]  /*13f90*/  ISETP.GE.AND P0, PT, R11, 0x1, PT ;  /* 0x000000010b00780c */ /* 0x008fda0003f06270 */
[----:B------:R-:W-:-:S05]  /*13fa0*/  @P0 VIADD R11, R11, 0xffffffff ;  /* 0xffffffff0b0b0836 */ /* 0x000fca0000000000 */
[----:B------:R-:W-:-:S05]  /*13fb0*/  @P0 LEA R11, R11, R40, 0x2 ;  /* 0x000000280b0b0211 */ /* 0x000fca00078e10ff */
[----:B------:R-:W3:Y:S01]  /*13fc0*/  @P0 LDL R6, [R11] ;  /* 0x000000000b060983 */ /* 0x000ee20000100800 */
[----:B----4-:R-:W-:-:S13]  /*13fd0*/  ISETP.GE.AND P1, PT, R13, 0x1, PT ;  /* 0x000000010d00780c */ /* 0x010fda0003f26270 */
[----:B------:R-:W-:-:S04]  /*13fe0*/  @P1 VIADD R13, R13, 0xffffffff ;  /* 0xffffffff0d0d1836 */ /* 0x000fc80000000000 */
[----:B------:R-:W-:Y:S02]  /*13ff0*/  @P1 IMAD R13, R13, 0x4, R40 ;  /* 0x000000040d0d1824 */ /* 0x000fe400078e0228 */
[----:B---3--:R-:W-:-:S05]  /*14000*/  @P0 VIADD R6, R6, 0x1 ;  /* 0x0000000106060836 */ /* 0x008fca0000000000 */
[----:B------:R0:W-:Y:S04]  /*14010*/  @P0 STL [R11], R6 ;  /* 0x000000060b000387 */ /* 0x0001e80000100800 */
[----:B------:R-:W3:Y:S01]  /*14020*/  @P1 LDL R10, [R13] ;  /* 0x000000000d0a1983 */ /* 0x000ee20000100800 */
[----:B-----5:R-:W-:-:S13]  /*14030*/  ISETP.GE.AND P0, PT, R15, 0x1, PT ;  /* 0x000000010f00780c */ /* 0x020fda0003f06270 */
[----:B------:R-:W-:-:S04]  /*14040*/  @P0 VIADD R15, R15, 0xffffffff ;  /* 0xffffffff0f0f0836 */ /* 0x000fc80000000000 */
[----:B------:R-:W-:Y:S01]  /*14050*/  @P0 IMAD R15, R15, 0x4, R40 ;  /* 0x000000040f0f0824 */ /* 0x000fe200078e0228 */
[----:B---3--:R-:W-:-:S05]  /*14060*/  @P1 IADD3 R10, PT, PT, R10, 0x1, RZ ;  /* 0x000000010a0a1810 */ /* 0x008fca0007ffe0ff */
[----:B------:R3:W-:Y:S04]  /*14070*/  @P1 STL [R13], R10 ;  /* 0x0000000a0d001387 */ /* 0x0007e80000100800 */
[----:B------:R-:W4:Y:S01]  /*14080*/  @P0 LDL R12, [R15] ;  /* 0x000000000f0c0983 */ /* 0x000f220000100800 */
[----:B--2---:R-:W-:-:S13]  /*14090*/  ISETP.GE.AND P1, PT, R14, 0x1, PT ;  /* 0x000000010e00780c */ /* 0x004fda0003f26270 */
[----:B0-----:R-:W-:Y:S02]  /*140a0*/  @P1 VIADD R11, R14, 0xffffffff ;  /* 0xffffffff0e0b1836 */ /* 0x001fe40000000000 */
[----:B------:R-:W2:Y:S02]  /*140b0*/  LDG.E R14, desc[UR36][R8.64+0x14] ;  /* 0x00001424080e7981 */ /* 0x000ea4000c1e1900 */
[----:B------:R-:W-:Y:S02]  /*140c0*/  @P1 IMAD R11, R11, 0x4, R40 ;  /* 0x000000040b0b1824 */ /* 0x000fe400078e0228 */
[----:B----4-:R-:W-:-:S05]  /*140d0*/  @P0 VIADD R12, R12, 0x1 ;  /* 0x000000010c0c0836 */ /* 0x010fca0000000000 */
[----:B------:R0:W-:Y:S04]  /*140e0*/  @P0 STL [R15], R12 ;  /* 0x0000000c0f000387 */ /* 0x0001e80000100800 */
[----:B------:R-:W4:Y:S01]  /*140f0*/  @P1 LDL R6, [R11] ;  /* 0x000000000b061983 */ /* 0x000f220000100800 */
[----:B------:R-:W-:-:S13]  /*14100*/  ISETP.GE.AND P0, PT, R16, 0x1, PT ;  /* 0x000000011000780c */ /* 0x000fda0003f06270 */
[----:B---3--:R-:W-:Y:S02]  /*14110*/  @P0 IADD3 R13, PT, PT, R16, -0x1, RZ ;  /* 0xffffffff100d0810 */ /* 0x008fe40007ffe0ff */
[----:B------:R-:W3:Y:S03]  /*14120*/  LDG.E R16, desc[UR36][R8.64+0x18] ;  /* 0x0000182408107981 */ /* 0x000ee6000c1e1900 */
[----:B------:R-:W-:Y:S02]  /*14130*/  @P0 IMAD R13, R13, 0x4, R40 ;  /* 0x000000040d0d0824 */ /* 0x000fe400078e0228 */
[----:B----4-:R-:W-:-:S05]  /*14140*/  @P1 VIADD R6, R6, 0x1 ;  /* 0x0000000106061836 */ /* 0x010fca0000000000 */
[----:B------:R4:W-:Y:S04]  /*14150*/  @P1 STL [R11], R6 ;  /* 0x000000060b001387 */ /* 0x0009e80000100800 */
[----:B------:R-:W5:Y:S01]  /*14160*/  @P0 LDL R10, [R13] ;  /* 0x000000000d0a0983 */ /* 0x000f620000100800 */
[----:B--2---:R-:W-:-:S13]  /*14170*/  ISETP.GE.AND P1, PT, R14, 0x1, PT ;  /* 0x000000010e00780c */ /* 0x004fda0003f26270 */
[----:B0-----:R-:W-:-:S05]  /*14180*/  @P1 VIADD R15, R14, 0xffffffff ;  /* 0xffffffff0e0f1836 */ /* 0x001fca0000000000 */
[----:B------:R-:W-:Y:S01]  /*14190*/  @P1 LEA R15, R15, R40, 0x2 ;  /* 0x000000280f0f1211 */ /* 0x000fe200078e10ff */
[----:B-----5:R-:W-:-:S05]  /*141a0*/  @P0 VIADD R10, R10, 0x1 ;  /* 0x000000010a0a0836 */ /* 0x020fca0000000000 */
[----:B------:R0:W-:Y:S04]  /*141b0*/  @P0 STL [R13], R10 ;  /* 0x0000000a0d000387 */ /* 0x0001e80000100800 */
[----:B------:R-:W2:Y:S01]  /*141c0*/  @P1 LDL R12, [R15] ;  /* 0x000000000f0c1983 */ /* 0x000ea20000100800 */
[----:B---3--:R-:W-:-:S13]  /*141d0*/  ISETP.GE.AND P0, PT, R16, 0x1, PT ;  /* 0x000000011000780c */ /* 0x008fda0003f06270 */
[----:B----4-:R-:W-:Y:S02]  /*141e0*/  @P0 VIADD R11, R16, 0xffffffff ;  /* 0xffffffff100b0836 */ /* 0x010fe40000000000 */
[----:B------:R-:W3:Y:S02]  /*141f0*/  LDG.E R16, desc[UR36][R8.64+0x20] ;  /* 0x0000202408107981 */ /* 0x000ee4000c1e1900 */
[----:B------:R-:W-:Y:S02]  /*14200*/  @P0 IMAD R6, R11, 0x4, R40 ;  /* 0x000000040b060824 */ /* 0x000fe400078e0228 */
[----:B--2---:R-:W-:-:S05]  /*14210*/  @P1 VIADD R12, R12, 0x1 ;  /* 0x000000010c0c1836 */ /* 0x004fca0000000000 */
[----:B------:R2:W-:Y:S04]  /*14220*/  @P1 STL [R15], R12 ;  /* 0x0000000c0f001387 */ /* 0x0005e80000100800 */
[----:B------:R-:W0:Y:S01]  /*14230*/  @P0 LDL R11, [R6] ;  /* 0x00000000060b0983 */ /* 0x000e220000100800 */
[----:B------:R-:W-:-:S13]  /*14240*/  ISETP.GE.AND P1, PT, R17, 0x1, PT ;  /* 0x000000011100780c */ /* 0x000fda0003f26270 */
[----:B------:R-:W-:-:S04]  /*14250*/  @P1 VIADD R17, R17, 0xffffffff ;  /* 0xffffffff11111836 */ /* 0x000fc80000000000 */
[----:B------:R-:W-:Y:S01]  /*14260*/  @P1 IMAD R17, R17, 0x4, R40 ;  /* 0x0000000411111824 */ /* 0x000fe200078e0228 */
[----:B0-----:R-:W-:-:S05]  /*14270*/  @P0 IADD3 R13, PT, PT, R11, 0x1, RZ ;  /* 0x000000010b0d0810 */ /* 0x001fca0007ffe0ff */
[----:B------:R0:W-:Y:S04]  /*14280*/  @P0 STL [R6], R13 ;  /* 0x0000000d06000387 */ /* 0x0001e80000100800 */
[----:B------:R-:W4:Y:S01]  /*14290*/  @P1 LDL R14, [R17] ;  /* 0x00000000110e1983 */ /* 0x000f220000100800 */
[----:B------:R-:W-:Y:S01]  /*142a0*/  IMAD.IADD R7, R39, 0x1, -R7 ;  /* 0x0000000127077824 */ /* 0x000fe200078e0a07 */
[----:B---3--:R-:W-:-:S03]  /*142b0*/  ISETP.GE.AND P0, PT, R16, 0x1, PT ;  /* 0x000000011000780c */ /* 0x008fc60003f06270 */
[----:B------:R-:W-:-:S06]  /*142c0*/  IMAD.WIDE R10, R7, 0x4, R32 ;  /* 0x00000004070a7825 */ /* 0x000fcc00078e0220 */
[----:B------:R-:W3:Y:S04]  /*142d0*/  LDG.E R10, desc[UR36][R10.64] ;  /* 0x000000240a0a7981 */ /* 0x000ee8000c1e1900 */
[----:B--2---:R-:W-:-:S05]  /*142e0*/  @P0 VIADD R15, R16, 0xffffffff ;  /* 0xffffffff100f0836 */ /* 0x004fca0000000000 */
[----:B------:R-:W-:Y:S01]  /*142f0*/  @P0 LEA R15, R15, R40, 0x2 ;  /* 0x000000280f0f0211 */ /* 0x000fe200078e10ff */
[----:B----4-:R-:W-:-:S05]  /*14300*/  @P1 VIADD R14, R14, 0x1 ;  /* 0x000000010e0e1836 */ /* 0x010fca0000000000 */
[----:B------:R2:W-:Y:S04]  /*14310*/  @P1 STL [R17], R14 ;  /* 0x0000000e11001387 */ /* 0x0005e80000100800 */
[----:B------:R-:W4:Y:S01]  /*14320*/  @P0 LDL R12, [R15] ;  /* 0x000000000f0c0983 */ /* 0x000f220000100800 */
[----:B------:R-:W-:Y:S01]  /*14330*/  VIADD R9, R7, 0x9 ;  /* 0x0000000907097836 */ /* 0x000fe20000000000 */
[----:B---3--:R-:W-:-:S03]  /*14340*/  ISETP.GE.AND P1, PT, R10, 0x1, PT ;  /* 0x000000010a00780c */ /* 0x008fc60003f26270 */
[----:B------:R-:W-:-:S06]  /*14350*/  IMAD.WIDE.U32 R8, R9, 0x4, R32 ;  /* 0x0000000409087825 */ /* 0x000fcc00078e0020 */
[----:B------:R-:W3:Y:S04]  /*14360*/  LDG.E R8, desc[UR36][R8.64] ;  /* 0x0000002408087981 */ /* 0x000ee8000c1e1900 */
[----:B0-----:R-:W-:-:S04]  /*14370*/  @P1 VIADD R13, R10, 0xffffffff ;  /* 0xffffffff0a0d1836 */ /* 0x001fc80000000000 */
[----:B------:R-:W-:Y:S02]  /*14380*/  @P1 IMAD R13, R13, 0x4, R42 ;  /* 0x000000040d0d1824 */ /* 0x000fe400078e022a */
[----:B----4-:R-:W-:-:S05]  /*14390*/  @P0 VIADD R12, R12, 0x1 ;  /* 0x000000010c0c0836 */ /* 0x010fca0000000000 */
[----:B------:R0:W-:Y:S04]  /*143a0*/  @P0 STL [R15], R12 ;  /* 0x0000000c0f000387 */ /* 0x0001e80000100800 */
[----:B------:R-:W4:Y:S01]  /*143b0*/  @P1 LDL R6, [R13] ;  /* 0x000000000d061983 */ /* 0x000f220000100800 */
[----:B------:R-:W-:Y:S02]  /*143c0*/  IADD3 R11, PT, PT, R7, 0x12, RZ ;  /* 0x00000012070b7810 */ /* 0x000fe40007ffe0ff */
[----:B---3--:R-:W-:-:S03]  /*143d0*/  ISETP.GE.AND P0, PT, R8, 0x1, PT ;  /* 0x000000010800780c */ /* 0x008fc60003f06270 */
[----:B------:R-:W-:-:S06]  /*143e0*/  IMAD.WIDE.U32 R10, R11, 0x4, R32 ;  /* 0x000000040b0a7825 */ /* 0x000fcc00078e0020 */
[----:B------:R-:W3:Y:S04]  /*143f0*/  LDG.E R10, desc[UR36][R10.64] ;  /* 0x000000240a0a7981 */ /* 0x000ee8000c1e1900 */
[----:B--2---:R-:W-:-:S04]  /*14400*/  @P0 VIADD R17, R8, 0xffffffff ;  /* 0xffffffff08110836 */ /* 0x004fc80000000000 */
[----:B------:R-:W-:Y:S02]  /*14410*/  @P0 IMAD R17, R17, 0x4, R42 ;  /* 0x0000000411110824 */ /* 0x000fe400078e022a */
[----:B----4-:R-:W-:-:S05]  /*14420*/  @P1 VIADD R6, R6, 0x1 ;  /* 0x0000000106061836 */ /* 0x010fca0000000000 */
[----:B------:R2:W-:Y:S04]  /*14430*/  @P1 STL [R13], R6 ;  /* 0x000000060d001387 */ /* 0x0005e80000100800 */
[----:B------:R-:W4:Y:S01]  /*14440*/  @P0 LDL R14, [R17] ;  /* 0x00000000110e0983 */ /* 0x000f220000100800 */
[----:B------:R-:W-:Y:S01]  /*14450*/  VIADD R9, R7, 0x1b ;  /* 0x0000001b07097836 */ /* 0x000fe20000000000 */
[----:B---3--:R-:W-:-:S03]  /*14460*/  ISETP.GE.AND P1, PT, R10, 0x1, PT ;  /* 0x000000010a00780c */ /* 0x008fc60003f26270 */
[----:B------:R-:W-:-:S06]  /*14470*/  IMAD.WIDE.U32 R8, R9, 0x4, R32 ;  /* 0x0000000409087825 */ /* 0x000fcc00078e0020 */
[----:B------:R-:W3:Y:S04]  /*14480*/  LDG.E R8, desc[UR36][R8.64] ;  /* 0x0000002408087981 */ /* 0x000ee8000c1e1900 */
[----:B0-----:R-:W-:-:S05]  /*14490*/  @P1 IADD3 R15, PT, PT, R10, -0x1, RZ ;  /* 0xffffffff0a0f1810 */ /* 0x001fca0007ffe0ff */
        /* <DEDUP_REMOVED lines=8> */
[----:B--2---:R-:W-:-:S04]  /*14520*/  @P0 VIADD R13, R8, 0xffffffff ;  /* 0xffffffff080d0836 */ /* 0x004fc80000000000 */
[----:B------:R-:W-:Y:S01]  /*14530*/  @P0 IMAD R13, R13, 0x4, R42 ;  /* 0x000000040d0d0824 */ /* 0x000fe200078e022a */
[----:B----4-:R-:W-:-:S05]  /*14540*/  @P1 IADD3 R12, PT, PT, R12, 0x1, RZ ;  /* 0x000000010c0c1810 */ /* 0x010fca0007ffe0ff */
[----:B------:R2:W-:Y:S04]  /*14550*/  @P1 STL [R15], R12 ;  /* 0x0000000c0f001387 */ /* 0x0005e80000100800 */
[----:B------:R-:W4:Y:S01]  /*14560*/  @P0 LDL R6, [R13] ;  /* 0x000000000d060983 */ /* 0x000f220000100800 */
[----:B------:R-:W-:Y:S01]  /*14570*/  VIADD R9, R7, 0x2d ;  /* 0x0000002d07097836 */ /* 0x000fe20000000000 */
[----:B---3--:R-:W-:-:S03]  /*14580*/  ISETP.GE.AND P1, PT, R10, 0x1, PT ;  /* 0x000000010a00780c */ /* 0x008fc60003f26270 */
[----:B------:R-:W-:-:S06]  /*14590*/  IMAD.WIDE.U32 R8, R9, 0x4, R32 ;  /* 0x0000000409087825 */ /* 0x000fcc00078e0020 */
[----:B------:R-:W3:Y:S04]  /*145a0*/  LDG.E R8, desc[UR36][R8.64] ;  /* 0x0000002408087981 */ /* 0x000ee8000c1e1900 */
[----:B0-----:R-:W-:-:S05]  /*145b0*/  @P1 VIADD R17, R10, 0xffffffff ;  /* 0xffffffff0a111836 */ /* 0x001fca0000000000 */
        /* <DEDUP_REMOVED lines=22> */
[----:B------:R-:W-:Y:S01]  /*14720*/  VIADD R11, R7, 0x48 ;  /* 0x00000048070b7836 */ /* 0x000fe20000000000 */
[----:B---3--:R-:W-:-:S03]  /*14730*/  ISETP.GE.AND P0, PT, R8, 0x1, PT ;  /* 0x000000010800780c */ /* 0x008fc60003f06270 */
[----:B------:R-:W-:-:S06]  /*14740*/  IMAD.WIDE.U32 R10, R11, 0x4, R32 ;  /* 0x000000040b0a7825 */ /* 0x000fcc00078e0020 */
[----:B------:R3:W5:Y:S04]  /*14750*/  LDG.E R11, desc[UR36][R10.64] ;  /* 0x000000240a0b7981 */ /* 0x000768000c1e1900 */
[----:B--2---:R-:W-:-:S05]  /*14760*/  @P0 IADD3 R17, PT, PT, R8, -0x1, RZ ;  /* 0xffffffff08110810 */ /* 0x004fca0007ffe0ff */
[----:B------:R-:W-:Y:S01]  /*14770*/  @P0 IMAD R17, R17, 0x4, R42 ;  /* 0x0000000411110824 */ /* 0x000fe200078e022a */
[----:B------:R-:W-:-:S05]  /*14780*/  PRMT R9, R7, 0x9910, RZ ;  /* 0x0000991007097816 */ /* 0x000fca00000000ff */
[----:B------:R-:W-:-:S05]  /*14790*/  IMAD R9, R9, 0x56, RZ ;  /* 0x0000005609097824 */ /* 0x000fca00078e02ff */
[----:B0-----:R-:W-:-:S04]  /*147a0*/  LOP3.LUT R12, R9, 0xffff, RZ, 0xc0, !PT ;  /* 0x0000ffff090c7812 */ /* 0x001fc800078ec0ff */
[----:B------:R-:W-:-:S04]  /*147b0*/  SHF.R.U32.HI R9, RZ, 0xf, R12 ;  /* 0x0000000fff097819 */ /* 0x000fc8000001160c */
[----:B------:R-:W-:Y:S01]  /*147c0*/  LEA.HI R9, R12, R9, RZ, 0x18 ;  /* 0x000000090c097211 */ /* 0x000fe200078fc0ff */
[----:B------:R-:W-:Y:S02]  /*147d0*/  IMAD.MOV R12, RZ, RZ, -R7 ;  /* 0x000000ffff0c7224 */ /* 0x000fe400078e0a07 */
[----:B----4-:R-:W-:-:S05]  /*147e0*/  @P1 VIADD R6, R6, 0x1 ;  /* 0x0000000106061836 */ /* 0x010fca0000000000 */
[----:B------:R0:W-:Y:S04]  /*147f0*/  @P1 STL [R13], R6 ;  /* 0x000000060d001387 */ /* 0x0001e80000100800 */
[----:B------:R-:W2:Y:S01]  /*14800*/  @P0 LDL R8, [R17] ;  /* 0x0000000011080983 */ /* 0x000ea20000100800 */
[----:B---3--:R-:W-:Y:S02]  /*14810*/  PRMT R10, R9, 0x9910, RZ ;  /* 0x00009910090a7816 */ /* 0x008fe400000000ff */
[----:B------:R-:W-:Y:S01]  /*14820*/  PRMT R9, R12, 0x7710, RZ ;  /* 0x000077100c097816 */ /* 0x000fe200000000ff */
[----:B0-----:R-:W-:-:S04]  /*14830*/  IMAD.HI R6, R39, 0x4bda12f7, RZ ;  /* 0x4bda12f727067827 */ /* 0x001fc800078e02ff */
[----:B------:R-:W-:Y:S01]  /*14840*/  IMAD R10, R10, 0x3, R9 ;  /* 0x000000030a0a7824 */ /* 0x000fe200078e0209 */
[----:B------:R-:W-:-:S04]  /*14850*/  SHF.R.U32.HI R9, RZ, 0x1f, R6 ;  /* 0x0000001fff097819 */ /* 0x000fc80000011606 */
[----:B------:R-:W-:Y:S02]  /*14860*/  LOP3.LUT R10, R10, 0xffff, RZ, 0xc0, !PT ;  /* 0x0000ffff0a0a7812 */ /* 0x000fe400078ec0ff */
[----:B------:R-:W-:Y:S02]  /*14870*/  LEA.HI.SX32 R6, R6, R9, 0x1d ;  /* 0x0000000906067211 */ /* 0x000fe400078feaff */
[----:B------:R-:W-:-:S03]  /*14880*/  PRMT R10, R10, 0x8880, RZ ;  /* 0x000088800a0a7816 */ /* 0x000fc600000000ff */
[----:B------:R-:W-:Y:S02]  /*14890*/  IMAD R7, R6, 0x1b, R7 ;  /* 0x0000001b06077824 */ /* 0x000fe400078e0207 */
[----:B------:R-:W-:Y:S01]  /*148a0*/  IMAD.MOV.U32 R6, RZ, RZ, R10 ;  /* 0x000000ffff067224 */ /* 0x000fe200078e000a */
[----:B-----5:R-:W-:-:S04]  /*148b0*/  ISETP.GE.AND P1, PT, R11, 0x1, PT ;  /* 0x000000010b00780c */ /* 0x020fc80003f26270 */
[----:B------:R-:W-:-:S05]  /*148c0*/  IADD3 R7, PT, PT, R6, R7, RZ ;  /* 0x0000000706077210 */ /* 0x000fca0007ffe0ff */
[----:B------:R-:W-:-:S05]  /*148d0*/  IMAD.WIDE R6, R7, 0x4, R32 ;  /* 0x0000000407067825 */ /* 0x000fca00078e0220 */
[----:B------:R-:W3:Y:S01]  /*148e0*/  LDG.E R12, desc[UR36][R6.64] ;  /* 0x00000024060c7981 */ /* 0x000ee2000c1e1900 */
[----:B------:R-:W-:-:S03]  /*148f0*/  @P1 VIADD R9, R11, 0xffffffff ;  /* 0xffffffff0b091836 */ /* 0x000fc60000000000 */
[----:B------:R-:W4:Y:S01]  /*14900*/  LDG.E R13, desc[UR36][R6.64+0x4] ;  /* 0x00000424060d7981 */ /* 0x000f22000c1e1900 */
[----:B------:R-:W-:-:S03]  /*14910*/  @P1 IMAD R9, R9, 0x4, R42 ;  /* 0x0000000409091824 */ /* 0x000fc600078e022a */
[----:B------:R-:W5:Y:S04]  /*14920*/  LDG.E R14, desc[UR36][R6.64+0x8] ;  /* 0x00000824060e7981 */ /* 0x000f68000c1e1900 */
[----:B------:R-:W5:Y:S01]  /*14930*/  LDG.E R15, desc[UR36][R6.64+0x24] ;  /* 0x00002424060f7981 */ /* 0x000f62000c1e1900 */
[----:B--2---:R-:W-:-:S05]  /*14940*/  @P0 VIADD R8, R8, 0x1 ;  /* 0x0000000108080836 */ /* 0x004fca0000000000 */
[----:B------:R0:W-:Y:S04]  /*14950*/  @P0 STL [R17], R8 ;  /* 0x0000000811000387 */ /* 0x0001e80000100800 */
[----:B------:R-:W2:Y:S01]  /*14960*/  @P1 LDL R10, [R9] ;  /* 0x00000000090a1983 */ /* 0x000ea20000100800 */
[----:B---3--:R-:W-:-:S13]  /*14970*/  ISETP.GE.AND P0, PT, R12, 0x1, PT ;  /* 0x000000010c00780c */ /* 0x008fda0003f06270 */
[----:B------:R-:W-:-:S04]  /*14980*/  @P0 VIADD R11, R12, 0xffffffff ;  /* 0xffffffff0c0b0836 */ /* 0x000fc80000000000 */
[----:B------:R-:W-:Y:S01]  /*14990*/  @P0 IMAD R11, R11, 0x4, R2 ;  /* 0x000000040b0b0824 */ /* 0x000fe200078e0202 */
[----:B--2---:R-:W-:-:S05]  /*149a0*/  @P1 IADD3 R10, PT, PT, R10, 0x1, RZ ;  /* 0x000000010a0a1810 */ /* 0x004fca0007ffe0ff */
[----:B------:R2:W-:Y:S04]  /*149b0*/  @P1 STL [R9], R10 ;  /* 0x0000000a09001387 */ /* 0x0005e80000100800 */
[----:B------:R-:W3:Y:S01]  /*149c0*/  @P0 LDL R12, [R11] ;  /* 0x000000000b0c0983 */ /* 0x000ee20000100800 */
[----:B----4-:R-:W-:-:S13]  /*149d0*/  ISETP.GE.AND P1, PT, R13, 0x1, PT ;  /* 0x000000010d00780c */ /* 0x010fda0003f26270 */
[----:B------:R-:W-:-:S04]  /*149e0*/  @P1 VIADD R13, R13, 0xffffffff ;  /* 0xffffffff0d0d1836 */ /* 0x000fc80000000000 */
[----:B------:R-:W-:Y:S02]  /*149f0*/  @P1 IMAD R13, R13, 0x4, R2 ;  /* 0x000000040d0d1824 */ /* 0x000fe400078e0202 */
[----:B---3--:R-:W-:-:S05]  /*14a00*/  @P0 VIADD R12, R12, 0x1 ;  /* 0x000000010c0c0836 */ /* 0x008fca0000000000 */
[----:B------:R3:W-:Y:S04]  /*14a10*/  @P0 STL [R11], R12 ;  /* 0x0000000c0b000387 */ /* 0x0007e80000100800 */
[----:B0-----:R-:W4:Y:S01]  /*14a20*/  @P1 LDL R8, [R13] ;  /* 0x000000000d081983 */ /* 0x001f220000100800 */
[----:B-----5:R-:W-:-:S13]  /*14a30*/  ISETP.GE.AND P0, PT, R14, 0x1, PT ;  /* 0x000000010e00780c */ /* 0x020fda0003f06270 */
[----:B--2---:R-:W-:Y:S02]  /*14a40*/  @P0 IADD3 R9, PT, PT, R14, -0x1, RZ ;  /* 0xffffffff0e090810 */ /* 0x004fe40007ffe0ff */
[----:B------:R-:W2:Y:S03]  /*14a50*/  LDG.E R14, desc[UR36][R6.64+0x28] ;  /* 0x00002824060e7981 */ /* 0x000ea6000c1e1900 */
[----:B------:R-:W-:Y:S02]  /*14a60*/  @P0 IMAD R9, R9, 0x4, R2 ;  /* 0x0000000409090824 */ /* 0x000fe400078e0202 */
[----:B----4-:R-:W-:-:S05]  /*14a70*/  @P1 VIADD R8, R8, 0x1 ;  /* 0x0000000108081836 */ /* 0x010fca0000000000 */
[----:B------:R0:W-:Y:S04]  /*14a80*/  @P1 STL [R13], R8 ;  /* 0x000000080d001387 */ /* 0x0001e80000100800 */
[----:B------:R-:W4:Y:S01]  /*14a90*/  @P0 LDL R10, [R9] ;  /* 0x00000000090a0983 */ /* 0x000f220000100800 */
[----:B------:R-:W-:-:S13]  /*14aa0*/  ISETP.GE.AND P1, PT, R15, 0x1, PT ;  /* 0x000000010f00780c */ /* 0x000fda0003f26270 */
[----:B---3--:R-:W-:Y:S02]  /*14ab0*/  @P1 VIADD R11, R15, 0xffffffff ;  /* 0xffffffff0f0b1836 */ /* 0x008fe40000000000 */
[----:B------:R-:W3:Y:S03]  /*14ac0*/  LDG.E R15, desc[UR36][R6.64+0x2c] ;  /* 0x00002c24060f7981 */ /* 0x000ee6000c1e1900 */
[----:B------:R-:W-:Y:S01]  /*14ad0*/  @P1 LEA R11, R11, R2, 0x2 ;  /* 0x000000020b0b1211 */ /* 0x000fe200078e10ff */
[----:B----4-:R-:W-:-:S05]  /*14ae0*/  @P0 VIADD R10, R10, 0x1 ;  /* 0x000000010a0a0836 */ /* 0x010fca0000000000 */
[----:B------:R4:W-:Y:S04]  /*14af0*/  @P0 STL [R9], R10 ;  /* 0x0000000a09000387 */ /* 0x0009e80000100800 */
[----:B------:R-:W5:Y:S01]  /*14b00*/  @P1 LDL R12, [R11] ;  /* 0x000000000b0c1983 */ /* 0x000f620000100800 */
[----:B--2---:R-:W-:-:S13]  /*14b10*/  ISETP.GE.AND P0, PT, R14, 0x1, PT ;  /* 0x000000010e00780c */ /* 0x004fda0003f06270 */
[----:B0-----:R-:W-:Y:S02]  /*14b20*/  @P0 VIADD R13, R14, 0xffffffff ;  /* 0xffffffff0e0d0836 */ /* 0x001fe40000000000 */
[----:B------:R-:W2:Y:S02]  /*14b30*/  LDG.E R14, desc[UR36][R6.64+0x48] ;  /* 0x00004824060e7981 */ /* 0x000ea4000c1e1900 */
[----:B------:R-:W-:Y:S02]  /*14b40*/  @P0 IMAD R13, R13, 0x4, R2 ;  /* 0x000000040d0d0824 */ /* 0x000fe400078e0202 */
[----:B-----5:R-:W-:-:S05]  /*14b50*/  @P1 VIADD R12, R12, 0x1 ;  /* 0x000000010c0c1836 */ /* 0x020fca0000000000 */
[----:B------:R0:W-:Y:S04]  /*14b60*/  @P1 STL [R11], R12 ;  /* 0x0000000c0b001387 */ /* 0x0001e80000100800 */
[----:B------:R-:W5:Y:S01]  /*14b70*/  @P0 LDL R8, [R13] ;  /* 0x000000000d080983 */ /* 0x000f620000100800 */
[----:B---3--:R-:W-:-:S13]  /*14b80*/  ISETP.GE.AND P1, PT, R15, 0x1, PT ;  /* 0x000000010f00780c */ /* 0x008fda0003f26270 */
[----:B----4-:R-:W-:Y:S02]  /*14b90*/  @P1 VIADD R9, R15, 0xffffffff ;  /* 0xffffffff0f091836 */ /* 0x010fe40000000000 */
[----:B------:R-:W3:Y:S02]  /*14ba0*/  LDG.E R15, desc[UR36][R6.64+0x4c] ;  /* 0x00004c24060f7981 */ /* 0x000ee4000c1e1900 */
[----:B------:R-:W-:Y:S01]  /*14bb0*/  @P1 IMAD R9, R9, 0x4, R2 ;  /* 0x0000000409091824 */ /* 0x000fe200078e0202 */
[----:B-----5:R-:W-:-:S05]  /*14bc0*/  @P0 IADD3 R8, PT, PT, R8, 0x1, RZ ;  /* 0x0000000108080810 */ /* 0x020fca0007ffe0ff */
        /* <DEDUP_REMOVED lines=10> */
[----:B----4-:R-:W-:-:S05]  /*14c70*/  @P1 IADD3 R13, PT, PT, R15, -0x1, RZ ;  /* 0xffffffff0f0d1810 */ /* 0x010fca0007ffe0ff */
[----:B------:R-:W-:Y:S02]  /*14c80*/  @P1 IMAD R16, R13, 0x4, R2 ;  /* 0x000000040d101824 */ /* 0x000fe400078e0202 */
[----:B-----5:R-:W-:-:S05]  /*14c90*/  @P0 VIADD R12, R12, 0x1 ;  /* 0x000000010c0c0836 */ /* 0x020fca0000000000 */
[----:B------:R3:W-:Y:S04]  /*14ca0*/  @P0 STL [R11], R12 ;  /* 0x0000000c0b000387 */ /* 0x0007e80000100800 */
[----:B------:R-:W4:Y:S01]  /*14cb0*/  @P1 LDL R8, [R16] ;  /* 0x0000000010081983 */ /* 0x000f220000100800 */
[----:B--2---:R-:W-:-:S13]  /*14cc0*/  ISETP.GE.AND P0, PT, R14, 0x1, PT ;  /* 0x000000010e00780c */ /* 0x004fda0003f06270 */
[----:B------:R-:W-:-:S05]  /*14cd0*/  @P0 VIADD R13, R14, 0xffffffff ;  /* 0xffffffff0e0d0836 */ /* 0x000fca0000000000 */
[----:B------:R-:W-:Y:S01]  /*14ce0*/  @P0 LEA R22, R13, R2, 0x2 ;  /* 0x000000020d160211 */ /* 0x000fe200078e10ff */
[----:B----4-:R-:W-:-:S05]  /*14cf0*/  @P1 VIADD R17, R8, 0x1 ;  /* 0x0000000108111836 */ /* 0x010fca0000000000 */
[----:B------:R2:W-:Y:S04]  /*14d00*/  @P1 STL [R16], R17 ;  /* 0x0000001110001387 */ /* 0x0005e80000100800 */
[----:B------:R-:W4:Y:S02]  /*14d10*/  @P0 LDL R6, [R22] ;  /* 0x0000000016060983 */ /* 0x000f240000100800 */
[----:B----4-:R-:W-:-:S05]  /*14d20*/  @P0 VIADD R23, R6, 0x1 ;  /* 0x0000000106170836 */ /* 0x010fca0000000000 */
[----:B------:R4:W-:Y:S04]  /*14d30*/  @P0 STL [R22], R23 ;  /* 0x0000001716000387 */ /* 0x0009e80000100800 */
[----:B------:R-:W5:Y:S04]  /*14d40*/  LDL.64 R6, [R1+0x168] ;  /* 0x0001680001067983 */ /* 0x000f680000100a00 */
[----:B0-----:R-:W5:Y:S04]  /*14d50*/  LDL.64 R8, [R1+0x148] ;  /* 0x0001480001087983 */ /* 0x001f680000100a00 */
[----:B---3--:R-:W5:Y:S04]  /*14d60*/  LDL.64 R10, [R1+0x190] ;  /* 0x00019000010a7983 */ /* 0x008f680000100a00 */
[----:B------:R-:W3:Y:S04]  /*14d70*/  LDL R38, [R1+0x144] ;  /* 0x0001440001267983 */ /* 0x000ee80000100800 */
[----:B------:R-:W3:Y:S04]  /*14d80*/  LDL.64 R30, [R1+0x188] ;  /* 0x00018800011e7983 */ /* 0x000ee80000100a00 */
[----:B------:R-:W3:Y:S04]  /*14d90*/  LDL.64 R12, [R1+0x170] ;  /* 0x00017000010c7983 */ /* 0x000ee80000100a00 */
[----:B------:R-:W3:Y:S04]  /*14da0*/  LDL.64 R14, [R1+0x150] ;  /* 0x00015000010e7983 */ /* 0x000ee80000100a00 */
[----:B--2---:R-:W2:Y:S04]  /*14db0*/  LDL.64 R16, [R1+0x198] ;  /* 0x0001980001107983 */ /* 0x004ea80000100a00 */
[----:B------:R-:W2:Y:S04]  /*14dc0*/  LDL.64 R18, [R1+0x178] ;  /* 0x0001780001127983 */ /* 0x000ea80000100a00 */
[----:B------:R-:W2:Y:S04]  /*14dd0*/  LDL.64 R20, [R1+0x158] ;  /* 0x0001580001147983 */ /* 0x000ea80000100a00 */
[----:B----4-:R-:W4:Y:S04]  /*14de0*/  LDL.64 R22, [R1+0x1a0] ;  /* 0x0001a00001167983 */ /* 0x010f280000100a00 */
[----:B------:R-:W4:Y:S04]  /*14df0*/  LDL.64 R24, [R1+0x180] ;  /* 0x0001800001187983 */ /* 0x000f280000100a00 */
[----:B------:R-:W4:Y:S04]  /*14e00*/  LDL.64 R26, [R1+0x160] ;  /* 0x00016000011a7983 */ /* 0x000f280000100a00 */
[----:B------:R-:W4:Y:S01]  /*14e10*/  LDL.64 R28, [R1+0x1a8] ;  /* 0x0001a800011c7983 */ /* 0x000f220000100a00 */
[----:B------:R-:W-:Y:S01]  /*14e20*/  VIADD R0, R0, 0x1 ;  /* 0x0000000100007836 */ /* 0x000fe20000000000 */
[----:B-----5:R-:W-:Y:S01]  /*14e30*/  LOP3.LUT P0, RZ, R10, R8, R7, 0xfe, !PT ;  /* 0x000000080aff7212 */ /* 0x020fe2000780fe07 */
[----:B------:R-:W-:Y:S01]  /*14e40*/  IMAD.MOV.U32 R7, RZ, RZ, 0x2 ;  /* 0x00000002ff077424 */ /* 0x000fe200078e00ff */
[----:B---3--:R-:W-:-:S02]  /*14e50*/  LOP3.LUT P3, RZ, R31, R38, R6, 0xfe, !PT ;  /* 0x000000261fff7212 */ /* 0x008fc4000786fe06 */
[----:B------:R-:W-:Y:S02]  /*14e60*/  LOP3.LUT P4, RZ, R11, R9, R12, 0xfe, !PT ;  /* 0x000000090bff7212 */ /* 0x000fe4000788fe0c */
[----:B------:R-:W-:Y:S02]  /*14e70*/  SEL R7, R7, 0x1, !P3 ;  /* 0x0000000107077807 */ /* 0x000fe40005800000 */
[----:B------:R-:W-:Y:S02]  /*14e80*/  SEL R6, RZ, 0x1, P3 ;  /* 0x00000001ff067807 */ /* 0x000fe40001800000 */
[----:B--2---:R-:W-:Y:S02]  /*14e90*/  LOP3.LUT P5, RZ, R16, R14, R13, 0xfe, !PT ;  /* 0x0000000e10ff7212 */ /* 0x004fe400078afe0d */
[----:B------:R-:W-:Y:S02]  /*14ea0*/  SEL R10, RZ, 0x1, P4 ;  /* 0x00000001ff0a7807 */ /* 0x000fe40002000000 */
[----:B------:R-:W-:-:S02]  /*14eb0*/  LOP3.LUT P2, RZ, R17, R15, R18, 0xfe, !PT ;  /* 0x0000000f11ff7212 */ /* 0x000fc4000784fe12 */
[----:B------:R-:W-:Y:S02]  /*14ec0*/  SEL R11, RZ, 0x1, P5 ;  /* 0x00000001ff0b7807 */ /* 0x000fe40002800000 */
[----:B------:R-:W-:Y:S02]  /*14ed0*/  SEL R7, R7, R6, !P0 ;  /* 0x0000000607077207 */ /* 0x000fe40004000000 */
[----:B----4-:R-:W-:Y:S02]  /*14ee0*/  LOP3.LUT P1, RZ, R22, R20, R19, 0xfe, !PT ;  /* 0x0000001416ff7212 */ /* 0x010fe4000782fe13 */
[----:B------:R-:W-:Y:S02]  /*14ef0*/  SEL R12, RZ, 0x1, P2 ;  /* 0x00000001ff0c7807 */ /* 0x000fe40001000000 */
[----:B------:R-:W-:Y:S02]  /*14f00*/  LOP3.LUT P3, RZ, R23, R21, R24, 0xfe, !PT ;  /* 0x0000001517ff7212 */ /* 0x000fe4000786fe18 */
[----:B------:R-:W-:-:S02]  /*14f10*/  SEL R13, RZ, 0x1, P1 ;  /* 0x00000001ff0d7807 */ /* 0x000fc40000800000 */
[----:B------:R-:W-:Y:S02]  /*14f20*/  IADD3 R7, PT, PT, R11, R7, R10 ;  /* 0x000000070b077210 */ /* 0x000fe40007ffe00a */
[----:B------:R-:W-:Y:S02]  /*14f30*/  LOP3.LUT P4, RZ, R28, R26, R25, 0xfe, !PT ;  /* 0x0000001a1cff7212 */ /* 0x000fe4000788fe19 */
[----:B------:R-:W-:Y:S02]  /*14f40*/  LOP3.LUT P1, RZ, R29, R27, R30, 0xfe, !PT ;  /* 0x0000001b1dff7212 */ /* 0x000fe4000782fe1e */
[----:B------:R-:W-:Y:S02]  /*14f50*/  SEL R14, RZ, 0x1, P3 ;  /* 0x00000001ff0e7807 */ /* 0x000fe40001800000 */
[----:B------:R-:W-:Y:S02]  /*14f60*/  SEL R15, RZ, 0x1, P4 ;  /* 0x00000001ff0f7807 */ /* 0x000fe40002000000 */
[----:B------:R-:W-:-:S02]  /*14f70*/  IADD3 R7, PT, PT, R13, R7, R12 ;  /* 0x000000070d077210 */ /* 0x000fc40007ffe00c */
[----:B------:R-:W-:Y:S02]  /*14f80*/  SEL R38, RZ, 0x1, P1 ;  /* 0x00000001ff267807 */ /* 0x000fe40000800000 */
[----:B------:R-:W-:-:S04]  /*14f90*/  IADD3 R7, PT, PT, R15, R7, R14 ;  /* 0x000000070f077210 */ /* 0x000fc80007ffe00e */
[----:B------:R-:W-:-:S13]  /*14fa0*/  LOP3.LUT P1, RZ, R7, R38, RZ, 0xfc, !PT ;  /* 0x0000002607ff7212 */ /* 0x000fda000782fcff */
[----:B------:R-:W-:Y:S01]  /*14fb0*/  @P1 IMAD.WIDE R8, R3, 0x28, R4 ;  /* 0x0000002803081825 */ /* 0x000fe200078e0204 */
[----:B------:R-:W-:-:S04]  /*14fc0*/  @P1 SEL R7, RZ, 0x1, P0 ;  /* 0x00000001ff071807 */ /* 0x000fc80000000000 */
[----:B------:R3:W-:Y:S04]  /*14fd0*/  @P1 ST.E.64 desc[UR36][R8.64+0x8], R10 ;  /* 0x0000080a08001985 */ /* 0x0007e8000c101b24 */
[----:B------:R3:W-:Y:S04]  /*14fe0*/  @P1 ST.E.64 desc[UR36][R8.64], R6 ;  /* 0x0000000608001985 */ /* 0x0007e8000c101b24 */
[----:B------:R3:W-:Y:S04]  /*14ff0*/  @P1 ST.E.64 desc[UR36][R8.64+0x10], R12 ;  /* 0x0000100c08001985 */ /* 0x0007e8000c101b24 */
[----:B------:R3:W-:Y:S04]  /*15000*/  @P1 ST.E.64 desc[UR36][R8.64+0x18], R14 ;  /* 0x0000180e08001985 */ /* 0x0007e8000c101b24 */
[----:B------:R3:W-:Y:S04]  /*15010*/  @P1 ST.E.64 desc[UR36][R8.64+0x20], R38 ;  /* 0x0000202608001985 */ /* 0x0007e8000c101b24 */
[----:B------:R3:W-:Y:S04]  /*15020*/  STL [R1+0x18c], RZ ;  /* 0x00018cff01007387 */ /* 0x0007e80000100800 */
        /* <DEDUP_REMOVED lines=25> */
[----:B------:R3:W-:Y:S01]  /*151c0*/  STL [R1+0x164], RZ ;  /* 0x000164ff01007387 */ /* 0x0007e20000100800 */
[----:B------:R-:W-:-:S02]  /*151d0*/  ISETP.NE.AND P0, PT, R0, RZ, PT ;  /* 0x000000ff0000720c */ /* 0x000fc40003f05270 */
[----:B------:R-:W-:Y:S02]  /*151e0*/  IADD3 R92, P2, PT, R92, 0x4, RZ ;  /* 0x000000045c5c7810 */ /* 0x000fe40007f5e0ff */
[----:B------:R-:W-:-:S03]  /*151f0*/  @P1 IADD3 R3, PT, PT, R3, 0x1, RZ ;  /* 0x0000000103031810 */ /* 0x000fc60007ffe0ff */
[----:B------:R-:W-:-:S06]  /*15200*/  IMAD.X R93, RZ, RZ, R93, P2 ;  /* 0x000000ffff5d7224 */ /* 0x000fcc00010e065d */
[----:B---3--:R-:W-:Y:S05]  /*15210*/  @P0 BRA `(.L_x_329) ;  /* 0xffffffec00280947 */ /* 0x008fea000383ffff */
.L_x_328:
[----:B------:R-:W-:Y:S05]  /*15220*/  BSYNC.RECONVERGENT B0 ;  /* 0x0000000000007941 */ /* 0x000fea0003800200 */
.L_x_327:
[----:B------:R-:W-:Y:S01]  /*15230*/  ISETP.GE.AND P0, PT, R3, 0x1, PT ;  /* 0x000000010300780c */ /* 0x000fe20003f06270 */
[----:B------:R-:W-:Y:S01]  /*15240*/  BSSY.RECONVERGENT B0, `(.L_x_330) ;  /* 0x000007d000007945 */ /* 0x000fe20003800200 */
[----:B0-----:R-:W-:Y:S02]  /*15250*/  IMAD.MOV.U32 R6, RZ, RZ, 0xb ;  /* 0x0000000bff067424 */ /* 0x001fe400078e00ff */
[----:B------:R-:W-:-:S09]  /*15260*/  IMAD.MOV.U32 R7, RZ, RZ, -0x1 ;  /* 0xffffffffff077424 */ /* 0x000fd200078e00ff */
[----:B------:R-:W-:Y:S05]  /*15270*/  @!P0 BRA `(.L_x_331) ;  /* 0x0000000400e48947 */ /* 0x000fea0003800000 */
[C---:B------:R-:W-:Y:S01]  /*15280*/  ISETP.GE.U32.AND P0, PT, R3.reuse, 0x4, PT ;  /* 0x000000040300780c */ /* 0x040fe20003f06070 */
[----:B------:R-:W-:Y:S01]  /*15290*/  BSSY.RECONVERGENT B1, `(.L_x_332) ;  /* 0x0000045000017945 */ /* 0x000fe20003800200 */
[----:B------:R-:W-:Y:S01]  /*152a0*/  LOP3.LUT R49, R3, 0x3, RZ, 0xc0, !PT ;  /* 0x0000000303317812 */ /* 0x000fe200078ec0ff */
[----:B------:R-:W-:Y:S01]  /*152b0*/  IMAD.MOV.U32 R7, RZ, RZ, -0x1 ;  /* 0xffffffffff077424 */ /* 0x000fe200078e00ff */
[----:B------:R-:W-:Y:S01]  /*152c0*/  MOV R0, RZ ;  /* 0x000000ff00007202 */ /* 0x000fe20000000f00 */
[----:B------:R-:W-:Y:S01]  /*152d0*/  IMAD.MOV.U32 R6, RZ, RZ, 0xb ;  /* 0x0000000bff067424 */ /* 0x000fe200078e00ff */
[----:B------:R-:W-:-:S07]  /*152e0*/  ISETP.NE.AND P3, PT, R49, RZ, PT ;  /* 0x000000ff3100720c */ /* 0x000fce0003f65270 */
[----:B------:R-:W-:Y:S06]  /*152f0*/  @!P0 BRA `(.L_x_333) ;  /* 0x0000000000f88947 */ /* 0x000fec0003800000 */
[----:B------:R-:W-:Y:S01]  /*15300*/  LOP3.LUT R0, R3, 0x7ffffffc, RZ, 0xc0, !PT ;  /* 0x7ffffffc03007812 */ /* 0x000fe200078ec0ff */
[----:B------:R-:W-:Y:S02]  /*15310*/  IMAD.MOV.U32 R7, RZ, RZ, -0x1 ;  /* 0xffffffffff077424 */ /* 0x000fe400078e00ff */
[----:B------:R-:W-:Y:S02]  /*15320*/  IMAD.MOV.U32 R6, RZ, RZ, 0xb ;  /* 0x0000000bff067424 */ /* 0x000fe400078e00ff */
[----:B------:R-:W-:-:S07]  /*15330*/  IMAD.MOV.U32 R2, RZ, RZ, RZ ;  /* 0x000000ffff027224 */ /* 0x000fce00078e00ff */
.L_x_334:
[----:B------:R-:W-:-:S05]  /*15340*/  IMAD.MOV.U32 R40, RZ, RZ, R36 ;  /* 0x000000ffff287224 */ /* 0x000fca00078e0024 */
[----:B------:R-:W3:Y:S04]  /*15350*/  LD.E.64 R10, desc[UR36][R40.64+-0x50] ;  /* 0xffffb024280a7980 */ /* 0x000ee8000c101b00 */
[----:B------:R-:W3:Y:S04]  /*15360*/  LD.E.64 R12, desc[UR36][R40.64+-0x48] ;  /* 0xffffb824280c7980 */ /* 0x000ee8000c101b00 */
[----:B------:R-:W4:Y:S04]  /*15370*/  LD.E.64 R14, desc[UR36][R40.64+-0x40] ;  /* 0xffffc024280e7980 */ /* 0x000f28000c101b00 */
[----:B------:R-:W5:Y:S04]  /*15380*/  LD.E.64 R16, desc[UR36][R40.64+-0x38] ;  /* 0xffffc82428107980 */ /* 0x000f68000c101b00 */
[----:B------:R-:W2:Y:S04]  /*15390*/  LD.E.64 R20, desc[UR36][R40.64+-0x28] ;  /* 0xffffd82428147980 */ /* 0x000ea8000c101b00 */
[----:B------:R-:W2:Y:S04]  /*153a0*/  LD.E.64 R22, desc[UR36][R40.64+-0x20] ;  /* 0xffffe02428167980 */ /* 0x000ea8000c101b00 */
[----:B------:R-:W2:Y:S04]  /*153b0*/  LD.E R18, desc[UR36][R40.64+-0x30] ;  /* 0xffffd02428127980 */ /* 0x000ea8000c101900 */
[----:B------:R-:W2:Y:S04]  /*153c0*/  LD.E.64 R24, desc[UR36][R40.64+-0x18] ;  /* 0xffffe82428187980 */ /* 0x000ea8000c101b00 */
[----:B------:R-:W2:Y:S04]  /*153d0*/  LD.E.64 R26, desc[UR36][R40.64+-0x10] ;  /* 0xfffff024281a7980 */ /* 0x000ea8000c101b00 */
[----:B------:R-:W2:Y:S04]  /*153e0*/  LD.E.64 R28, desc[UR36][R40.64] ;  /* 0x00000024281c7980 */ /* 0x000ea8000c101b00 */
[----:B------:R-:W2:Y:S04]  /*153f0*/  LD.E.64 R30, desc[UR36][R40.64+0x8] ;  /* 0x00000824281e7980 */ /* 0x000ea8000c101b00 */
[----:B------:R-:W2:Y:S04]  /*15400*/  LD.E R19, desc[UR36][R40.64+-0x8] ;  /* 0xfffff82428137980 */ /* 0x000ea8000c101900 */
[----:B------:R-:W2:Y:S04]  /*15410*/  LD.E.64 R32, desc[UR36][R40.64+0x10] ;  /* 0x0000102428207980 */ /* 0x000ea8000c101b00 */
[----:B------:R-:W2:Y:S04]  /*15420*/  LD.E.64 R42, desc[UR36][R40.64+0x28] ;  /* 0x00002824282a7980 */ /* 0x000ea8000c101b00 */
[----:B------:R-:W2:Y:S04]  /*15430*/  LD.E.64 R44, desc[UR36][R40.64+0x30] ;  /* 0x00003024282c7980 */ /* 0x000ea8000c101b00 */
[----:B------:R-:W2:Y:S04]  /*15440*/  LD.E.64 R38, desc[UR36][R40.64+0x18] ;  /* 0x0000182428267980 */ /* 0x000ea8000c101b00 */
[----:B------:R-:W2:Y:S04]  /*15450*/  LD.E.64 R46, desc[UR36][R40.64+0x38] ;  /* 0x00003824282e7980 */ /* 0x000ea8000c101b00 */
[----:B------:R-:W2:Y:S04]  /*15460*/  LD.E R36, desc[UR36][R40.64+0x20] ;  /* 0x0000202428247980 */ /* 0x000ea8000c101900 */
[----:B------:R-:W2:Y:S04]  /*15470*/  LD.E.64 R8, desc[UR36][R40.64+0x40] ;  /* 0x0000402428087980 */ /* 0x000ea8000c101b00 */
[----:B------:R0:W2:Y:S01]  /*15480*/  LD.E R48, desc[UR36][R40.64+0x48] ;  /* 0x0000482428307980 */ /* 0x0000a2000c101900 */
[----:B---3--:R-:W-:-:S04]  /*15490*/  IADD3 R10, PT, PT, R12, R11, R10 ;  /* 0x0000000b0c0a7210 */ /* 0x008fc80007ffe00a */
[----:B----4-:R-:W-:-:S04]  /*154a0*/  IADD3 R10, PT, PT, R14, R13, R10 ;  /* 0x0000000d0e0a7210 */ /* 0x010fc80007ffe00a */
[----:B-----5:R-:W-:Y:S02]  /*154b0*/  IADD3 R10, PT, PT, R16, R15, R10 ;  /* 0x0000000f100a7210 */ /* 0x020fe40007ffe00a */
[----:B--2---:R-:W-:Y:S02]  /*154c0*/  IADD3 R20, PT, PT, R22, R21, R20 ;  /* 0x0000001516147210 */ /* 0x004fe40007ffe014 */
[----:B------:R-:W-:Y:S02]  /*154d0*/  IADD3 R17, PT, PT, R18, R17, R10 ;  /* 0x0000001112117210 */ /* 0x000fe40007ffe00a */
[----:B------:R-:W-:Y:S02]  /*154e0*/  IADD3 R20, PT, PT, R24, R23, R20 ;  /* 0x0000001718147210 */ /* 0x000fe40007ffe014 */
[----:B------:R-:W-:Y:S02]  /*154f0*/  ISETP.GT.AND P0, PT, R17, RZ, PT ;  /* 0x000000ff1100720c */ /* 0x000fe40003f04270 */
[----:B------:R-:W-:-:S02]  /*15500*/  IADD3 R20, PT, PT, R26, R25, R20 ;  /* 0x000000191a147210 */ /* 0x000fc40007ffe014 */
[----:B------:R-:W-:-:S04]  /*15510*/  ISETP.LT.AND P0, PT, R17, R6, P0 ;  /* 0x000000061100720c */ /* 0x000fc80000701270 */
[----:B------:R-:W-:Y:S02]  /*15520*/  SEL R6, R17, R6, P0 ;  /* 0x0000000611067207 */ /* 0x000fe40000000000 */
[----:B------:R-:W-:Y:S02]  /*15530*/  IADD3 R28, PT, PT, R30, R29, R28 ;  /* 0x0000001d1e1c7210 */ /* 0x000fe40007ffe01c */
[----:B------:R-:W-:Y:S02]  /*15540*/  SEL R7, R2, R7, P0 ;  /* 0x0000000702077207 */ /* 0x000fe40000000000 */
[----:B------:R-:W-:Y:S02]  /*15550*/  IADD3 R19, PT, PT, R19, R27, R20 ;  /* 0x0000001b13137210 */ /* 0x000fe40007ffe014 */
[----:B------:R-:W-:Y:S02]  /*15560*/  IADD3 R28, PT, PT, R32, R31, R28 ;  /* 0x0000001f201c7210 */ /* 0x000fe40007ffe01c */
[----:B------:R-:W-:-:S04]  /*15570*/  ISETP.GT.AND P1, PT, R19, RZ, PT ;  /* 0x000000ff1300720c */ /* 0x000fc80003f24270 */
[CC--:B------:R-:W-:Y:S02]  /*15580*/  ISETP.LT.AND P1, PT, R19.reuse, R6.reuse, P1 ;  /* 0x000000061300720c */ /* 0x0c0fe40000f21270 */
[----:B------:R-:W-:Y:S02]  /*15590*/  IADD3 R42, PT, PT, R44, R43, R42 ;  /* 0x0000002b2c2a7210 */ /* 0x000fe40007ffe02a */
[----:B------:R-:W-:Y:S02]  /*155a0*/  SEL R6, R19, R6, P1 ;  /* 0x0000000613067207 */ /* 0x000fe40000800000 */
[----:B------:R-:W-:Y:S02]  /*155b0*/  IADD3 R28, PT, PT, R38, R33, R28 ;  /* 0x00000021261c7210 */ /* 0x000fe40007ffe01c */
[----:B------:R-:W-:-:S05]  /*155c0*/  IADD3 R42, PT, PT, R46, R45, R42 ;  /* 0x0000002d2e2a7210 */ /* 0x000fca0007ffe02a */
[----:B------:R-:W-:Y:S02]  /*155d0*/  @P1 IADD3 R7, PT, PT, R2, 0x1, RZ ;  /* 0x0000000102071810 */ /* 0x000fe40007ffe0ff */
[----:B------:R-:W-:Y:S02]  /*155e0*/  IADD3 R39, PT, PT, R36, R39, R28 ;  /* 0x0000002724277210 */ /* 0x000fe40007ffe01c */
[----:B------:R-:W-:Y:S02]  /*155f0*/  IADD3 R36, P1, PT, R40, 0xa0, RZ ;  /* 0x000000a028247810 */ /* 0x000fe40007f3e0ff */
[----:B------:R-:W-:Y:S02]  /*15600*/  IADD3 R8, PT, PT, R8, R47, R42 ;  /* 0x0000002f08087210 */ /* 0x000fe40007ffe02a */
[----:B------:R-:W-:Y:S01]  /*15610*/  ISETP.GT.AND P2, PT, R39, RZ, PT ;  /* 0x000000ff2700720c */ /* 0x000fe20003f44270 */
[----:B0-----:R-:W-:Y:S01]  /*15620*/  IMAD.X R41, RZ, RZ, R41, P1 ;  /* 0x000000ffff297224 */ /* 0x001fe200008e0629 */
[----:B------:R-:W-:-:S02]  /*15630*/  IADD3 R9, PT, PT, R48, R9, R8 ;  /* 0x0000000930097210 */ /* 0x000fc40007ffe008 */
[-C--:B------:R-:W-:Y:S02]  /*15640*/  ISETP.LT.AND P2, PT, R39, R6.reuse, P2 ;  /* 0x000000062700720c */ /* 0x080fe40001741270 */
[----:B------:R-:W-:Y:S02]  /*15650*/  ISETP.GT.AND P4, PT, R9, RZ, PT ;  /* 0x000000ff0900720c */ /* 0x000fe40003f84270 */
[----:B------:R-:W-:-:S04]  /*15660*/  SEL R6, R39, R6, P2 ;  /* 0x0000000627067207 */ /* 0x000fc80001000000 */
[----:B------:R-:W-:-:S04]  /*15670*/  ISETP.LT.AND P4, PT, R9, R6, P4 ;  /* 0x000000060900720c */ /* 0x000fc80002781270 */
[----:B------:R-:W-:Y:S01]  /*15680*/  SEL R6, R9, R6, P4 ;  /* 0x0000000609067207 */ /* 0x000fe20002000000 */
[----:B------:R-:W-:-:S08]  /*15690*/  @P2 VIADD R7, R2, 0x2 ;  /* 0x0000000202072836 */ /* 0x000fd00000000000 */
[C---:B------:R-:W-:Y:S02]  /*156a0*/  @P4 VIADD R7, R2.reuse, 0x3 ;  /* 0x0000000302074836 */ /* 0x040fe40000000000 */
[----:B------:R-:W-:-:S05]  /*156b0*/  VIADD R2, R2, 0x4 ;  /* 0x0000000402027836 */ /* 0x000fca0000000000 */
[----:B------:R-:W-:-:S13]  /*156c0*/  ISETP.NE.AND P0, PT, R2, R0, PT ;  /* 0x000000000200720c */ /* 0x000fda0003f05270 */
[----:B------:R-:W-:Y:S05]  /*156d0*/  @P0 BRA `(.L_x_334) ;  /* 0xfffffffc00180947 */ /* 0x000fea000383ffff */
.L_x_333:
[----:B------:R-:W-:Y:S05]  /*156e0*/  BSYNC.RECONVERGENT B1 ;  /* 0x0000000000017941 */ /* 0x000fea0003800200 */
.L_x_332:
[----:B------:R-:W-:Y:S05]  /*156f0*/  @!P3 BRA `(.L_x_331) ;  /* 0x0000000000c4b947 */ /* 0x000fea0003800000 */
[----:B------:R-:W-:Y:S01]  /*15700*/  ISETP.NE.AND P0, PT, R49, 0x1, PT ;  /* 0x000000013100780c */ /* 0x000fe20003f05270 */
[----:B------:R-:W-:Y:S01]  /*15710*/  BSSY.RECONVERGENT B1, `(.L_x_335) ;  /* 0x0000020000017945 */ /* 0x000fe20003800200 */
[----:B------:R-:W-:-:S04]  /*15720*/  LOP3.LUT R3, R3, 0x1, RZ, 0xc0, !PT ;  /* 0x0000000103037812 */ /* 0x000fc800078ec0ff */
[----:B------:R-:W-:-:S07]  /*15730*/  ISETP.NE.U32.AND P2, PT, R3, 0x1, PT ;  /* 0x000000010300780c */ /* 0x000fce0003f45070 */
[----:B------:R-:W-:Y:S06]  /*15740*/  @!P0 BRA `(.L_x_336) ;  /* 0x0000000000708947 */ /* 0x000fec0003800000 */
[----:B------:R-:W-:-:S05]  /*15750*/  IMAD.WIDE.U32 R2, R0, 0x28, R4 ;  /* 0x0000002800027825 */ /* 0x000fca00078e0004 */
[----:B------:R-:W3:Y:S04]  /*15760*/  LD.E.64 R8, desc[UR36][R2.64] ;  /* 0x0000002402087980 */ /* 0x000ee8000c101b00 */
[----:B------:R-:W3:Y:S04]  /*15770*/  LD.E.64 R10, desc[UR36][R2.64+0x8] ;  /* 0x00000824020a7980 */ /* 0x000ee8000c101b00 */
[----:B------:R-:W4:Y:S04]  /*15780*/  LD.E.64 R12, desc[UR36][R2.64+0x10] ;  /* 0x00001024020c7980 */ /* 0x000f28000c101b00 */
[----:B------:R-:W5:Y:S04]  /*15790*/  LD.E.64 R18, desc[UR36][R2.64+0x28] ;  /* 0x0000282402127980 */ /* 0x000f68000c101b00 */
[----:B------:R-:W5:Y:S04]  /*157a0*/  LD.E.64 R20, desc[UR36][R2.64+0x30] ;  /* 0x0000302402147980 */ /* 0x000f68000c101b00 */
[----:B------:R-:W2:Y:S04]  /*157b0*/  LD.E.64 R14, desc[UR36][R2.64+0x18] ;  /* 0x00001824020e7980 */ /* 0x000ea8000c101b00 */
[----:B------:R-:W2:Y:S04]  /*157c0*/  LD.E.64 R22, desc[UR36][R2.64+0x38] ;  /* 0x0000382402167980 */ /* 0x000ea8000c101b00 */
[----:B------:R-:W2:Y:S04]  /*157d0*/  LD.E R16, desc[UR36][R2.64+0x20] ;  /* 0x0000202402107980 */ /* 0x000ea8000c101900 */
[----:B------:R-:W2:Y:S04]  /*157e0*/  LD.E.64 R24, desc[UR36][R2.64+0x40] ;  /* 0x0000402402187980 */ /* 0x000ea8000c101b00 */
[----:B------:R-:W2:Y:S01]  /*157f0*/  LD.E R17, desc[UR36][R2.64+0x48] ;  /* 0x0000482402117980 */ /* 0x000ea2000c101900 */
[----:B---3--:R-:W-:-:S04]  /*15800*/  IADD3 R8, PT, PT, R10, R9, R8 ;  /* 0x000000090a087210 */ /* 0x008fc80007ffe008 */
[----:B----4-:R-:W-:Y:S02]  /*15810*/  IADD3 R8, PT, PT, R12, R11, R8 ;  /* 0x0000000b0c087210 */ /* 0x010fe40007ffe008 */
[----:B-----5:R-:W-:Y:S02]  /*15820*/  IADD3 R18, PT, PT, R20, R19, R18 ;  /* 0x0000001314127210 */ /* 0x020fe40007ffe012 */
[----:B--2---:R-:W-:Y:S02]  /*15830*/  IADD3 R8, PT, PT, R14, R13, R8 ;  /* 0x0000000d0e087210 */ /* 0x004fe40007ffe008 */
[----:B------:R-:W-:Y:S02]  /*15840*/  IADD3 R18, PT, PT, R22, R21, R18 ;  /* 0x0000001516127210 */ /* 0x000fe40007ffe012 */
[----:B------:R-:W-:Y:S02]  /*15850*/  IADD3 R15, PT, PT, R16, R15, R8 ;  /* 0x0000000f100f7210 */ /* 0x000fe40007ffe008 */
[----:B------:R-:W-:-:S02]  /*15860*/  IADD3 R18, PT, PT, R24, R23, R18 ;  /* 0x0000001718127210 */ /* 0x000fc40007ffe012 */
[----:B------:R-:W-:Y:S02]  /*15870*/  ISETP.GT.AND P0, PT, R15, RZ, PT ;  /* 0x000000ff0f00720c */ /* 0x000fe40003f04270 */
[----:B------:R-:W-:Y:S02]  /*15880*/  IADD3 R17, PT, PT, R17, R25, R18 ;  /* 0x0000001911117210 */ /* 0x000fe40007ffe012 */
[-C--:B------:R-:W-:Y:S02]  /*15890*/  ISETP.LT.AND P0, PT, R15, R6.reuse, P0 ;  /* 0x000000060f00720c */ /* 0x080fe40000701270 */
[----:B------:R-:W-:Y:S02]  /*158a0*/  ISETP.GT.AND P1, PT, R17, RZ, PT ;  /* 0x000000ff1100720c */ /* 0x000fe40003f24270 */
[----:B------:R-:W-:Y:S02]  /*158b0*/  SEL R6, R15, R6, P0 ;  /* 0x000000060f067207 */ /* 0x000fe40000000000 */
[----:B------:R-:W-:-:S02]  /*158c0*/  SEL R7, R0, R7, P0 ;  /* 0x0000000700077207 */ /* 0x000fc40000000000 */
[----:B------:R-:W-:-:S04]  /*158d0*/  ISETP.LT.AND P1, PT, R17, R6, P1 ;  /* 0x000000061100720c */ /* 0x000fc80000f21270 */
[----:B------:R-:W-:-:S09]  /*158e0*/  SEL R6, R17, R6, P1 ;  /* 0x0000000611067207 */ /* 0x000fd20000800000 */
[C---:B------:R-:W-:Y:S01]  /*158f0*/  @P1 IADD3 R7, PT, PT, R0.reuse, 0x1, RZ ;  /* 0x0000000100071810 */ /* 0x040fe20007ffe0ff */
[----:B------:R-:W-:-:S07]  /*15900*/  VIADD R0, R0, 0x2 ;  /* 0x0000000200007836 */ /* 0x000fce0000000000 */
.L_x_336:
[----:B------:R-:W-:Y:S05]  /*15910*/  BSYNC.RECONVERGENT B1 ;  /* 0x0000000000017941 */ /* 0x000fea0003800200 */
.L_x_335:
[----:B------:R-:W-:Y:S05]  /*15920*/  @P2 BRA `(.L_x_331) ;  /* 0x0000000000382947 */ /* 0x000fea0003800000 */
[----:B------:R-:W-:-:S05]  /*15930*/  IMAD.WIDE.U32 R2, R0, 0x28, R4 ;  /* 0x0000002800027825 */ /* 0x000fca00078e0004 */
[----:B------:R-:W3:Y:S04]  /*15940*/  LD.E.64 R8, desc[UR36][R2.64] ;  /* 0x0000002402087980 */ /* 0x000ee8000c101b00 */
[----:B------:R-:W3:Y:S04]  /*15950*/  LD.E.64 R10, desc[UR36][R2.64+0x8] ;  /* 0x00000824020a7980 */ /* 0x000ee8000c101b00 */
[----:B------:R-:W4:Y:S04]  /*15960*/  LD.E.64 R12, desc[UR36][R2.64+0x10] ;  /* 0x00001024020c7980 */ /* 0x000f28000c101b00 */
[----:B------:R-:W5:Y:S04]  /*15970*/  LD.E.64 R14, desc[UR36][R2.64+0x18] ;  /* 0x00001824020e7980 */ /* 0x000f68000c101b00 */
[----:B------:R-:W2:Y:S01]  /*15980*/  LD.E R16, desc[UR36][R2.64+0x20] ;  /* 0x0000202402107980 */ /* 0x000ea2000c101900 */
[----:B---3--:R-:W-:-:S04]  /*15990*/  IADD3 R8, PT, PT, R10, R9, R8 ;  /* 0x000000090a087210 */ /* 0x008fc80007ffe008 */
[----:B----4-:R-:W-:-:S04]  /*159a0*/  IADD3 R8, PT, PT, R12, R11, R8 ;  /* 0x0000000b0c087210 */ /* 0x010fc80007ffe008 */
[----:B-----5:R-:W-:-:S04]  /*159b0*/  IADD3 R8, PT, PT, R14, R13, R8 ;  /* 0x0000000d0e087210 */ /* 0x020fc80007ffe008 */
[----:B--2---:R-:W-:-:S04]  /*159c0*/  IADD3 R15, PT, PT, R16, R15, R8 ;  /* 0x0000000f100f7210 */ /* 0x004fc80007ffe008 */
[----:B------:R-:W-:-:S04]  /*159d0*/  ISETP.GT.AND P0, PT, R15, RZ, PT ;  /* 0x000000ff0f00720c */ /* 0x000fc80003f04270 */
[----:B------:R-:W-:-:S04]  /*159e0*/  ISETP.LT.AND P0, PT, R15, R6, P0 ;  /* 0x000000060f00720c */ /* 0x000fc80000701270 */
[----:B------:R-:W-:Y:S02]  /*159f0*/  SEL R7, R0, R7, P0 ;  /* 0x0000000700077207 */ /* 0x000fe40000000000 */
[----:B------:R-:W-:-:S07]  /*15a00*/  SEL R6, R15, R6, P0 ;  /* 0x000000060f067207 */ /* 0x000fce0000000000 */
.L_x_331:
[----:B------:R-:W-:Y:S05]  /*15a10*/  BSYNC.RECONVERGENT B0 ;  /* 0x0000000000007941 */ /* 0x000fea0003800200 */
.L_x_330:
[----:B------:R-:W-:Y:S01]  /*15a20*/  MOV R2, 0x8 ;  /* 0x0000000800027802 */ /* 0x000fe20000000f00 */
[----:B------:R-:W-:Y:S01]  /*15a30*/  BSSY.RECONVERGENT B0, `(.L_x_337) ;  /* 0x0000067000007945 */ /* 0x000fe20003800200 */
[----:B------:R-:W-:-:S04]  /*15a40*/  ISETP.GE.AND P0, PT, R7, RZ, PT ;  /* 0x000000ff0700720c */ /* 0x000fc80003f06270 */
[----:B------:R-:W0:Y:S09]  /*15a50*/  LDC.64 R2, c[0x4][R2] ;  /* 0x0100000002027b82 */ /* 0x000e320000000a00 */
[----:B------:R-:W-:Y:S05]  /*15a60*/  @!P0 BRA `(.L_x_338) ;  /* 0x00000004008c8947 */ /* 0x000fea0003800000 */
[----:B------:R-:W-:-:S05]  /*15a70*/  IMAD.WIDE.U32 R8, R7, 0x28, R4 ;  /* 0x0000002807087825 */ /* 0x000fca00078e0004 */
[----:B------:R-:W3:Y:S01]  /*15a80*/  LD.E R0, desc[UR36][R8.64] ;  /* 0x0000002408007980 */ /* 0x000ee2000c101900 */
[----:B------:R-:W-:Y:S01]  /*15a90*/  IMAD.IADD R37, R6, 0x1, R37 ;  /* 0x0000000106257824 */ /* 0x000fe200078e0225 */
[----:B---3--:R-:W-:-:S13]  /*15aa0*/  ISETP.NE.AND P0, PT, R0, 0x1, PT ;  /* 0x000000010000780c */ /* 0x008fda0003f05270 */
[----:B------:R-:W-:Y:S04]  /*15ab0*/  @!P0 STG.E desc[UR36][R34.64+0x144], R37 ;  /* 0x0001442522008986 */ /* 0x000fe8000c101924 */
[----:B------:R-:W3:Y:S01]  /*15ac0*/  @!P0 LD.E R7, desc[UR36][R8.64+0x24] ;  /* 0x0000242408078980 */ /* 0x000ee2000c101900 */
[----:B------:R-:W-:Y:S02]  /*15ad0*/  @!P0 IMAD.MOV.U32 R19, RZ, RZ, 0x1 ;  /* 0x00000001ff138424 */ /* 0x000fe400078e00ff */
[----:B---3--:R-:W-:-:S05]  /*15ae0*/  @!P0 IMAD.WIDE R6, R7, 0x4, R34 ;  /* 0x0000000407068825 */ /* 0x008fca00078e0222 */
[----:B------:R3:W-:Y:S04]  /*15af0*/  @!P0 STG.E desc[UR36][R6.64], R19 ;  /* 0x0000001306008986 */ /* 0x0007e8000c101924 */
[----:B------:R-:W4:Y:S01]  /*15b00*/  LD.E R0, desc[UR36][R8.64+0x4] ;  /* 0x0000042408007980 */ /* 0x000f22000c101900 */
[----:B------:R-:W-:Y:S01]  /*15b10*/  IMAD.MOV.U32 R17, RZ, RZ, RZ ;  /* 0x000000ffff117224 */ /* 0x000fe200078e00ff */
[----:B------:R-:W-:Y:S02]  /*15b20*/  @!P0 MOV R17, 0x1 ;  /* 0x0000000100118802 */ /* 0x000fe40000000f00 */
[----:B----4-:R-:W-:-:S13]  /*15b30*/  ISETP.NE.AND P1, PT, R0, 0x1, PT ;  /* 0x000000010000780c */ /* 0x010fda0003f25270 */
[----:B------:R-:W-:-:S05]  /*15b40*/  @!P1 IMAD.WIDE.U32 R10, R17, 0x148, R34 ;  /* 0x00000148110a9825 */ /* 0x000fca00078e0022 */
[----:B------:R4:W-:Y:S04]  /*15b50*/  @!P1 STG.E desc[UR36][R10.64+0x144], R37 ;  /* 0x000144250a009986 */ /* 0x0009e8000c101924 */
[----:B------:R-:W3:Y:S01]  /*15b60*/  @!P1 LD.E R15, desc[UR36][R8.64+0x24] ;  /* 0x00002424080f9980 */ /* 0x000ee2000c101900 */
[----:B------:R-:W-:Y:S01]  /*15b70*/  @!P1 IADD3 R12, P0, PT, R10, 0x144, RZ ;  /* 0x000001440a0c9810 */ /* 0x000fe20007f1e0ff */
[----:B------:R-:W-:-:S04]  /*15b80*/  @!P1 IMAD.MOV.U32 R21, RZ, RZ, 0x2 ;  /* 0x00000002ff159424 */ /* 0x000fc800078e00ff */
[----:B------:R-:W-:Y:S02]  /*15b90*/  @!P1 IMAD.X R13, RZ, RZ, R11, P0 ;  /* 0x000000ffff0d9224 */ /* 0x000fe400000e060b */
[----:B---3--:R-:W-:-:S05]  /*15ba0*/  @!P1 IMAD.WIDE R6, R15, 0x4, R12 ;  /* 0x000000040f069825 */ /* 0x008fca00078e020c */
[----:B------:R-:W-:Y:S04]  /*15bb0*/  @!P1 STG.E desc[UR36][R6.64+-0x144], R21 ;  /* 0xfffebc1506009986 */ /* 0x000fe8000c101924 */
[----:B------:R-:W3:Y:S01]  /*15bc0*/  LD.E R0, desc[UR36][R8.64+0x8] ;  /* 0x0000082408007980 */ /* 0x000ee2000c101900 */
[----:B------:R-:W-:Y:S01]  /*15bd0*/  @!P1 VIADD R17, R17, 0x1 ;  /* 0x0000000111119836 */ /* 0x000fe20000000000 */
[----:B---3--:R-:W-:-:S13]  /*15be0*/  ISETP.NE.AND P0, PT, R0, 0x1, PT ;  /* 0x000000010000780c */ /* 0x008fda0003f05270 */
[----:B------:R-:W-:-:S05]  /*15bf0*/  @!P0 IMAD.WIDE.U32 R12, R17, 0x148, R34 ;  /* 0x00000148110c8825 */ /* 0x000fca00078e0022 */
[----:B------:R3:W-:Y:S04]  /*15c00*/  @!P0 STG.E desc[UR36][R12.64+0x144], R37 ;  /* 0x000144250c008986 */ /* 0x0007e8000c101924 */
[----:B------:R-:W5:Y:S01]  /*15c10*/  @!P0 LD.E R15, desc[UR36][R8.64+0x24] ;  /* 0x00002424080f8980 */ /* 0x000f62000c101900 */
[----:B----4-:R-:W-:Y:S02]  /*15c20*/  @!P0 IADD3 R10, P1, PT, R12, 0x144, RZ ;  /* 0x000001440c0a8810 */ /* 0x010fe40007f3e0ff */
[----:B------:R-:W-:-:S03]  /*15c30*/  @!P0 MOV R19, 0x3 ;  /* 0x0000000300138802 */ /* 0x000fc60000000f00 */
[----:B------:R-:W-:Y:S02]  /*15c40*/  @!P0 IMAD.X R11, RZ, RZ, R13, P1 ;  /* 0x000000ffff0b8224 */ /* 0x000fe400008e060d */
[----:B-----5:R-:W-:-:S05]  /*15c50*/  @!P0 IMAD.WIDE R10, R15, 0x4, R10 ;  /* 0x000000040f0a8825 */ /* 0x020fca00078e020a */
[----:B------:R-:W-:Y:S04]  /*15c60*/  @!P0 STG.E desc[UR36][R10.64+-0x144], R19 ;  /* 0xfffebc130a008986 */ /* 0x000fe8000c101924 */
[----:B------:R-:W4:Y:S01]  /*15c70*/  LD.E R0, desc[UR36][R8.64+0xc] ;  /* 0x00000c2408007980 */ /* 0x000f22000c101900 */
[----:B------:R-:W-:Y:S01]  /*15c80*/  @!P0 VIADD R17, R17, 0x1 ;  /* 0x0000000111118836 */ /* 0x000fe20000000000 */
[----:B----4-:R-:W-:-:S13]  /*15c90*/  ISETP.NE.AND P1, PT, R0, 0x1, PT ;  /* 0x000000010000780c */ /* 0x010fda0003f25270 */
[----:B------:R-:W-:-:S05]  /*15ca0*/  @!P1 IMAD.WIDE.U32 R14, R17, 0x148, R34 ;  /* 0x00000148110e9825 */ /* 0x000fca00078e0022 */
[----:B------:R4:W-:Y:S04]  /*15cb0*/  @!P1 STG.E desc[UR36][R14.64+0x144], R37 ;  /* 0x000144250e009986 */ /* 0x0009e8000c101924 */
[----:B---3--:R-:W3:Y:S01]  /*15cc0*/  @!P1 LD.E R13, desc[UR36][R8.64+0x24] ;  /* 0x00002424080d9980 */ /* 0x008ee2000c101900 */
        /* <DEDUP_REMOVED lines=10> */
[----:B----4-:R-:W4:Y:S01]  /*15d70*/  @!P0 LD.E R15, desc[UR36][R8.64+0x24] ;  /* 0x00002424080f8980 */ /* 0x010f22000c101900 */
[----:B------:R-:W-:Y:S01]  /*15d80*/  @!P0 IADD3 R10, P1, PT, R12, 0x144, RZ ;  /* 0x000001440c0a8810 */ /* 0x000fe20007f3e0ff */
[----:B------:R-:W-:-:S03]  /*15d90*/  @!P0 IMAD.MOV.U32 R19, RZ, RZ, 0x5 ;  /* 0x00000005ff138424 */ /* 0x000fc600078e00ff */
[----:B------:R-:W-:-:S03]  /*15da0*/  @!P0 IADD3.X R11, PT, PT, RZ, R13, RZ, P1, !PT ;  /* 0x0000000dff0b8210 */ /* 0x000fc60000ffe4ff */
[----:B----4-:R-:W-:-:S05]  /*15db0*/  @!P0 IMAD.WIDE R10, R15, 0x4, R10 ;  /* 0x000000040f0a8825 */ /* 0x010fca00078e020a */
        /* <DEDUP_REMOVED lines=13> */
[----:B------:R-:W-:Y:S02]  /*15e90*/  @!P1 IADD3 R17, PT, PT, R17, 0x1, RZ ;  /* 0x0000000111119810 */ /* 0x000fe40007ffe0ff */
[----:B---3--:R-:W-:-:S13]  /*15ea0*/  ISETP.NE.AND P0, PT, R0, 0x1, PT ;  /* 0x000000010000780c */ /* 0x008fda0003f05270 */
[----:B------:R-:W-:-:S05]  /*15eb0*/  @!P0 IMAD.WIDE.U32 R12, R17, 0x148, R34 ;  /* 0x00000148110c8825 */ /* 0x000fca00078e0022 */
[----:B------:R3:W-:Y:S04]  /*15ec0*/  @!P0 STG.E desc[UR36][R12.64+0x144], R37 ;  /* 0x000144250c008986 */ /* 0x0007e8000c101924 */
[----:B----4-:R-:W4:Y:S01]  /*15ed0*/  @!P0 LD.E R15, desc[UR36][R8.64+0x24] ;  /* 0x00002424080f8980 */ /* 0x010f22000c101900 */
[----:B------:R-:W-:Y:S01]  /*15ee0*/  @!P0 IADD3 R10, P1, PT, R12, 0x144, RZ ;  /* 0x000001440c0a8810 */ /* 0x000fe20007f3e0ff */
[----:B------:R-:W-:-:S04]  /*15ef0*/  @!P0 IMAD.MOV.U32 R19, RZ, RZ, 0x7 ;  /* 0x00000007ff138424 */ /* 0x000fc800078e00ff */
[----:B------:R-:W-:Y:S02]  /*15f00*/  @!P0 IMAD.X R11, RZ, RZ, R13, P1 ;  /* 0x000000ffff0b8224 */ /* 0x000fe400008e060d */
[----:B----4-:R-:W-:-:S05]  /*15f10*/  @!P0 IMAD.WIDE R10, R15, 0x4, R10 ;  /* 0x000000040f0a8825 */ /* 0x010fca00078e020a */
[----:B------:R4:W-:Y:S04]  /*15f20*/  @!P0 STG.E desc[UR36][R10.64+-0x144], R19 ;  /* 0xfffebc130a008986 */ /* 0x0009e8000c101924 */
[----:B------:R-:W5:Y:S01]  /*15f30*/  LD.E R0, desc[UR36][R8.64+0x1c] ;  /* 0x00001c2408007980 */ /* 0x000f62000c101900 */
[----:B------:R-:W-:Y:S01]  /*15f40*/  @!P0 VIADD R17, R17, 0x1 ;  /* 0x0000000111118836 */ /* 0x000fe20000000000 */
[----:B-----5:R-:W-:-:S13]  /*15f50*/  ISETP.NE.AND P1, PT, R0, 0x1, PT ;  /* 0x000000010000780c */ /* 0x020fda0003f25270 */
[----:B------:R-:W-:-:S05]  /*15f60*/  @!P1 IMAD.WIDE.U32 R14, R17, 0x148, R34 ;  /* 0x00000148110e9825 */ /* 0x000fca00078e0022 */
[----:B------:R4:W-:Y:S04]  /*15f70*/  @!P1 STG.E desc[UR36][R14.64+0x144], R37 ;  /* 0x000144250e009986 */ /* 0x0009e8000c101924 */
[----:B---3--:R-:W3:Y:S01]  /*15f80*/  @!P1 LD.E R13, desc[UR36][R8.64+0x24] ;  /* 0x00002424080d9980 */ /* 0x008ee2000c101900 */
[----:B------:R-:W-:Y:S02]  /*15f90*/  @!P1 IADD3 R6, P0, PT, R14, 0x144, RZ ;  /* 0x000001440e069810 */ /* 0x000fe40007f1e0ff */
[----:B------:R-:W-:-:S03]  /*15fa0*/  @!P1 MOV R21, 0x8 ;  /* 0x0000000800159802 */ /* 0x000fc60000000f00 */
[----:B------:R-:W-:Y:S02]  /*15fb0*/  @!P1 IMAD.X R7, RZ, RZ, R15, P0 ;  /* 0x000000ffff079224 */ /* 0x000fe400000e060f */
[----:B---3--:R-:W-:-:S05]  /*15fc0*/  @!P1 IMAD.WIDE R6, R13, 0x4, R6 ;  /* 0x000000040d069825 */ /* 0x008fca00078e0206 */
[----:B------:R4:W-:Y:S04]  /*15fd0*/  @!P1 STG.E desc[UR36][R6.64+-0x144], R21 ;  /* 0xfffebc1506009986 */ /* 0x0009e8000c101924 */
[----:B------:R-:W3:Y:S01]  /*15fe0*/  LD.E R0, desc[UR36][R8.64+0x20] ;  /* 0x0000202408007980 */ /* 0x000ee2000c101900 */
[----:B------:R-:W-:Y:S01]  /*15ff0*/  @!P1 VIADD R17, R17, 0x1 ;  /* 0x0000000111119836 */ /* 0x000fe20000000000 */
[----:B---3--:R-:W-:-:S13]  /*16000*/  ISETP.NE.AND P0, PT, R0, 0x1, PT ;  /* 0x000000010000780c */ /* 0x008fda0003f05270 */
[----:B----4-:R-:W-:Y:S05]  /*16010*/  @P0 BRA `(.L_x_338) ;  /* 0x0000000000200947 */ /* 0x010fea0003800000 */
[----:B-1----:R-:W-:-:S05]  /*16020*/  IMAD.WIDE.U32 R34, R17, 0x148, R34 ;  /* 0x0000014811227825 */ /* 0x002fca00078e0022 */
[----:B------:R3:W-:Y:S04]  /*16030*/  STG.E desc[UR36][R34.64+0x144], R37 ;  /* 0x0001442522007986 */ /* 0x0007e8000c101924 */
[----:B------:R-:W4:Y:S01]  /*16040*/  LD.E R9, desc[UR36][R8.64+0x24] ;  /* 0x0000242408097980 */ /* 0x000f22000c101900 */
[----:B------:R-:W-:Y:S01]  /*16050*/  IADD3 R6, P0, PT, R34, 0x144, RZ ;  /* 0x0000014422067810 */ /* 0x000fe20007f1e0ff */
[----:B------:R-:W-:-:S04]  /*16060*/  IMAD.MOV.U32 R11, RZ, RZ, 0x9 ;  /* 0x00000009ff0b7424 */ /* 0x000fc800078e00ff */
[----:B------:R-:W-:Y:S02]  /*16070*/  IMAD.X R7, RZ, RZ, R35, P0 ;  /* 0x000000ffff077224 */ /* 0x000fe400000e0623 */
[----:B----4-:R-:W-:-:S05]  /*16080*/  IMAD.WIDE R6, R9, 0x4, R6 ;  /* 0x0000000409067825 */ /* 0x010fca00078e0206 */
[----:B------:R3:W-:Y:S02]  /*16090*/  STG.E desc[UR36][R6.64+-0x144], R11 ;  /* 0xfffebc0b06007986 */ /* 0x0007e4000c101924 */
.L_x_338:
[----:B------:R-:W-:Y:S05]  /*160a0*/  BSYNC.RECONVERGENT B0 ;  /* 0x0000000000007941 */ /* 0x000fea0003800200 */
.L_x_337:
[----:B------:R-:W-:-:S07]  /*160b0*/  LEPC R20, `(.L_x_339) ;  /* 0x000000001014794e */ /* 0x000fce0000000000 */
[----:B0123--:R-:W-:Y:S05]  /*160c0*/  CALL.ABS.NOINC R2 ;  /* 0x0000000002007343 */ /* 0x00ffea0003c00000 */
.L_x_339:
[----:B------:R-:W-:Y:S05]  /*160d0*/  EXIT ;  /* 0x000000000000794d */ /* 0x000fea0003800000 */
.L_x_340:
[----:B------:R-:W-:-:S00]  /*160e0*/  BRA `(.L_x_340) ;  /* 0xfffffffc00fc7947 */ /* 0x000fc0000383ffff */
[----:B------:R-:W-:-:S00]  /*160f0*/  NOP ;  /* 0x0000000000007918 */ /* 0x000fc00000000000 */
        /* <DEDUP_REMOVED lines=8> */
.L_x_341:


//--------------------- .nv.shared.reserved.0     --------------------------
	.section	.nv.shared.reserved.0,"aw",@nobits
	.weak		__nv_reservedSMEM_offset_0_alias
	.size		__nv_reservedSMEM_offset_0_alias, 0, 64
	.other		__nv_reservedSMEM_offset_0_alias,@"STO_CUDA_RESERVED_SHARED STV_DEFAULT"
__nv_reservedSMEM_offset_0_alias:
	.zero		0
	.zero		64


//--------------------- .nv.constant0._Z9runSolverPKiP13possibleBoard --------------------------
	.section	.nv.constant0._Z9runSolverPKiP13possibleBoard,"a",@progbits
	.sectionflags	@""
	.align	4
.nv.constant0._Z9runSolverPKiP13possibleBoard:
	.zero		912


//--------------------- SYMBOLS --------------------------

	.type		.nv.reservedSmem.offset0,@object
	.size		.nv.reservedSmem.offset0,0x4
	.type		malloc,@function
	.type		free,@function
